def matmul_kernel(
    a_ptr,
    b_ptr,
    c_ptr,
    M,
    N,
    K,
    stride_am,
    stride_ak,
    stride_bk,
    stride_bn,
    stride_cm,
    stride_cn,
    BLOCK_M: tl.constexpr,
    BLOCK_N: tl.constexpr,
    BLOCK_K: tl.constexpr,
    GROUP_M: tl.constexpr,
):
    pid = tl.program_id(axis=0)
    num_pid_m = tl.cdiv(M, BLOCK_M)
    num_pid_n = tl.cdiv(N, BLOCK_N)
    num_pid_in_group = GROUP_M * num_pid_n
    group_id = pid // num_pid_in_group
    first_pid_m = group_id * GROUP_M
    group_size_m = min(num_pid_m - first_pid_m, GROUP_M)
    pid_m = first_pid_m + ((pid % num_pid_in_group) % group_size_m)
    pid_n = (pid % num_pid_in_group) // group_size_m

    offs_am = (pid_m * BLOCK_M + tl.arange(0, BLOCK_M)) % M
    offs_bn = (pid_n * BLOCK_N + tl.arange(0, BLOCK_N)) % N
    offs_k = tl.arange(0, BLOCK_K)
    a_ptrs = a_ptr + offs_am[:, None] * stride_am + offs_k[None, :] * stride_ak
    b_ptrs = b_ptr + offs_k[:, None] * stride_bk + offs_bn[None, :] * stride_bn

    acc = tl.zeros((BLOCK_M, BLOCK_N), dtype=tl.float32)
    for kk in range(0, tl.cdiv(K, BLOCK_K)):
        a = tl.load(a_ptrs, mask=offs_k[None, :] < K - kk * BLOCK_K, other=0.0)
        b = tl.load(b_ptrs, mask=offs_k[:, None] < K - kk * BLOCK_K, other=0.0)
        acc = tl.dot(a, b, acc)
        a_ptrs += BLOCK_K * stride_ak
        b_ptrs += BLOCK_K * stride_bk

    c = acc.to(c_ptr.dtype.element_ty)
    offs_cm = pid_m * BLOCK_M + tl.arange(0, BLOCK_M)
    offs_cn = pid_n * BLOCK_N + tl.arange(0, BLOCK_N)
    c_ptrs = c_ptr + offs_cm[:, None] * stride_cm + offs_cn[None, :] * stride_cn
    mask = (offs_cm[:, None] < M) & (offs_cn[None, :] < N)
    tl.store(c_ptrs, c, mask=mask)

# config = {"BLOCK_K": 128, "BLOCK_M": 128, "BLOCK_N": 64, "GROUP_M": 4, "arch": "sm_90", "dtype": "fp32", "num_ctas": 1, "num_stages": 3, "num_warps": 4}
# arch = sm_90


// ===== COMPILED SASS (sm_90a) =====

	.target	sm_90a

	.elftype	@"ET_EXEC"


//--------------------- .note.nv.tkinfo           --------------------------
	.section	.note.nv.tkinfo,"",@"SHT_NOTE"
	.sectionflags	@"SHF_NOTE_NV_TKINFO"
	.tkinfo
        /*0018*/ 	.word	0x00000002
        /*0030*/ 	.string	""
        /*0030*/ 	.string	"ptxas"
        /*0030*/ 	.string	"Cuda compilation tools, release 13.0, V13.0.88"
        /*0030*/ 	.string	"Build cuda_13.0.r13.0/compiler.36424714_0"
        /*0030*/ 	.string	"-v  -suppress-debug-info  -lineinfo  -arch sm_90a "



//--------------------- .note.nv.cuinfo           --------------------------
	.section	.note.nv.cuinfo,"",@"SHT_NOTE"
	.sectionflags	@"SHF_NOTE_NV_CUINFO"
        /*0018*/ 	.short	0x0002
        /*001a*/ 	.short	0x005a
        /*001c*/ 	.short	0x0082
	.zero		2


//--------------------- .nv.info                  --------------------------
	.section	.nv.info,"",@"SHT_CUDA_INFO"
	.align	4


	//----- nvinfo : EIATTR_REGCOUNT
	.align		4
        /*0000*/ 	.byte	0x04, 0x2f
        /*0002*/ 	.short	(.L_1 - .L_0)
	.align		4
.L_0:
        /*0004*/ 	.word	index@(matmul_kernel)
        /*0008*/ 	.word	0x000000ff


	//----- nvinfo : EIATTR_FRAME_SIZE
	.align		4
.L_1:
        /*000c*/ 	.byte	0x04, 0x11
        /*000e*/ 	.short	(.L_3 - .L_2)
	.align		4
.L_2:
        /*0010*/ 	.word	index@(matmul_kernel)
        /*0014*/ 	.word	0x00000868


	//----- nvinfo : EIATTR_MIN_STACK_SIZE
	.align		4
.L_3:
        /*0018*/ 	.byte	0x04, 0x12
        /*001a*/ 	.short	(.L_5 - .L_4)
	.align		4
.L_4:
        /*001c*/ 	.word	index@(matmul_kernel)
        /*0020*/ 	.word	0x00000868
.L_5:


//--------------------- .nv.compat                --------------------------
	.section	.nv.compat,"",@"SHT_CUDA_COMPAT_INFO"
	.align	4
        /*0000*/ 	.byte	0x02, 0x09, 0x01, 0x00, 0x02, 0x02, 0x04, 0x00, 0x02, 0x05, 0x05, 0x00, 0x03, 0x07, 0x01, 0x01
        /*0010*/ 	.byte	0x02, 0x03, 0x00, 0x00, 0x02, 0x06, 0x01, 0x00, 0x04, 0x0b, 0x08, 0x00, 0x00, 0x00, 0x00, 0x00
        /*0020*/ 	.byte	0x00, 0x00, 0x00, 0x00


//--------------------- .nv.info.matmul_kernel    --------------------------
	.section	.nv.info.matmul_kernel,"",@"SHT_CUDA_INFO"
	.sectionflags	@""
	.align	4


	//----- nvinfo : EIATTR_CUDA_API_VERSION
	.align		4
        /*0000*/ 	.byte	0x04, 0x37
        /*0002*/ 	.short	(.L_7 - .L_6)
.L_6:
        /*0004*/ 	.word	0x00000082


	//----- nvinfo : EIATTR_KPARAM_INFO
	.align		4
.L_7:
        /*0008*/ 	.byte	0x04, 0x17
        /*000a*/ 	.short	(.L_9 - .L_8)
.L_8:
        /*000c*/ 	.word	0x00000000
        /*0010*/ 	.short	0x000d
        /*0012*/ 	.short	0x0048
        /*0014*/ 	.byte	0x00, 0xf4, 0x21, 0x00


	//----- nvinfo : EIATTR_KPARAM_INFO
	.align		4
.L_9:
        /*0018*/ 	.byte	0x04, 0x17
        /*001a*/ 	.short	(.L_11 - .L_10)
.L_10:
        /*001c*/ 	.word	0x00000000
        /*0020*/ 	.short	0x000c
        /*0022*/ 	.short	0x0040
        /*0024*/ 	.byte	0x00, 0xf4, 0x21, 0x00


	//----- nvinfo : EIATTR_KPARAM_INFO
	.align		4
.L_11:
        /*0028*/ 	.byte	0x04, 0x17
        /*002a*/ 	.short	(.L_13 - .L_12)
.L_12:
        /*002c*/ 	.word	0x00000000
        /*0030*/ 	.short	0x000b
        /*0032*/ 	.short	0x0038
        /*0034*/ 	.byte	0x00, 0xf0, 0x11, 0x00


	//----- nvinfo : EIATTR_KPARAM_INFO
	.align		4
.L_13:
        /*0038*/ 	.byte	0x04, 0x17
        /*003a*/ 	.short	(.L_15 - .L_14)
.L_14:
        /*003c*/ 	.word	0x00000000
        /*0040*/ 	.short	0x000a
        /*0042*/ 	.short	0x0034
        /*0044*/ 	.byte	0x00, 0xf0, 0x11, 0x00


	//----- nvinfo : EIATTR_KPARAM_INFO
	.align		4
.L_15:
        /*0048*/ 	.byte	0x04, 0x17
        /*004a*/ 	.short	(.L_17 - .L_16)
.L_16:
        /*004c*/ 	.word	0x00000000
        /*0050*/ 	.short	0x0009
        /*0052*/ 	.short	0x0030
        /*0054*/ 	.byte	0x00, 0xf0, 0x11, 0x00


	//----- nvinfo : EIATTR_KPARAM_INFO
	.align		4
.L_17:
        /*0058*/ 	.byte	0x04, 0x17
        /*005a*/ 	.short	(.L_19 - .L_18)
.L_18:
        /*005c*/ 	.word	0x00000000
        /*0060*/ 	.short	0x0008
        /*0062*/ 	.short	0x002c
        /*0064*/ 	.byte	0x00, 0xf0, 0x11, 0x00


	//----- nvinfo : EIATTR_KPARAM_INFO
	.align		4
.L_19:
        /*0068*/ 	.byte	0x04, 0x17
        /*006a*/ 	.short	(.L_21 - .L_20)
.L_20:
        /*006c*/ 	.word	0x00000000
        /*0070*/ 	.short	0x0007
        /*0072*/ 	.short	0x0028
        /*0074*/ 	.byte	0x00, 0xf0, 0x11, 0x00


	//----- nvinfo : EIATTR_KPARAM_INFO
	.align		4
.L_21:
        /*0078*/ 	.byte	0x04, 0x17
        /*007a*/ 	.short	(.L_23 - .L_22)
.L_22:
        /*007c*/ 	.word	0x00000000
        /*0080*/ 	.short	0x0006
        /*0082*/ 	.short	0x0024
        /*0084*/ 	.byte	0x00, 0xf0, 0x11, 0x00


	//----- nvinfo : EIATTR_KPARAM_INFO
	.align		4
.L_23:
        /*0088*/ 	.byte	0x04, 0x17
        /*008a*/ 	.short	(.L_25 - .L_24)
.L_24:
        /*008c*/ 	.word	0x00000000
        /*0090*/ 	.short	0x0005
        /*0092*/ 	.short	0x0020
        /*0094*/ 	.byte	0x00, 0xf0, 0x11, 0x00


	//----- nvinfo : EIATTR_KPARAM_INFO
	.align		4
.L_25:
        /*0098*/ 	.byte	0x04, 0x17
        /*009a*/ 	.short	(.L_27 - .L_26)
.L_26:
        /*009c*/ 	.word	0x00000000
        /*00a0*/ 	.short	0x0004
        /*00a2*/ 	.short	0x001c
        /*00a4*/ 	.byte	0x00, 0xf0, 0x11, 0x00


	//----- nvinfo : EIATTR_KPARAM_INFO
	.align		4
.L_27:
        /*00a8*/ 	.byte	0x04, 0x17
        /*00aa*/ 	.short	(.L_29 - .L_28)
.L_28:
        /*00ac*/ 	.word	0x00000000
        /*00b0*/ 	.short	0x0003
        /*00b2*/ 	.short	0x0018
        /*00b4*/ 	.byte	0x00, 0xf0, 0x11, 0x00


	//----- nvinfo : EIATTR_KPARAM_INFO
	.align		4
.L_29:
        /*00b8*/ 	.byte	0x04, 0x17
        /*00ba*/ 	.short	(.L_31 - .L_30)
.L_30:
        /*00bc*/ 	.word	0x00000000
        /*00c0*/ 	.short	0x0002
        /*00c2*/ 	.short	0x0010
        /*00c4*/ 	.byte	0x00, 0xf4, 0x21, 0x00


	//----- nvinfo : EIATTR_KPARAM_INFO
	.align		4
.L_31:
        /*00c8*/ 	.byte	0x04, 0x17
        /*00ca*/ 	.short	(.L_33 - .L_32)
.L_32:
        /*00cc*/ 	.word	0x00000000
        /*00d0*/ 	.short	0x0001
        /*00d2*/ 	.short	0x0008
        /*00d4*/ 	.byte	0x00, 0xf4, 0x21, 0x00


	//----- nvinfo : EIATTR_KPARAM_INFO
	.align		4
.L_33:
        /*00d8*/ 	.byte	0x04, 0x17
        /*00da*/ 	.short	(.L_35 - .L_34)
.L_34:
        /*00dc*/ 	.word	0x00000000
        /*00e0*/ 	.short	0x0000
        /*00e2*/ 	.short	0x0000
        /*00e4*/ 	.byte	0x00, 0xf4, 0x21, 0x00


	//----- nvinfo : EIATTR_SPARSE_MMA_MASK
	.align		4
.L_35:
        /*00e8*/ 	.byte	0x03, 0x50
        /*00ea*/ 	.short	0x0000


	//----- nvinfo : EIATTR_MAXREG_COUNT
	.align		4
        /*00ec*/ 	.byte	0x03, 0x1b
        /*00ee*/ 	.short	0x00ff


	//----- nvinfo : EIATTR_NUM_BARRIERS
	.align		4
        /*00f0*/ 	.byte	0x02, 0x4c
        /*00f2*/ 	.byte	0x01
	.zero		1


	//----- nvinfo : EIATTR_ANNOTATIONS
	.align		4
        /*00f4*/ 	.byte	0x04, 0x55
        /*00f6*/ 	.short	(.L_37 - .L_36)


	//   ....[0]....
.L_36:
        /*00f8*/ 	.word	0x00000001
        /*00fc*/ 	.byte	0xd0, 0x08, 0x00, 0x00, 0x01, 0x00, 0x00, 0x00, 0x10, 0x09, 0x00, 0x00, 0x01, 0x00, 0x00, 0x00
        /* <DEDUP_REMOVED lines=705> */
        /*2d1c*/ 	.byte	0xd0, 0xa0, 0x01, 0x00, 0x01, 0x00, 0x00, 0x00, 0xf0, 0xa0, 0x01, 0x00


	//----- nvinfo : EIATTR_MERCURY_ISA_VERSION
	.align		4
.L_37:
        /*2d28*/ 	.byte	0x03, 0x5f
        /*2d2a*/ 	.short	0x0101


	//----- nvinfo : EIATTR_EXIT_INSTR_OFFSETS
	.align		4
        /*2d2c*/ 	.byte	0x04, 0x1c
        /*2d2e*/ 	.short	(.L_39 - .L_38)


	//   ....[0]....
.L_38:
        /*2d30*/ 	.word	0x0001a3d0


	//   ....[1]....
        /*2d34*/ 	.word	0x0001a3f0


	//----- nvinfo : EIATTR_REQNTID
	.align		4
.L_39:
        /*2d38*/ 	.byte	0x04, 0x10
        /*2d3a*/ 	.short	(.L_41 - .L_40)
.L_40:
        /*2d3c*/ 	.word	0x00000080
        /*2d40*/ 	.word	0x00000001
        /*2d44*/ 	.word	0x00000001


	//----- nvinfo : EIATTR_CBANK_PARAM_SIZE
	.align		4
.L_41:
        /*2d48*/ 	.byte	0x03, 0x19
        /*2d4a*/ 	.short	0x0050


	//----- nvinfo : EIATTR_PARAM_CBANK
	.align		4
        /*2d4c*/ 	.byte	0x04, 0x0a
        /*2d4e*/ 	.short	(.L_43 - .L_42)
	.align		4
.L_42:
        /*2d50*/ 	.word	index@(.nv.constant0.matmul_kernel)
        /*2d54*/ 	.short	0x0210
        /*2d56*/ 	.short	0x0050


	//----- nvinfo : EIATTR_SW_WAR
	.align		4
.L_43:
        /*2d58*/ 	.byte	0x04, 0x36
        /*2d5a*/ 	.short	(.L_45 - .L_44)
.L_44:
        /*2d5c*/ 	.word	0x00000008
.L_45:


//--------------------- .nv.callgraph             --------------------------
	.section	.nv.callgraph,"",@"SHT_CUDA_CALLGRAPH"
	.align	4
	.sectionentsize	8
	.align		4
        /*0000*/ 	.word	0x00000000
	.align		4
        /*0004*/ 	.word	0xffffffff
	.align		4
        /*0008*/ 	.word	0x00000000
	.align		4
        /*000c*/ 	.word	0xfffffffe
	.align		4
        /*0010*/ 	.word	0x00000000
	.align		4
        /*0014*/ 	.word	0xfffffffd
	.align		4
        /*0018*/ 	.word	0x00000000
	.align		4
        /*001c*/ 	.word	0xfffffffc


//--------------------- .text.matmul_kernel       --------------------------
	.section	.text.matmul_kernel,"ax",@progbits
	.align	128
        .global         matmul_kernel
        .type           matmul_kernel,@function
        .size           matmul_kernel,(.L_x_3 - matmul_kernel)
        .other          matmul_kernel,@"STO_CUDA_ENTRY STV_DEFAULT"
matmul_kernel:
.text.matmul_kernel:
[----:B------:R-:W1:Y:S08]  /*0000*/  LDC R1, c[0x0][0x28] ;  /* 0x00000a00ff017b82 */ /* 0x000e700000000800 */
[----:B------:R-:W2:Y:S01]  /*0010*/  LDC.64 R156, c[0x0][0x228] ;  /* 0x00008a00ff9c7b82 */ /* 0x000ea20000000a00 */
[----:B------:R-:W3:Y:S01]  /*0020*/  S2R R8, SR_CTAID.X ;  /* 0x0000000000087919 */ /* 0x000ee20000002500 */
[----:B-1----:R-:W-:Y:S01]  /*0030*/  VIADD R1, R1, 0xfffff798 ;  /* 0xfffff79801017836 */ /* 0x002fe20000000000 */
[----:B------:R-:W-:Y:S01]  /*0040*/  ULDC.64 UR4, c[0x0][0x218] ;  /* 0x0000860000047ab9 */ /* 0x000fe20000000a00 */
[----:B------:R-:W-:Y:S01]  /*0050*/  ULDC.64 UR6, c[0x0][0x210] ;  /* 0x0000840000067ab9 */ /* 0x000fe20000000a00 */
[----:B------:R-:W1:Y:S01]  /*0060*/  S2R R67, SR_TID.X ;  /* 0x0000000000437919 */ /* 0x000e620000002100 */
[----:B------:R-:W-:-:S02]  /*0070*/  ULDC.64 UR60, c[0x0][0x208] ;  /* 0x00008200003c7ab9 */ /* 0x000fc40000000a00 */
[----:B------:R-:W4:Y:S01]  /*0080*/  LDC.64 R152, c[0x0][0x238] ;  /* 0x00008e00ff987b82 */ /* 0x000f220000000a00 */
[----:B--2---:R-:W-:-:S05]  /*0090*/  VIADD R0, R157, 0x3f ;  /* 0x0000003f9d007836 */ /* 0x004fca0000000000 */
[----:B------:R-:W-:Y:S01]  /*00a0*/  SHF.R.S32.HI R3, RZ, 0x1f, R0 ;  /* 0x0000001fff037819 */ /* 0x000fe20000011400 */
[----:B----4-:R-:W-:-:S03]  /*00b0*/  IMAD R209, R152, 0x3c, RZ ;  /* 0x0000003c98d17824 */ /* 0x010fc600078e02ff */
[----:B------:R-:W-:Y:S01]  /*00c0*/  LEA.HI R3, R3, R0, RZ, 0x6 ;  /* 0x0000000003037211 */ /* 0x000fe200078f30ff */
[C---:B------:R-:W-:Y:S01]  /*00d0*/  IMAD R177, R152.reuse, 0x38, RZ ;  /* 0x0000003898b17824 */ /* 0x040fe200078e02ff */
[----:B---3--:R-:W-:Y:S01]  /*00e0*/  IABS R6, R8 ;  /* 0x0000000800067213 */ /* 0x008fe20000000000 */
[C---:B------:R-:W-:Y:S01]  /*00f0*/  IMAD R236, R152.reuse, 0x120, RZ ;  /* 0x0000012098ec7824 */ /* 0x040fe200078e02ff */
[----:B------:R-:W-:Y:S01]  /*0100*/  SHF.R.S32.HI R3, RZ, 0x6, R3 ;  /* 0x00000006ff037819 */ /* 0x000fe20000011403 */
[C---:B------:R-:W-:Y:S01]  /*0110*/  IMAD R238, R152.reuse, 0x11c, RZ ;  /* 0x0000011c98ee7824 */ /* 0x040fe200078e02ff */
[----:B-1----:R-:W-:Y:S01]  /*0120*/  LOP3.LUT R174, R67, 0x7f, RZ, 0xc0, !PT ;  /* 0x0000007f43ae7812 */ /* 0x002fe200078ec0ff */
[C---:B------:R-:W-:Y:S02]  /*0130*/  IMAD R234, R152.reuse, 0x130, RZ ;  /* 0x0000013098ea7824 */ /* 0x040fe400078e02ff */
[----:B------:R-:W-:Y:S02]  /*0140*/  IMAD.SHL.U32 R5, R3, 0x4, RZ ;  /* 0x0000000403057824 */ /* 0x000fe400078e00ff */
[----:B------:R-:W-:-:S02]  /*0150*/  IMAD R190, R152, 0x6c, RZ ;  /* 0x0000006c98be7824 */ /* 0x000fc400078e02ff */
[C---:B------:R-:W-:Y:S01]  /*0160*/  IMAD R195, R152.reuse, 0x70, RZ ;  /* 0x0000007098c37824 */ /* 0x040fe200078e02ff */
[-C--:B------:R-:W-:Y:S01]  /*0170*/  IABS R7, R5.reuse ;  /* 0x0000000500077213 */ /* 0x080fe20000000000 */
[C---:B------:R-:W-:Y:S01]  /*0180*/  IMAD R249, R152.reuse, 0x74, RZ ;  /* 0x0000007498f97824 */ /* 0x040fe200078e02ff */
[----:B------:R-:W-:Y:S01]  /*0190*/  IABS R10, R5 ;  /* 0x00000005000a7213 */ /* 0x000fe20000000000 */
[C---:B------:R-:W-:Y:S01]  /*01a0*/  IMAD R202, R152.reuse, 0xe4, RZ ;  /* 0x000000e498ca7824 */ /* 0x040fe200078e02ff */
[----:B------:R-:W1:Y:S01]  /*01b0*/  I2F.RP R0, R7 ;  /* 0x0000000700007306 */ /* 0x000e620000209400 */
[C---:B------:R-:W-:Y:S02]  /*01c0*/  IMAD R182, R152.reuse, 0xe8, RZ ;  /* 0x000000e898b67824 */ /* 0x040fe400078e02ff */
[C---:B------:R-:W-:Y:S02]  /*01d0*/  IMAD R178, R152.reuse, 0xec, RZ ;  /* 0x000000ec98b27824 */ /* 0x040fe400078e02ff */
[----:B------:R-:W-:-:S02]  /*01e0*/  IMAD R212, R152, 0xf0, RZ ;  /* 0x000000f098d47824 */ /* 0x000fc400078e02ff */
[C---:B------:R-:W-:Y:S02]  /*01f0*/  IMAD R210, R152.reuse, 0xf4, RZ ;  /* 0x000000f498d27824 */ /* 0x040fe400078e02ff */
[C---:B------:R-:W-:Y:S02]  /*0200*/  IMAD R208, R152.reuse, 0xf8, RZ ;  /* 0x000000f898d07824 */ /* 0x040fe400078e02ff */
[C---:B------:R-:W-:Y:S02]  /*0210*/  IMAD R224, R152.reuse, 0xfc, RZ ;  /* 0x000000fc98e07824 */ /* 0x040fe400078e02ff */
[C---:B------:R-:W-:Y:S01]  /*0220*/  IMAD R232, R152.reuse, 0x140, RZ ;  /* 0x0000014098e87824 */ /* 0x040fe200078e02ff */
[----:B-1----:R-:W1:Y:S01]  /*0230*/  MUFU.RCP R0, R0 ;  /* 0x0000000000007308 */ /* 0x002e620000001000 */
[C---:B------:R-:W-:Y:S02]  /*0240*/  IMAD R230, R152.reuse, 0x150, RZ ;  /* 0x0000015098e67824 */ /* 0x040fe400078e02ff */
[----:B------:R-:W-:-:S02]  /*0250*/  IMAD R226, R152, 0x158, RZ ;  /* 0x0000015898e27824 */ /* 0x000fc400078e02ff */
[C---:B------:R-:W-:Y:S02]  /*0260*/  IMAD R186, R152.reuse, 0x160, RZ ;  /* 0x0000016098ba7824 */ /* 0x040fe400078e02ff */
[C---:B------:R-:W-:Y:S02]  /*0270*/  IMAD R187, R152.reuse, 0x57, RZ ;  /* 0x0000005798bb7824 */ /* 0x040fe400078e02ff */
[C---:B------:R-:W-:Y:S02]  /*0280*/  IMAD R228, R152.reuse, 0x164, RZ ;  /* 0x0000016498e47824 */ /* 0x040fe400078e02ff */
[C---:B------:R-:W-:Y:S02]  /*0290*/  IMAD R188, R152.reuse, 0x16c, RZ ;  /* 0x0000016c98bc7824 */ /* 0x040fe400078e02ff */
[C---:B------:R-:W-:Y:S02]  /*02a0*/  IMAD R189, R152.reuse, 0x59, RZ ;  /* 0x0000005998bd7824 */ /* 0x040fe400078e02ff */
[----:B------:R-:W-:-:S02]  /*02b0*/  IMAD R193, R152, 0x5b, RZ ;  /* 0x0000005b98c17824 */ /* 0x000fc400078e02ff */
[----:B-1----:R-:W-:Y:S02]  /*02c0*/  VIADD R2, R0, 0xffffffe ;  /* 0x0ffffffe00027836 */ /* 0x002fe40000000000 */
[----:B------:R-:W-:Y:S02]  /*02d0*/  IMAD.MOV R0, RZ, RZ, -R10 ;  /* 0x000000ffff007224 */ /* 0x000fe400078e0a0a */
[----:B------:R1:W2:Y:S01]  /*02e0*/  F2I.FTZ.U32.TRUNC.NTZ R3, R2 ;  /* 0x0000000200037305 */ /* 0x0002a2000021f000 */
[C---:B------:R-:W-:Y:S02]  /*02f0*/  IMAD R218, R152.reuse, 0x170, RZ ;  /* 0x0000017098da7824 */ /* 0x040fe400078e02ff */
[C---:B------:R-:W-:Y:S02]  /*0300*/  IMAD R192, R152.reuse, 0x178, RZ ;  /* 0x0000017898c07824 */ /* 0x040fe400078e02ff */
[C---:B------:R-:W-:Y:S02]  /*0310*/  IMAD R222, R152.reuse, 0x168, RZ ;  /* 0x0000016898de7824 */ /* 0x040fe400078e02ff */
[----:B------:R-:W-:-:S02]  /*0320*/  IMAD R241, R152, 0x5e, RZ ;  /* 0x0000005e98f17824 */ /* 0x000fc400078e02ff */
[----:B-1----:R-:W-:Y:S02]  /*0330*/  IMAD.MOV.U32 R2, RZ, RZ, RZ ;  /* 0x000000ffff027224 */ /* 0x002fe400078e00ff */
[C---:B------:R-:W-:Y:S02]  /*0340*/  IMAD R194, R152.reuse, 0x17c, RZ ;  /* 0x0000017c98c27824 */ /* 0x040fe400078e02ff */
[C---:B------:R-:W-:Y:S02]  /*0350*/  IMAD R240, R152.reuse, 0x1b4, RZ ;  /* 0x000001b498f07824 */ /* 0x040fe400078e02ff */
[----:B--2---:R-:W-:Y:S02]  /*0360*/  IMAD.MOV R4, RZ, RZ, -R3 ;  /* 0x000000ffff047224 */ /* 0x004fe400078e0a03 */
[----:B------:R-:W-:Y:S02]  /*0370*/  IMAD R191, R152, 0x5a, RZ ;  /* 0x0000005a98bf7824 */ /* 0x000fe400078e02ff */
[----:B------:R-:W-:-:S02]  /*0380*/  IMAD R9, R4, R7, RZ ;  /* 0x0000000704097224 */ /* 0x000fc400078e02ff */
[----:B------:R-:W-:Y:S02]  /*0390*/  IMAD.MOV.U32 R4, RZ, RZ, R6 ;  /* 0x000000ffff047224 */ /* 0x000fe400078e0006 */
[----:B------:R-:W-:-:S04]  /*03a0*/  IMAD.HI.U32 R3, R3, R9, R2 ;  /* 0x0000000903037227 */ /* 0x000fc800078e0002 */
[----:B------:R-:W-:Y:S02]  /*03b0*/  IMAD R214, R152, 0x174, RZ ;  /* 0x0000017498d67824 */ /* 0x000fe400078e02ff */
[----:B------:R-:W-:-:S04]  /*03c0*/  IMAD.HI.U32 R3, R3, R4, RZ ;  /* 0x0000000403037227 */ /* 0x000fc800078e00ff */
[----:B------:R-:W-:Y:S01]  /*03d0*/  IMAD R0, R3, R0, R4 ;  /* 0x0000000003007224 */ /* 0x000fe200078e0204 */
[----:B------:R-:W-:Y:S01]  /*03e0*/  IABS R4, R156 ;  /* 0x0000009c00047213 */ /* 0x000fe20000000000 */
[C---:B------:R-:W-:Y:S02]  /*03f0*/  IMAD R247, R152.reuse, 0x5f, RZ ;  /* 0x0000005f98f77824 */ /* 0x040fe400078e02ff */
[C---:B------:R-:W-:Y:S01]  /*0400*/  IMAD R242, R152.reuse, 0x1b8, RZ ;  /* 0x000001b898f27824 */ /* 0x040fe200078e02ff */
[----:B------:R-:W-:Y:S01]  /*0410*/  ISETP.GT.U32.AND P1, PT, R7, R0, PT ;  /* 0x000000000700720c */ /* 0x000fe20003f24070 */
[C---:B------:R-:W-:Y:S02]  /*0420*/  IMAD R197, R152.reuse, 0x5d, RZ ;  /* 0x0000005d98c57824 */ /* 0x040fe400078e02ff */
[C---:B------:R-:W-:Y:S02]  /*0430*/  IMAD R196, R152.reuse, 0x1b0, RZ ;  /* 0x000001b098c47824 */ /* 0x040fe400078e02ff */
[----:B------:R-:W-:-:S02]  /*0440*/  IMAD R252, R152, 0x1c0, RZ ;  /* 0x000001c098fc7824 */ /* 0x000fc400078e02ff */
[----:B------:R-:W-:-:S06]  /*0450*/  IMAD R248, R152, 0x1bc, RZ ;  /* 0x000001bc98f87824 */ /* 0x000fcc00078e02ff */
[----:B------:R-:W-:Y:S02]  /*0460*/  @!P1 IMAD.IADD R0, R0, 0x1, -R7 ;  /* 0x0000000100009824 */ /* 0x000fe400078e0a07 */
[----:B------:R-:W-:Y:S01]  /*0470*/  @!P1 VIADD R3, R3, 0x1 ;  /* 0x0000000103039836 */ /* 0x000fe20000000000 */
[----:B------:R-:W-:Y:S02]  /*0480*/  ISETP.NE.AND P1, PT, R5, RZ, PT ;  /* 0x000000ff0500720c */ /* 0x000fe40003f25270 */
[----:B------:R-:W-:Y:S02]  /*0490*/  ISETP.GE.U32.AND P0, PT, R0, R7, PT ;  /* 0x000000070000720c */ /* 0x000fe40003f06070 */
[----:B------:R-:W-:-:S04]  /*04a0*/  LOP3.LUT R0, R8, R5, RZ, 0x3c, !PT ;  /* 0x0000000508007212 */ /* 0x000fc800078e3cff */
[----:B------:R-:W-:Y:S01]  /*04b0*/  ISETP.GE.AND P2, PT, R0, RZ, PT ;  /* 0x000000ff0000720c */ /* 0x000fe20003f46270 */
[----:B------:R-:W-:-:S06]  /*04c0*/  VIADD R0, R156, 0x7f ;  /* 0x0000007f9c007836 */ /* 0x000fcc0000000000 */
[----:B------:R-:W-:-:S04]  /*04d0*/  @P0 VIADD R3, R3, 0x1 ;  /* 0x0000000103030836 */ /* 0x000fc80000000000 */
[----:B------:R-:W-:Y:S01]  /*04e0*/  IMAD.MOV.U32 R2, RZ, RZ, R3 ;  /* 0x000000ffff027224 */ /* 0x000fe200078e0003 */
[----:B------:R-:W-:-:S03]  /*04f0*/  SHF.R.S32.HI R3, RZ, 0x1f, R0 ;  /* 0x0000001fff037819 */ /* 0x000fc60000011400 */
[----:B------:R-:W-:Y:S01]  /*0500*/  @!P2 IMAD.MOV R2, RZ, RZ, -R2 ;  /* 0x000000ffff02a224 */ /* 0x000fe200078e0a02 */
[----:B------:R-:W-:Y:S02]  /*0510*/  @!P1 LOP3.LUT R2, RZ, R5, RZ, 0x33, !PT ;  /* 0x00000005ff029212 */ /* 0x000fe400078e33ff */
[----:B------:R-:W-:-:S03]  /*0520*/  LEA.HI R3, R3, R0, RZ, 0x7 ;  /* 0x0000000003037211 */ /* 0x000fc600078f38ff */
[C---:B------:R-:W-:Y:S01]  /*0530*/  IMAD.SHL.U32 R20, R2.reuse, 0x4, RZ ;  /* 0x0000000402147824 */ /* 0x040fe200078e00ff */
[----:B------:R-:W-:-:S04]  /*0540*/  IADD3 R2, -R2, RZ, RZ ;  /* 0x000000ff02027210 */ /* 0x000fc80007ffe1ff */
[----:B------:R-:W-:Y:S01]  /*0550*/  LEA.HI.SX32 R3, R3, -R20, 0x19 ;  /* 0x8000001403037211 */ /* 0x000fe200078fcaff */
[----:B------:R-:W-:Y:S02]  /*0560*/  IMAD R13, R5, R2, R8 ;  /* 0x00000002050d7224 */ /* 0x000fe400078e0208 */
[----:B------:R-:W-:Y:S01]  /*0570*/  I2F.RP R2, R4 ;  /* 0x0000000400027306 */ /* 0x000fe20000209400 */
[----:B------:R-:W-:Y:S02]  /*0580*/  VIMNMX R22, R3, 0x4, PT ;  /* 0x0000000403167848 */ /* 0x000fe40003fe0100 */
[----:B------:R-:W-:Y:S02]  /*0590*/  IABS R3, R157 ;  /* 0x0000009d00037213 */ /* 0x000fe40000000000 */
[-C--:B------:R-:W-:Y:S02]  /*05a0*/  IABS R11, R22.reuse ;  /* 0x00000016000b7213 */ /* 0x080fe40000000000 */
[----:B------:R-:W-:Y:S01]  /*05b0*/  IABS R8, R22 ;  /* 0x0000001600087213 */ /* 0x000fe20000000000 */
[----:B------:R-:W1:Y:S08]  /*05c0*/  I2F.RP R10, R3 ;  /* 0x00000003000a7306 */ /* 0x000e700000209400 */
[----:B------:R-:W2:Y:S08]  /*05d0*/  I2F.RP R0, R11 ;  /* 0x0000000b00007306 */ /* 0x000eb00000209400 */
[----:B-1----:R-:W-:Y:S08]  /*05e0*/  MUFU.RCP R10, R10 ;  /* 0x0000000a000a7308 */ /* 0x002ff00000001000 */
[----:B--2---:R-:W1:Y:S08]  /*05f0*/  MUFU.RCP R0, R0 ;  /* 0x0000000000007308 */ /* 0x004e700000001000 */
[----:B------:R-:W-:Y:S01]  /*0600*/  MUFU.RCP R2, R2 ;  /* 0x0000000200027308 */ /* 0x000fe20000001000 */
[----:B-1----:R-:W-:Y:S01]  /*0610*/  VIADD R6, R0, 0xffffffe ;  /* 0x0ffffffe00067836 */ /* 0x002fe20000000000 */
[----:B------:R-:W-:-:S06]  /*0620*/  IABS R0, R13 ;  /* 0x0000000d00007213 */ /* 0x000fcc0000000000 */
[----:B------:R1:W2:Y:S02]  /*0630*/  F2I.FTZ.U32.TRUNC.NTZ R7, R6 ;  /* 0x0000000600077305 */ /* 0x0002a4000021f000 */
[----:B-1----:R-:W-:Y:S02]  /*0640*/  IMAD.MOV.U32 R6, RZ, RZ, RZ ;  /* 0x000000ffff067224 */ /* 0x002fe400078e00ff */
[----:B--2---:R-:W-:-:S04]  /*0650*/  IMAD.MOV R12, RZ, RZ, -R7 ;  /* 0x000000ffff0c7224 */ /* 0x004fc800078e0a07 */
[----:B------:R-:W-:-:S04]  /*0660*/  IMAD R5, R12, R11, RZ ;  /* 0x0000000b0c057224 */ /* 0x000fc800078e02ff */
[----:B------:R-:W-:-:S04]  /*0670*/  IMAD.HI.U32 R6, R7, R5, R6 ;  /* 0x0000000507067227 */ /* 0x000fc800078e0006 */
[----:B------:R-:W-:Y:S02]  /*0680*/  IMAD.MOV.U32 R5, RZ, RZ, R0 ;  /* 0x000000ffff057224 */ /* 0x000fe400078e0000 */
[----:B------:R-:W-:Y:S02]  /*0690*/  IMAD.MOV R0, RZ, RZ, -R8 ;  /* 0x000000ffff007224 */ /* 0x000fe400078e0a08 */
[----:B------:R-:W-:-:S04]  /*06a0*/  IMAD.HI.U32 R6, R6, R5, RZ ;  /* 0x0000000506067227 */ /* 0x000fc800078e00ff */
[----:B------:R-:W-:Y:S02]  /*06b0*/  IMAD R0, R6, R0, R5 ;  /* 0x0000000006007224 */ /* 0x000fe400078e0205 */
[----:B------:R-:W-:Y:S02]  /*06c0*/  VIADD R8, R10, 0xffffffe ;  /* 0x0ffffffe0a087836 */ /* 0x000fe40000000000 */
[----:B------:R-:W-:Y:S01]  /*06d0*/  VIADD R7, R2, 0xffffffe ;  /* 0x0ffffffe02077836 */ /* 0x000fe20000000000 */
[----:B------:R-:W-:Y:S01]  /*06e0*/  ISETP.GT.U32.AND P1, PT, R11, R0, PT ;  /* 0x000000000b00720c */ /* 0x000fe20003f24070 */
[----:B------:R1:W2:Y:S08]  /*06f0*/  F2I.FTZ.U32.TRUNC.NTZ R9, R8 ;  /* 0x0000000800097305 */ /* 0x0002b0000021f000 */
[----:B------:R-:W3:Y:S01]  /*0700*/  F2I.FTZ.U32.TRUNC.NTZ R7, R7 ;  /* 0x0000000700077305 */ /* 0x000ee2000021f000 */
[----:B-1----:R-:W-:-:S03]  /*0710*/  IMAD.MOV.U32 R8, RZ, RZ, RZ ;  /* 0x000000ffff087224 */ /* 0x002fc600078e00ff */
[----:B------:R-:W-:Y:S02]  /*0720*/  @!P1 IMAD.IADD R0, R0, 0x1, -R11 ;  /* 0x0000000100009824 */ /* 0x000fe400078e0a0b */
[----:B------:R-:W-:Y:S01]  /*0730*/  @!P1 VIADD R6, R6, 0x1 ;  /* 0x0000000106069836 */ /* 0x000fe20000000000 */
[----:B------:R-:W-:Y:S02]  /*0740*/  ISETP.NE.AND P1, PT, R22, RZ, PT ;  /* 0x000000ff1600720c */ /* 0x000fe40003f25270 */
[----:B------:R-:W-:Y:S02]  /*0750*/  ISETP.GE.U32.AND P0, PT, R0, R11, PT ;  /* 0x0000000b0000720c */ /* 0x000fe40003f06070 */
[----:B------:R-:W-:-:S04]  /*0760*/  LOP3.LUT R0, R13, R22, RZ, 0x3c, !PT ;  /* 0x000000160d007212 */ /* 0x000fc800078e3cff */
[----:B------:R-:W-:Y:S01]  /*0770*/  ISETP.GE.AND P2, PT, R0, RZ, PT ;  /* 0x000000ff0000720c */ /* 0x000fe20003f46270 */
[----:B--2---:R-:W-:Y:S02]  /*0780*/  IMAD.MOV R0, RZ, RZ, -R9 ;  /* 0x000000ffff007224 */ /* 0x004fe400078e0a09 */
[----:B---3--:R-:W-:Y:S02]  /*0790*/  IMAD.MOV R11, RZ, RZ, -R7 ;  /* 0x000000ffff0b7224 */ /* 0x008fe400078e0a07 */
[----:B------:R-:W-:Y:S02]  /*07a0*/  IMAD R5, R0, R3, RZ ;  /* 0x0000000300057224 */ /* 0x000fe400078e02ff */
[----:B------:R-:W-:Y:S02]  /*07b0*/  @P0 VIADD R6, R6, 0x1 ;  /* 0x0000000106060836 */ /* 0x000fe40000000000 */
[----:B------:R-:W-:-:S04]  /*07c0*/  IMAD.HI.U32 R5, R9, R5, R8 ;  /* 0x0000000509057227 */ /* 0x000fc800078e0008 */
[----:B------:R-:W-:Y:S02]  /*07d0*/  IMAD.MOV.U32 R10, RZ, RZ, R6 ;  /* 0x000000ffff0a7224 */ /* 0x000fe400078e0006 */
[----:B------:R-:W-:Y:S02]  /*07e0*/  IMAD R11, R11, R4, RZ ;  /* 0x000000040b0b7224 */ /* 0x000fe400078e02ff */
[----:B------:R-:W-:Y:S01]  /*07f0*/  @!P2 IMAD.MOV R10, RZ, RZ, -R10 ;  /* 0x000000ffff0aa224 */ /* 0x000fe200078e0a0a */
[----:B------:R-:W-:Y:S01]  /*0800*/  @!P1 LOP3.LUT R10, RZ, R22, RZ, 0x33, !PT ;  /* 0x00000016ff0a9212 */ /* 0x000fe200078e33ff */
[----:B------:R-:W-:-:S04]  /*0810*/  IMAD.MOV.U32 R6, RZ, RZ, RZ ;  /* 0x000000ffff067224 */ /* 0x000fc800078e00ff */
[----:B------:R-:W-:Y:S02]  /*0820*/  IMAD.SHL.U32 R0, R10, 0x40, RZ ;  /* 0x000000400a007824 */ /* 0x000fe400078e00ff */
[----:B------:R-:W-:-:S03]  /*0830*/  IMAD.HI.U32 R2, R7, R11, R6 ;  /* 0x0000000b07027227 */ /* 0x000fc600078e0006 */
[----:B------:R-:W-:Y:S01]  /*0840*/  IABS R12, R0 ;  /* 0x00000000000c7213 */ /* 0x000fe20000000000 */
[C---:B------:R-:W-:Y:S01]  /*0850*/  VIADD R175, R0.reuse, 0x2 ;  /* 0x0000000200af7836 */ /* 0x040fe20000000000 */
[C---:B------:R-:W-:Y:S01]  /*0860*/  IADD3 R176, R0.reuse, 0x1, RZ ;  /* 0x0000000100b07810 */ /* 0x040fe20007ffe0ff */
[C---:B------:R-:W-:Y:S01]  /*0870*/  VIADD R173, R0.reuse, 0x3 ;  /* 0x0000000300ad7836 */ /* 0x040fe20000000000 */
[C---:B------:R-:W-:Y:S01]  /*0880*/  IADD3 R125, R0.reuse, 0x2b, RZ ;  /* 0x0000002b007d7810 */ /* 0x040fe20007ffe0ff */
[----:B------:R-:W-:Y:S01]  /*0890*/  IMAD.MOV R7, RZ, RZ, -R10 ;  /* 0x000000ffff077224 */ /* 0x000fe200078e0a0a */
[----:B------:R-:W-:Y:S01]  /*08a0*/  IABS R16, R175 ;  /* 0x000000af00107213 */ /* 0x000fe20000000000 */
[C---:B------:R-:W-:Y:S01]  /*08b0*/  IMAD.HI.U32 R6, R5.reuse, R12, RZ ;  /* 0x0000000c05067227 */ /* 0x040fe200078e00ff */
[----:B------:R-:W-:Y:S01]  /*08c0*/  IABS R18, R173 ;  /* 0x000000ad00127213 */ /* 0x000fe20000000000 */
[----:B------:R-:W-:Y:S01]  /*08d0*/  STL [R1+0x6d8], R176 ;  /* 0x0006d8b001007387 */ /* 0x000fe20000100800 */
[----:B------:R-:W-:Y:S01]  /*08e0*/  IABS R14, R176 ;  /* 0x000000b0000e7213 */ /* 0x000fe20000000000 */
[C---:B------:R-:W-:Y:S01]  /*08f0*/  IMAD.HI.U32 R9, R5.reuse, R16, RZ ;  /* 0x0000001005097227 */ /* 0x040fe200078e00ff */
[----:B------:R-:W-:Y:S01]  /*0900*/  IABS R92, R125 ;  /* 0x0000007d005c7213 */ /* 0x000fe20000000000 */
[----:B------:R-:W-:Y:S01]  /*0910*/  STL [R1+0x6d4], R175 ;  /* 0x0006d4af01007387 */ /* 0x000fe20000100800 */
[C---:B------:R-:W-:Y:S01]  /*0920*/  IADD3 R146, R0.reuse, 0x1a, RZ ;  /* 0x0000001a00927810 */ /* 0x040fe20007ffe0ff */
[----:B------:R-:W-:Y:S01]  /*0930*/  IMAD.HI.U32 R10, R5, R18, RZ ;  /* 0x00000012050a7227 */ /* 0x000fe200078e00ff */
[----:B------:R-:W-:Y:S01]  /*0940*/  IADD3 R113, R0, 0x31, RZ ;  /* 0x0000003100717810 */ /* 0x000fe20007ffe0ff */
[----:B------:R-:W-:Y:S01]  /*0950*/  STL [R1+0x6d0], R173 ;  /* 0x0006d0ad01007387 */ /* 0x000fe20000100800 */
[----:B------:R-:W-:Y:S01]  /*0960*/  IABS R58, R146 ;  /* 0x00000092003a7213 */ /* 0x000fe20000000000 */
[----:B------:R-:W-:Y:S01]  /*0970*/  IMAD.MOV R6, RZ, RZ, -R6 ;  /* 0x000000ffff067224 */ /* 0x000fe200078e0a06 */
[----:B------:R-:W-:Y:S01]  /*0980*/  IABS R104, R113 ;  /* 0x0000007100687213 */ /* 0x000fe20000000000 */
[----:B------:R-:W-:-:S02]  /*0990*/  IMAD.MOV R9, RZ, RZ, -R9 ;  /* 0x000000ffff097224 */ /* 0x000fc400078e0a09 */
[C---:B------:R-:W-:Y:S02]  /*09a0*/  VIADD R172, R0.reuse, 0x4 ;  /* 0x0000000400ac7836 */ /* 0x040fe40000000000 */
[----:B------:R-:W-:Y:S02]  /*09b0*/  IMAD.MOV R11, RZ, RZ, -R10 ;  /* 0x000000ffff0b7224 */ /* 0x000fe400078e0a0a */
[C---:B------:R-:W-:Y:S01]  /*09c0*/  VIADD R171, R0.reuse, 0x5 ;  /* 0x0000000500ab7836 */ /* 0x040fe20000000000 */
[----:B------:R1:W-:Y:S01]  /*09d0*/  STL [R1+0x6cc], R172 ;  /* 0x0006ccac01007387 */ /* 0x0003e20000100800 */
[----:B------:R-:W-:Y:S02]  /*09e0*/  VIADD R169, R0, 0x7 ;  /* 0x0000000700a97836 */ /* 0x000fe40000000000 */
[----:B------:R-:W-:Y:S01]  /*09f0*/  IMAD.HI.U32 R8, R5, R14, RZ ;  /* 0x0000000e05087227 */ /* 0x000fe200078e00ff */
[----:B------:R-:W-:Y:S03]  /*0a00*/  STL [R1+0x71c], R171 ;  /* 0x00071cab01007387 */ /* 0x000fe60000100800 */
[----:B------:R-:W-:-:S02]  /*0a10*/  IMAD R6, R3, R6, R12 ;  /* 0x0000000603067224 */ /* 0x000fc400078e020c */
[C---:B------:R-:W-:Y:S01]  /*0a20*/  IMAD R10, R3.reuse, R9, R16 ;  /* 0x00000009030a7224 */ /* 0x040fe200078e0210 */
[----:B------:R-:W-:Y:S01]  /*0a30*/  IABS R16, R172 ;  /* 0x000000ac00107213 */ /* 0x000fe20000000000 */
[----:B------:R-:W-:Y:S01]  /*0a40*/  IMAD R7, R22, R7, R13 ;  /* 0x0000000716077224 */ /* 0x000fe200078e020d */
[----:B------:R-:W-:Y:S01]  /*0a50*/  IABS R22, R169 ;  /* 0x000000a900167213 */ /* 0x000fe20000000000 */
[C---:B------:R-:W-:Y:S01]  /*0a60*/  IMAD R12, R3.reuse, R11, R18 ;  /* 0x0000000b030c7224 */ /* 0x040fe200078e0212 */
[----:B------:R-:W-:Y:S01]  /*0a70*/  IABS R18, R171 ;  /* 0x000000ab00127213 */ /* 0x000fe20000000000 */
[----:B------:R-:W-:Y:S01]  /*0a80*/  VIADD R170, R0, 0x6 ;  /* 0x0000000600aa7836 */ /* 0x000fe20000000000 */
[C---:B------:R-:W-:Y:S01]  /*0a90*/  ISETP.GT.U32.AND P0, PT, R3.reuse, R6, PT ;  /* 0x000000060300720c */ /* 0x040fe20003f04070 */
[----:B------:R-:W-:Y:S01]  /*0aa0*/  IMAD.MOV R8, RZ, RZ, -R8 ;  /* 0x000000ffff087224 */ /* 0x000fe200078e0a08 */
[----:B------:R-:W-:Y:S01]  /*0ab0*/  ISETP.GT.U32.AND P1, PT, R3, R10, PT ;  /* 0x0000000a0300720c */ /* 0x000fe20003f24070 */
[----:B------:R-:W-:Y:S01]  /*0ac0*/  IMAD.IADD R7, R20, 0x1, R7 ;  /* 0x0000000114077824 */ /* 0x000fe200078e0207 */
[----:B------:R-:W-:Y:S01]  /*0ad0*/  IABS R20, R170 ;  /* 0x000000aa00147213 */ /* 0x000fe20000000000 */
[----:B------:R-:W-:Y:S01]  /*0ae0*/  IMAD.HI.U32 R9, R5, R16, RZ ;  /* 0x0000001005097227 */ /* 0x000fe200078e00ff */
[----:B------:R-:W-:Y:S01]  /*0af0*/  ISETP.GT.U32.AND P2, PT, R3, R12, PT ;  /* 0x0000000c0300720c */ /* 0x000fe20003f44070 */
[----:B------:R-:W-:Y:S02]  /*0b00*/  STL [R1+0x718], R170 ;  /* 0x000718aa01007387 */ /* 0x000fe40000100800 */
[----:B------:R-:W-:-:S02]  /*0b10*/  VIADD R166, R0, 0xa ;  /* 0x0000000a00a67836 */ /* 0x000fc40000000000 */
[----:B------:R-:W-:Y:S01]  /*0b20*/  IMAD R8, R3, R8, R14 ;  /* 0x0000000803087224 */ /* 0x000fe200078e020e */
[----:B------:R-:W-:Y:S01]  /*0b30*/  STL [R1+0x714], R169 ;  /* 0x000714a901007387 */ /* 0x000fe20000100800 */
[----:B------:R-:W-:Y:S01]  /*0b40*/  IMAD.HI.U32 R11, R5, R18, RZ ;  /* 0x00000012050b7227 */ /* 0x000fe200078e00ff */
[----:B------:R-:W-:-:S03]  /*0b50*/  IABS R26, R166 ;  /* 0x000000a6001a7213 */ /* 0x000fc60000000000 */
[----:B------:R-:W-:-:S04]  /*0b60*/  IMAD.HI.U32 R14, R5, R22, RZ ;  /* 0x00000016050e7227 */ /* 0x000fc800078e00ff */
[----:B------:R-:W-:Y:S01]  /*0b70*/  IMAD.MOV R9, RZ, RZ, -R9 ;  /* 0x000000ffff097224 */ /* 0x000fe200078e0a09 */
[----:B------:R-:W-:Y:S01]  /*0b80*/  IADD3 R17, -R14, RZ, RZ ;  /* 0x000000ff0e117210 */ /* 0x000fe20007ffe1ff */
[----:B------:R-:W-:-:S04]  /*0b90*/  IMAD.HI.U32 R13, R5, R20, RZ ;  /* 0x00000014050d7227 */ /* 0x000fc800078e00ff */
[----:B------:R-:W-:Y:S02]  /*0ba0*/  IMAD.MOV R11, RZ, RZ, -R11 ;  /* 0x000000ffff0b7224 */ /* 0x000fe400078e0a0b */
[C---:B------:R-:W-:Y:S02]  /*0bb0*/  VIADD R163, R0.reuse, 0xd ;  /* 0x0000000d00a37836 */ /* 0x040fe40000000000 */
[C---:B------:R-:W-:Y:S02]  /*0bc0*/  IMAD R14, R3.reuse, R9, R16 ;  /* 0x00000009030e7224 */ /* 0x040fe400078e0210 */
[----:B------:R-:W-:Y:S01]  /*0bd0*/  IMAD.MOV R13, RZ, RZ, -R13 ;  /* 0x000000ffff0d7224 */ /* 0x000fe200078e0a0d */
[----:B------:R-:W-:Y:S01]  /*0be0*/  IABS R32, R163 ;  /* 0x000000a300207213 */ /* 0x000fe20000000000 */
[C---:B------:R-:W-:Y:S01]  /*0bf0*/  IMAD R16, R3.reuse, R11, R18 ;  /* 0x0000000b03107224 */ /* 0x040fe200078e0212 */
[----:B------:R-:W-:Y:S01]  /*0c00*/  ISETP.GT.U32.AND P4, PT, R3, R14, PT ;  /* 0x0000000e0300720c */ /* 0x000fe20003f84070 */
[----:B------:R-:W-:-:S02]  /*0c10*/  VIADD R161, R0, 0xf ;  /* 0x0000000f00a17836 */ /* 0x000fc40000000000 */
[----:B------:R-:W-:Y:S01]  /*0c20*/  IMAD.HI.U32 R11, R5, R26, RZ ;  /* 0x0000001a050b7227 */ /* 0x000fe200078e00ff */
[C---:B------:R-:W-:Y:S02]  /*0c30*/  ISETP.GT.U32.AND P5, PT, R3.reuse, R16, PT ;  /* 0x000000100300720c */ /* 0x040fe40003fa4070 */
[----:B------:R-:W-:Y:S01]  /*0c40*/  IABS R36, R161 ;  /* 0x000000a100247213 */ /* 0x000fe20000000000 */
[C---:B------:R-:W-:Y:S02]  /*0c50*/  IMAD R18, R3.reuse, R13, R20 ;  /* 0x0000000d03127224 */ /* 0x040fe400078e0214 */
[----:B------:R-:W-:Y:S02]  /*0c60*/  IMAD R20, R3, R17, R22 ;  /* 0x0000001103147224 */ /* 0x000fe400078e0216 */
[----:B------:R-:W-:Y:S02]  /*0c70*/  IMAD.MOV R11, RZ, RZ, -R11 ;  /* 0x000000ffff0b7224 */ /* 0x000fe400078e0a0b */
[----:B------:R-:W-:-:S02]  /*0c80*/  VIADD R158, R0, 0x12 ;  /* 0x00000012009e7836 */ /* 0x000fc40000000000 */
[----:B------:R-:W-:-:S03]  /*0c90*/  IMAD.HI.U32 R17, R5, R32, RZ ;  /* 0x0000002005117227 */ /* 0x000fc600078e00ff */
[----:B------:R-:W-:Y:S01]  /*0ca0*/  IABS R42, R158 ;  /* 0x0000009e002a7213 */ /* 0x000fe20000000000 */
[----:B------:R-:W-:Y:S02]  /*0cb0*/  IMAD R26, R3, R11, R26 ;  /* 0x0000000b031a7224 */ /* 0x000fe400078e021a */
[----:B------:R-:W-:Y:S02]  /*0cc0*/  VIADD R154, R0, 0x14 ;  /* 0x00000014009a7836 */ /* 0x000fe40000000000 */
[----:B------:R-:W-:Y:S02]  /*0cd0*/  IMAD.MOV R17, RZ, RZ, -R17 ;  /* 0x000000ffff117224 */ /* 0x000fe400078e0a11 */
[----:B------:R-:W-:Y:S01]  /*0ce0*/  IMAD.HI.U32 R11, R5, R36, RZ ;  /* 0x00000024050b7227 */ /* 0x000fe200078e00ff */
[----:B------:R-:W-:-:S03]  /*0cf0*/  IABS R46, R154 ;  /* 0x0000009a002e7213 */ /* 0x000fc60000000000 */
[----:B------:R-:W-:Y:S02]  /*0d00*/  IMAD R32, R3, R17, R32 ;  /* 0x0000001103207224 */ /* 0x000fe400078e0220 */
[----:B------:R-:W-:Y:S02]  /*0d10*/  IMAD.MOV R11, RZ, RZ, -R11 ;  /* 0x000000ffff0b7224 */ /* 0x000fe400078e0a0b */
[----:B------:R-:W-:Y:S02]  /*0d20*/  VIADD R149, R0, 0x17 ;  /* 0x0000001700957836 */ /* 0x000fe40000000000 */
        /* <DEDUP_REMOVED lines=39> */
[----:B------:R-:W-:-:S04]  /*0fa0*/  IMAD.HI.U32 R17, R5, R82, RZ ;  /* 0x0000005205117227 */ /* 0x000fc800078e00ff */
        /* <DEDUP_REMOVED lines=25> */
[C---:B------:R-:W-:Y:S02]  /*1140*/  VIADD R168, R0.reuse, 0x8 ;  /* 0x0000000800a87836 */ /* 0x040fe40000000000 */
[----:B------:R-:W-:Y:S02]  /*1150*/  IMAD R102, R3, R17, R102 ;  /* 0x0000001103667224 */ /* 0x000fe400078e0266 */
[----:B------:R-:W-:Y:S01]  /*1160*/  IMAD.MOV R11, RZ, RZ, -R11 ;  /* 0x000000ffff0b7224 */ /* 0x000fe200078e0a0b */
[----:B------:R-:W-:Y:S01]  /*1170*/  IABS R24, R168 ;  /* 0x000000a800187213 */ /* 0x000fe20000000000 */
[----:B------:R-:W-:Y:S01]  /*1180*/  IMAD.HI.U32 R17, R5, R112, RZ ;  /* 0x0000007005117227 */ /* 0x000fe200078e00ff */
[----:B------:R-:W-:Y:S03]  /*1190*/  STL [R1+0x710], R168 ;  /* 0x000710a801007387 */ /* 0x000fe60000100800 */
[----:B------:R-:W-:-:S02]  /*11a0*/  VIADD R95, R0, 0x3a ;  /* 0x0000003a005f7836 */ /* 0x000fc40000000000 */
[----:B------:R-:W-:Y:S02]  /*11b0*/  IMAD R106, R3, R11, R106 ;  /* 0x0000000b036a7224 */ /* 0x000fe400078e026a */
[----:B------:R-:W-:Y:S01]  /*11c0*/  IMAD.MOV R17, RZ, RZ, -R17 ;  /* 0x000000ffff117224 */ /* 0x000fe200078e0a11 */
[----:B------:R-:W-:Y:S01]  /*11d0*/  IABS R122, R95 ;  /* 0x0000005f007a7213 */ /* 0x000fe20000000000 */
[----:B------:R-:W-:-:S04]  /*11e0*/  IMAD.HI.U32 R11, R5, R116, RZ ;  /* 0x00000074050b7227 */ /* 0x000fc800078e00ff */
[----:B------:R-:W-:Y:S01]  /*11f0*/  IMAD R112, R3, R17, R112 ;  /* 0x0000001103707224 */ /* 0x000fe200078e0270 */
[----:B------:R-:W-:Y:S01]  /*1200*/  IADD3 R17, -R11, RZ, RZ ;  /* 0x000000ff0b117210 */ /* 0x000fe20007ffe1ff */
[----:B------:R-:W-:-:S04]  /*1210*/  IMAD.HI.U32 R15, R5, R24, RZ ;  /* 0x00000018050f7227 */ /* 0x000fc800078e00ff */
[----:B------:R-:W-:Y:S02]  /*1220*/  VIADD R21, R0, 0x3f ;  /* 0x0000003f00157836 */ /* 0x000fe40000000000 */
[----:B------:R-:W-:-:S03]  /*1230*/  IMAD.HI.U32 R11, R5, R122, RZ ;  /* 0x0000007a050b7227 */ /* 0x000fc600078e00ff */
[----:B------:R-:W-:Y:S01]  /*1240*/  IABS R132, R21 ;  /* 0x0000001500847213 */ /* 0x000fe20000000000 */
[----:B------:R-:W-:Y:S02]  /*1250*/  IMAD.MOV R15, RZ, RZ, -R15 ;  /* 0x000000ffff0f7224 */ /* 0x000fe400078e0a0f */
[----:B------:R-:W-:Y:S02]  /*1260*/  VIADD R167, R0, 0x9 ;  /* 0x0000000900a77836 */ /* 0x000fe40000000000 */
[----:B------:R-:W-:Y:S02]  /*1270*/  IMAD.MOV R11, RZ, RZ, -R11 ;  /* 0x000000ffff0b7224 */ /* 0x000fe400078e0a0b */
[C---:B------:R-:W-:Y:S01]  /*1280*/  IMAD R22, R3.reuse, R15, R24 ;  /* 0x0000000f03167224 */ /* 0x040fe200078e0218 */
[----:B------:R-:W-:Y:S01]  /*1290*/  IABS R24, R167 ;  /* 0x000000a700187213 */ /* 0x000fe20000000000 */
[----:B------:R-:W-:Y:S01]  /*12a0*/  IMAD R122, R3, R11, R122 ;  /* 0x0000000b037a7224 */ /* 0x000fe200078e027a */
[----:B------:R-:W-:Y:S01]  /*12b0*/  STL [R1+0x70c], R167 ;  /* 0x00070ca701007387 */ /* 0x000fe20000100800 */
[----:B------:R-:W-:-:S03]  /*12c0*/  IMAD.HI.U32 R11, R5, R132, RZ ;  /* 0x00000084050b7227 */ /* 0x000fc600078e00ff */
[----:B------:R2:W-:Y:S01]  /*12d0*/  STL [R1+0x708], R166 ;  /* 0x000708a601007387 */ /* 0x0005e20000100800 */
[----:B------:R-:W-:Y:S02]  /*12e0*/  VIADD R165, R0, 0xb ;  /* 0x0000000b00a57836 */ /* 0x000fe40000000000 */
[----:B------:R-:W-:-:S03]  /*12f0*/  IMAD.HI.U32 R9, R5, R24, RZ ;  /* 0x0000001805097227 */ /* 0x000fc600078e00ff */
[----:B------:R-:W-:Y:S01]  /*1300*/  IABS R28, R165 ;  /* 0x000000a5001c7213 */ /* 0x000fe20000000000 */
[----:B------:R-:W-:Y:S01]  /*1310*/  IMAD.MOV R11, RZ, RZ, -R11 ;  /* 0x000000ffff0b7224 */ /* 0x000fe200078e0a0b */
[----:B------:R-:W-:Y:S01]  /*1320*/  STL [R1+0x704], R165 ;  /* 0x000704a501007387 */ /* 0x000fe20000100800 */
[----:B------:R-:W-:Y:S01]  /*1330*/  @!P0 IMAD.IADD R6, R6, 0x1, -R3 ;  /* 0x0000000106068824 */ /* 0x000fe200078e0a03 */
[C---:B------:R-:W-:Y:S01]  /*1340*/  ISETP.GT.U32.AND P0, PT, R3.reuse, R8, PT ;  /* 0x000000080300720c */ /* 0x040fe20003f04070 */
[----:B------:R-:W-:Y:S02]  /*1350*/  VIADD R164, R0, 0xc ;  /* 0x0000000c00a47836 */ /* 0x000fe40000000000 */
[----:B------:R-:W-:Y:S01]  /*1360*/  IMAD.MOV R9, RZ, RZ, -R9 ;  /* 0x000000ffff097224 */ /* 0x000fe200078e0a09 */
[C---:B------:R-:W-:Y:S01]  /*1370*/  ISETP.GT.U32.AND P3, PT, R3.reuse, R6, PT ;  /* 0x000000060300720c */ /* 0x040fe20003f64070 */
[C---:B------:R-:W-:Y:S01]  /*1380*/  IMAD R132, R3.reuse, R11, R132 ;  /* 0x0000000b03847224 */ /* 0x040fe200078e0284 */
[----:B------:R-:W-:Y:S01]  /*1390*/  IABS R30, R164 ;  /* 0x000000a4001e7213 */ /* 0x000fe20000000000 */
[----:B------:R-:W-:Y:S01]  /*13a0*/  IMAD R24, R3, R9, R24 ;  /* 0x0000000903187224 */ /* 0x000fe200078e0218 */
[----:B------:R-:W-:Y:S01]  /*13b0*/  STL [R1+0x700], R164 ;  /* 0x000700a401007387 */ /* 0x000fe20000100800 */
[----:B------:R-:W-:Y:S01]  /*13c0*/  IMAD.HI.U32 R13, R5, R28, RZ ;  /* 0x0000001c050d7227 */ /* 0x000fe200078e00ff */
[----:B------:R-:W-:-:S02]  /*13d0*/  ISETP.GT.U32.AND P6, PT, R3, R132, PT ;  /* 0x000000840300720c */ /* 0x000fc40003fc4070 */
[----:B------:R-:W-:Y:S01]  /*13e0*/  STL [R1+0x6fc], R163 ;  /* 0x0006fca301007387 */ /* 0x000fe20000100800 */
[----:B------:R-:W-:Y:S01]  /*13f0*/  @!P1 IMAD.IADD R10, R10, 0x1, -R3 ;  /* 0x000000010a0a9824 */ /* 0x000fe200078e0a03 */
[----:B------:R-:W-:Y:S01]  /*1400*/  ISETP.GT.U32.AND P1, PT, R3, R24, PT ;  /* 0x000000180300720c */ /* 0x000fe20003f24070 */
[----:B------:R-:W-:Y:S02]  /*1410*/  IMAD.HI.U32 R15, R5, R30, RZ ;  /* 0x0000001e050f7227 */ /* 0x000fe400078e00ff */
[----:B------:R-:W-:Y:S02]  /*1420*/  @!P3 IADD3 R6, R6, -R3, RZ ;  /* 0x800000030606b210 */ /* 0x000fe40007ffe0ff */
[----:B------:R-:W-:Y:S01]  /*1430*/  IMAD.MOV R13, RZ, RZ, -R13 ;  /* 0x000000ffff0d7224 */ /* 0x000fe200078e0a0d */
[C---:B------:R-:W-:Y:S01]  /*1440*/  ISETP.GT.U32.AND P3, PT, R3.reuse, R20, PT ;  /* 0x000000140300720c */ /* 0x040fe20003f64070 */
[----:B------:R-:W-:Y:S01]  /*1450*/  @!P2 IMAD.IADD R12, R12, 0x1, -R3 ;  /* 0x000000010c0ca824 */ /* 0x000fe200078e0a03 */
[----:B------:R-:W-:Y:S01]  /*1460*/  ISETP.GT.U32.AND P2, PT, R3, R26, PT ;  /* 0x0000001a0300720c */ /* 0x000fe20003f44070 */
[----:B------:R-:W-:-:S02]  /*1470*/  IMAD.MOV R15, RZ, RZ, -R15 ;  /* 0x000000ffff0f7224 */ /* 0x000fc400078e0a0f */
[C---:B------:R-:W-:Y:S02]  /*1480*/  IMAD R28, R3.reuse, R13, R28 ;  /* 0x0000000d031c7224 */ /* 0x040fe400078e021c */
[--C-:B------:R-:W-:Y:S01]  /*1490*/  @!P0 IMAD.IADD R8, R8, 0x1, -R3.reuse ;  /* 0x0000000108088824 */ /* 0x100fe200078e0a03 */
[C---:B------:R-:W-:Y:S01]  /*14a0*/  ISETP.GT.U32.AND P0, PT, R3.reuse, R22, PT ;  /* 0x000000160300720c */ /* 0x040fe20003f04070 */
[C---:B------:R-:W-:Y:S02]  /*14b0*/  IMAD R30, R3.reuse, R15, R30 ;  /* 0x0000000f031e7224 */ /* 0x040fe400078e021e */
[--C-:B------:R-:W-:Y:S01]  /*14c0*/  @!P6 IMAD.IADD R132, R132, 0x1, -R3.reuse ;  /* 0x000000018484e824 */ /* 0x100fe200078e0a03 */
[C---:B------:R-:W-:Y:S01]  /*14d0*/  ISETP.GT.U32.AND P6, PT, R3.reuse, R18, PT ;  /* 0x000000120300720c */ /* 0x040fe20003fc4070 */
[--C-:B------:R-:W-:Y:S01]  /*14e0*/  @!P4 IMAD.IADD R14, R14, 0x1, -R3.reuse ;  /* 0x000000010e0ec824 */ /* 0x100fe200078e0a03 */
[C---:B------:R-:W-:Y:S01]  /*14f0*/  ISETP.GT.U32.AND P4, PT, R3.reuse, R28, PT ;  /* 0x0000001c0300720c */ /* 0x040fe20003f84070 */
[--C-:B------:R-:W-:Y:S01]  /*1500*/  @!P5 IMAD.IADD R16, R16, 0x1, -R3.reuse ;  /* 0x000000011010d824 */ /* 0x100fe200078e0a03 */
[C---:B------:R-:W-:Y:S01]  /*1510*/  ISETP.GT.U32.AND P5, PT, R3.reuse, R30, PT ;  /* 0x0000001e0300720c */ /* 0x040fe20003fa4070 */
[----:B------:R-:W-:Y:S01]  /*1520*/  @!P1 IMAD.IADD R24, R24, 0x1, -R3 ;  /* 0x0000000118189824 */ /* 0x000fe200078e0a03 */
[----:B------:R-:W-:Y:S01]  /*1530*/  ISETP.GT.U32.AND P1, PT, R3, R12, PT ;  /* 0x0000000c0300720c */ /* 0x000fe20003f24070 */
[----:B------:R-:W-:-:S02]  /*1540*/  VIADD R162, R0, 0xe ;  /* 0x0000000e00a27836 */ /* 0x000fc40000000000 */
[--C-:B------:R-:W-:Y:S01]  /*1550*/  @!P2 IMAD.IADD R26, R26, 0x1, -R3.reuse ;  /* 0x000000011a1aa824 */ /* 0x100fe200078e0a03 */
[C---:B------:R-:W-:Y:S01]  /*1560*/  ISETP.GT.U32.AND P2, PT, R3.reuse, R14, PT ;  /* 0x0000000e0300720c */ /* 0x040fe20003f44070 */
[----:B------:R-:W-:Y:S01]  /*1570*/  VIADD R160, R0, 0x10 ;  /* 0x0000001000a07836 */ /* 0x000fe20000000000 */
[----:B------:R-:W-:Y:S01]  /*1580*/  IABS R34, R162 ;  /* 0x000000a200227213 */ /* 0x000fe20000000000 */
[--C-:B------:R-:W-:Y:S01]  /*1590*/  @!P0 IMAD.IADD R22, R22, 0x1, -R3.reuse ;  /* 0x0000000116168824 */ /* 0x100fe200078e0a03 */
[C---:B------:R-:W-:Y:S01]  /*15a0*/  ISETP.GT.U32.AND P0, PT, R3.reuse, R10, PT ;  /* 0x0000000a0300720c */ /* 0x040fe20003f04070 */
[--C-:B------:R-:W-:Y:S01]  /*15b0*/  @!P3 IMAD.IADD R20, R20, 0x1, -R3.reuse ;  /* 0x000000011414b824 */ /* 0x100fe200078e0a03 */
[C---:B------:R-:W-:Y:S01]  /*15c0*/  ISETP.GT.U32.AND P3, PT, R3.reuse, R8, PT ;  /* 0x000000080300720c */ /* 0x040fe20003f64070 */
[----:B------:R-:W-:Y:S01]  /*15d0*/  VIADD R159, R0, 0x11 ;  /* 0x00000011009f7836 */ /* 0x000fe20000000000 */
[----:B------:R-:W-:Y:S01]  /*15e0*/  IABS R38, R160 ;  /* 0x000000a000267213 */ /* 0x000fe20000000000 */
[--C-:B------:R-:W-:Y:S01]  /*15f0*/  @!P6 IMAD.IADD R18, R18, 0x1, -R3.reuse ;  /* 0x000000011212e824 */ /* 0x100fe200078e0a03 */
[C---:B------:R-:W-:Y:S01]  /*1600*/  ISETP.GT.U32.AND P6, PT, R3.reuse, R132, PT ;  /* 0x000000840300720c */ /* 0x040fe20003fc4070 */
[--C-:B------:R-:W-:Y:S01]  /*1610*/  @!P4 IMAD.IADD R28, R28, 0x1, -R3.reuse ;  /* 0x000000011c1cc824 */ /* 0x100fe200078e0a03 */
[----:B------:R-:W-:Y:S01]  /*1620*/  ISETP.GT.U32.AND P4, PT, R3, R16, PT ;  /* 0x000000100300720c */ /* 0x000fe20003f84070 */
[----:B------:R-:W-:Y:S01]  /*1630*/  IMAD.HI.U32 R9, R5, R34, RZ ;  /* 0x0000002205097227 */ /* 0x000fe200078e00ff */
[----:B------:R-:W-:Y:S01]  /*1640*/  IABS R40, R159 ;  /* 0x0000009f00287213 */ /* 0x000fe20000000000 */
[----:B------:R-:W-:Y:S02]  /*1650*/  STL [R1+0x6f8], R162 ;  /* 0x0006f8a201007387 */ /* 0x000fe40000100800 */
[----:B------:R-:W-:Y:S01]  /*1660*/  VIADD R155, R0, 0x13 ;  /* 0x00000013009b7836 */ /* 0x000fe20000000000 */
[----:B------:R-:W-:Y:S01]  /*1670*/  IADD3 R9, -R9, RZ, RZ ;  /* 0x000000ff09097210 */ /* 0x000fe20007ffe1ff */
[--C-:B------:R-:W-:Y:S01]  /*1680*/  @!P5 IMAD.IADD R30, R30, 0x1, -R3.reuse ;  /* 0x000000011e1ed824 */ /* 0x100fe200078e0a03 */
[C---:B------:R-:W-:Y:S01]  /*1690*/  ISETP.GT.U32.AND P5, PT, R3.reuse, R18, PT ;  /* 0x000000120300720c */ /* 0x040fe20003fa4070 */
[--C-:B------:R-:W-:Y:S01]  /*16a0*/  @!P1 IMAD.IADD R12, R12, 0x1, -R3.reuse ;  /* 0x000000010c0c9824 */ /* 0x100fe200078e0a03 */
[----:B------:R-:W-:Y:S01]  /*16b0*/  ISETP.GT.U32.AND P1, PT, R3, R24, PT ;  /* 0x000000180300720c */ /* 0x000fe20003f24070 */
[----:B------:R-:W-:Y:S01]  /*16c0*/  IMAD.HI.U32 R13, R5, R38, RZ ;  /* 0x00000026050d7227 */ /* 0x000fe200078e00ff */
[----:B------:R-:W-:Y:S01]  /*16d0*/  IABS R44, R155 ;  /* 0x0000009b002c7213 */ /* 0x000fe20000000000 */
[----:B------:R-:W-:Y:S01]  /*16e0*/  STL [R1+0x6f4], R161 ;  /* 0x0006f4a101007387 */ /* 0x000fe20000100800 */
[----:B------:R-:W-:Y:S01]  /*16f0*/  @!P0 IADD3 R10, R10, -R3, RZ ;  /* 0x800000030a0a8210 */ /* 0x000fe20007ffe0ff */
[----:B------:R-:W-:Y:S01]  /*1700*/  @!P2 IMAD.IADD R14, R14, 0x1, -R3 ;  /* 0x000000010e0ea824 */ /* 0x000fe200078e0a03 */
[----:B------:R-:W-:Y:S01]  /*1710*/  ISETP.GT.U32.AND P2, PT, R3, R26, PT ;  /* 0x0000001a0300720c */ /* 0x000fe20003f44070 */
[----:B------:R-:W-:Y:S01]  /*1720*/  IMAD.HI.U32 R15, R5, R40, RZ ;  /* 0x00000028050f7227 */ /* 0x000fe200078e00ff */
[----:B------:R-:W-:Y:S01]  /*1730*/  ISETP.GT.U32.AND P0, PT, R3, R22, PT ;  /* 0x000000160300720c */ /* 0x000fe20003f04070 */
[----:B------:R3:W-:Y:S02]  /*1740*/  STL [R1+0x6f0], R160 ;  /* 0x0006f0a001007387 */ /* 0x0007e40000100800 */
[----:B------:R-:W-:-:S02]  /*1750*/  IMAD.MOV R13, RZ, RZ, -R13 ;  /* 0x000000ffff0d7224 */ /* 0x000fc400078e0a0d */
[----:B------:R-:W-:Y:S01]  /*1760*/  @!P3 IMAD.IADD R8, R8, 0x1, -R3 ;  /* 0x000000010808b824 */ /* 0x000fe200078e0a03 */
[C---:B------:R-:W-:Y:S01]  /*1770*/  ISETP.GT.U32.AND P3, PT, R3.reuse, R20, PT ;  /* 0x000000140300720c */ /* 0x040fe20003f64070 */
[----:B------:R-:W-:Y:S01]  /*1780*/  IMAD.MOV R15, RZ, RZ, -R15 ;  /* 0x000000ffff0f7224 */ /* 0x000fe200078e0a0f */
[----:B------:R-:W-:Y:S01]  /*1790*/  STL [R1+0x6ec], R159 ;  /* 0x0006ec9f01007387 */ /* 0x000fe20000100800 */
[C---:B------:R-:W-:Y:S02]  /*17a0*/  IMAD R34, R3.reuse, R9, R34 ;  /* 0x0000000903227224 */ /* 0x040fe400078e0222 */
[----:B------:R-:W-:Y:S01]  /*17b0*/  VIADD R148, R0, 0x18 ;  /* 0x0000001800947836 */ /* 0x000fe20000000000 */
[----:B------:R-:W-:Y:S01]  /*17c0*/  STL [R1+0x6e8], R158 ;  /* 0x0006e89e01007387 */ /* 0x000fe20000100800 */
[----:B------:R-:W-:Y:S02]  /*17d0*/  IMAD R38, R3, R13, R38 ;  /* 0x0000000d03267224 */ /* 0x000fe400078e0226 */
[----:B------:R-:W-:Y:S01]  /*17e0*/  IMAD.HI.U32 R9, R5, R44, RZ ;  /* 0x0000002c05097227 */ /* 0x000fe200078e00ff */
[----:B------:R-:W-:Y:S01]  /*17f0*/  IABS R54, R148 ;  /* 0x0000009400367213 */ /* 0x000fe20000000000 */
[----:B------:R-:W-:Y:S02]  /*1800*/  STL [R1+0x6e4], R155 ;  /* 0x0006e49b01007387 */ /* 0x000fe40000100800 */
[----:B------:R-:W-:Y:S01]  /*1810*/  @!P4 IMAD.IADD R16, R16, 0x1, -R3 ;  /* 0x000000011010c824 */ /* 0x000fe200078e0a03 */
[C---:B------:R-:W-:Y:S01]  /*1820*/  ISETP.GT.U32.AND P4, PT, R3.reuse, R28, PT ;  /* 0x0000001c0300720c */ /* 0x040fe20003f84070 */
[----:B------:R-:W-:Y:S01]  /*1830*/  VIADD R150, R0, 0x16 ;  /* 0x0000001600967836 */ /* 0x000fe20000000000 */
[----:B------:R-:W-:Y:S01]  /*1840*/  STL [R1+0x6e0], R154 ;  /* 0x0006e09a01007387 */ /* 0x000fe20000100800 */
[----:B------:R-:W-:-:S02]  /*1850*/  IMAD R40, R3, R15, R40 ;  /* 0x0000000f03287224 */ /* 0x000fc400078e0228 */
[----:B------:R-:W-:Y:S01]  /*1860*/  VIADD R151, R0, 0x15 ;  /* 0x0000001500977836 */ /* 0x000fe20000000000 */
[----:B------:R-:W-:Y:S01]  /*1870*/  IABS R50, R150 ;  /* 0x0000009600327213 */ /* 0x000fe20000000000 */
[----:B------:R-:W-:Y:S02]  /*1880*/  IMAD.MOV R9, RZ, RZ, -R9 ;  /* 0x000000ffff097224 */ /* 0x000fe400078e0a09 */
[--C-:B------:R-:W-:Y:S01]  /*1890*/  @!P5 IMAD.IADD R18, R18, 0x1, -R3.reuse ;  /* 0x000000011212d824 */ /* 0x100fe200078e0a03 */
[C---:B------:R-:W-:Y:S01]  /*18a0*/  ISETP.GT.U32.AND P5, PT, R3.reuse, R32, PT ;  /* 0x000000200300720c */ /* 0x040fe20003fa4070 */
[--C-:B------:R-:W-:Y:S01]  /*18b0*/  @!P1 IMAD.IADD R24, R24, 0x1, -R3.reuse ;  /* 0x0000000118189824 */ /* 0x100fe200078e0a03 */
[C---:B------:R-:W-:Y:S01]  /*18c0*/  ISETP.GT.U32.AND P1, PT, R3.reuse, R38, PT ;  /* 0x000000260300720c */ /* 0x040fe20003f24070 */
[--C-:B------:R-:W-:Y:S01]  /*18d0*/  @!P2 IMAD.IADD R26, R26, 0x1, -R3.reuse ;  /* 0x000000011a1aa824 */ /* 0x100fe200078e0a03 */
[----:B------:R-:W-:Y:S01]  /*18e0*/  IABS R48, R151 ;  /* 0x0000009700307213 */ /* 0x000fe20000000000 */
[C---:B------:R-:W-:Y:S01]  /*18f0*/  IMAD R44, R3.reuse, R9, R44 ;  /* 0x00000009032c7224 */ /* 0x040fe200078e022c */
[----:B------:R-:W-:Y:S01]  /*1900*/  ISETP.GT.U32.AND P2, PT, R3, R40, PT ;  /* 0x000000280300720c */ /* 0x000fe20003f44070 */
[----:B------:R-:W-:Y:S01]  /*1910*/  IMAD.HI.U32 R9, R5, R54, RZ ;  /* 0x0000003605097227 */ /* 0x000fe200078e00ff */
[----:B------:R-:W-:Y:S03]  /*1920*/  STL [R1+0x6dc], R151 ;  /* 0x0006dc9701007387 */ /* 0x000fe60000100800 */
[--C-:B------:R-:W-:Y:S01]  /*1930*/  @!P6 IMAD.IADD R132, R132, 0x1, -R3.reuse ;  /* 0x000000018484e824 */ /* 0x100fe200078e0a03 */
[C---:B------:R-:W-:Y:S01]  /*1940*/  ISETP.GT.U32.AND P6, PT, R3.reuse, R30, PT ;  /* 0x0000001e0300720c */ /* 0x040fe20003fc4070 */
[--C-:B------:R-:W-:Y:S01]  /*1950*/  @!P0 IMAD.IADD R22, R22, 0x1, -R3.reuse ;  /* 0x0000000116168824 */ /* 0x100fe200078e0a03 */
[C---:B------:R-:W-:Y:S01]  /*1960*/  ISETP.GT.U32.AND P0, PT, R3.reuse, R36, PT ;  /* 0x000000240300720c */ /* 0x040fe20003f04070 */
[----:B------:R-:W-:Y:S01]  /*1970*/  @!P3 IMAD.IADD R20, R20, 0x1, -R3 ;  /* 0x000000011414b824 */ /* 0x000fe200078e0a03 */
[----:B------:R-:W-:Y:S01]  /*1980*/  ISETP.GT.U32.AND P3, PT, R3, R34, PT ;  /* 0x000000220300720c */ /* 0x000fe20003f64070 */
[C---:B------:R-:W-:Y:S01]  /*1990*/  IMAD.HI.U32 R15, R5.reuse, R50, RZ ;  /* 0x00000032050f7227 */ /* 0x040fe200078e00ff */
[----:B------:R-:W-:Y:S03]  /*19a0*/  STL [R1+0x6c8], R150 ;  /* 0x0006c89601007387 */ /* 0x000fe60000100800 */
[----:B------:R-:W-:Y:S01]  /*19b0*/  IMAD.HI.U32 R13, R5, R48, RZ ;  /* 0x00000030050d7227 */ /* 0x000fe200078e00ff */
[----:B------:R-:W-:Y:S03]  /*19c0*/  STL [R1+0x6c4], R149 ;  /* 0x0006c49501007387 */ /* 0x000fe60000100800 */
[----:B------:R-:W-:Y:S01]  /*19d0*/  IMAD.MOV R9, RZ, RZ, -R9 ;  /* 0x000000ffff097224 */ /* 0x000fe200078e0a09 */
[----:B------:R-:W-:Y:S01]  /*19e0*/  STL [R1+0x6c0], R148 ;  /* 0x0006c09401007387 */ /* 0x000fe20000100800 */
[----:B------:R-:W-:Y:S01]  /*19f0*/  @!P4 IMAD.IADD R28, R28, 0x1, -R3 ;  /* 0x000000011c1cc824 */ /* 0x000fe200078e0a03 */
[----:B------:R-:W-:Y:S01]  /*1a00*/  ISETP.GT.U32.AND P4, PT, R3, R42, PT ;  /* 0x0000002a0300720c */ /* 0x000fe20003f84070 */
[----:B------:R-:W-:Y:S01]  /*1a10*/  IMAD.MOV R15, RZ, RZ, -R15 ;  /* 0x000000ffff0f7224 */ /* 0x000fe200078e0a0f */
[----:B------:R-:W-:Y:S01]  /*1a20*/  STL [R1+0x6bc], R147 ;  /* 0x0006bc9301007387 */ /* 0x000fe20000100800 */
[----:B------:R-:W-:-:S02]  /*1a30*/  IMAD.MOV R13, RZ, RZ, -R13 ;  /* 0x000000ffff0d7224 */ /* 0x000fc400078e0a0d */
[C---:B------:R-:W-:Y:S01]  /*1a40*/  IMAD R54, R3.reuse, R9, R54 ;  /* 0x0000000903367224 */ /* 0x040fe200078e0236 */
[----:B------:R-:W-:Y:S01]  /*1a50*/  STL [R1+0x6b8], R146 ;  /* 0x0006b89201007387 */ /* 0x000fe20000100800 */
[--C-:B------:R-:W-:Y:S01]  /*1a60*/  @!P5 IMAD.IADD R32, R32, 0x1, -R3.reuse ;  /* 0x000000012020d824 */ /* 0x100fe200078e0a03 */
[C---:B------:R-:W-:Y:S01]  /*1a70*/  ISETP.GT.U32.AND P5, PT, R3.reuse, R46, PT ;  /* 0x0000002e0300720c */ /* 0x040fe20003fa4070 */
[--C-:B------:R-:W-:Y:S01]  /*1a80*/  @!P1 IMAD.IADD R38, R38, 0x1, -R3.reuse ;  /* 0x0000000126269824 */ /* 0x100fe200078e0a03 */
[C---:B------:R-:W-:Y:S01]  /*1a90*/  ISETP.GT.U32.AND P1, PT, R3.reuse, R52, PT ;  /* 0x000000340300720c */ /* 0x040fe20003f24070 */
[C---:B------:R-:W-:Y:S02]  /*1aa0*/  IMAD R50, R3.reuse, R15, R50 ;  /* 0x0000000f03327224 */ /* 0x040fe400078e0232 */
[C---:B------:R-:W-:Y:S01]  /*1ab0*/  IMAD R48, R3.reuse, R13, R48 ;  /* 0x0000000d03307224 */ /* 0x040fe200078e0230 */
[----:B------:R-:W-:Y:S01]  /*1ac0*/  @!P4 IADD3 R42, R42, -R3, RZ ;  /* 0x800000032a2ac210 */ /* 0x000fe20007ffe0ff */
[--C-:B------:R-:W-:Y:S01]  /*1ad0*/  @!P2 IMAD.IADD R40, R40, 0x1, -R3.reuse ;  /* 0x000000012828a824 */ /* 0x100fe200078e0a03 */
[C---:B------:R-:W-:Y:S01]  /*1ae0*/  ISETP.GT.U32.AND P2, PT, R3.reuse, R54, PT ;  /* 0x000000360300720c */ /* 0x040fe20003f44070 */
[--C-:B------:R-:W-:Y:S01]  /*1af0*/  @!P6 IMAD.IADD R30, R30, 0x1, -R3.reuse ;  /* 0x000000011e1ee824 */ /* 0x100fe200078e0a03 */
[C---:B------:R-:W-:Y:S01]  /*1b00*/  ISETP.GT.U32.AND P6, PT, R3.reuse, R44, PT ;  /* 0x0000002c0300720c */ /* 0x040fe20003fc4070 */
[--C-:B------:R-:W-:Y:S01]  /*1b10*/  @!P0 IMAD.IADD R36, R36, 0x1, -R3.reuse ;  /* 0x0000000124248824 */ /* 0x100fe200078e0a03 */
[C---:B------:R-:W-:Y:S01]  /*1b20*/  ISETP.GT.U32.AND P0, PT, R3.reuse, R50, PT ;  /* 0x000000320300720c */ /* 0x040fe20003f04070 */
[--C-:B------:R-:W-:Y:S01]  /*1b30*/  @!P3 IMAD.IADD R34, R34, 0x1, -R3.reuse ;  /* 0x000000012222b824 */ /* 0x100fe200078e0a03 */
[C---:B------:R-:W-:Y:S01]  /*1b40*/  ISETP.GT.U32.AND P3, PT, R3.reuse, R48, PT ;  /* 0x000000300300720c */ /* 0x040fe20003f64070 */
[----:B------:R-:W-:Y:S01]  /*1b50*/  VIADD R145, R0, 0x1b ;  /* 0x0000001b00917836 */ /* 0x000fe20000000000 */
[C---:B------:R-:W-:Y:S01]  /*1b60*/  ISETP.GT.U32.AND P4, PT, R3.reuse, R56, PT ;  /* 0x000000380300720c */ /* 0x040fe20003f84070 */
[--C-:B------:R-:W-:Y:S01]  /*1b70*/  @!P5 IMAD.IADD R46, R46, 0x1, -R3.reuse ;  /* 0x000000012e2ed824 */ /* 0x100fe200078e0a03 */
[C---:B------:R-:W-:Y:S01]  /*1b80*/  ISETP.GT.U32.AND P5, PT, R3.reuse, R34, PT ;  /* 0x000000220300720c */ /* 0x040fe20003fa4070 */
[--C-:B------:R-:W-:Y:S01]  /*1b90*/  @!P1 IMAD.IADD R52, R52, 0x1, -R3.reuse ;  /* 0x0000000134349824 */ /* 0x100fe200078e0a03 */
[C---:B------:R-:W-:Y:S01]  /*1ba0*/  ISETP.GT.U32.AND P1, PT, R3.reuse, R40, PT ;  /* 0x000000280300720c */ /* 0x040fe20003f24070 */
[--C-:B------:R-:W-:Y:S01]  /*1bb0*/  @!P2 IMAD.IADD R54, R54, 0x1, -R3.reuse ;  /* 0x000000013636a824 */ /* 0x100fe200078e0a03 */
[C---:B------:R-:W-:Y:S01]  /*1bc0*/  ISETP.GT.U32.AND P2, PT, R3.reuse, R42, PT ;  /* 0x0000002a0300720c */ /* 0x040fe20003f44070 */
[--C-:B------:R-:W-:Y:S01]  /*1bd0*/  @!P6 IMAD.IADD R44, R44, 0x1, -R3.reuse ;  /* 0x000000012c2ce824 */ /* 0x100fe200078e0a03 */
[----:B------:R-:W-:Y:S01]  /*1be0*/  IABS R60, R145 ;  /* 0x00000091003c7213 */ /* 0x000fe20000000000 */
[--C-:B------:R-:W-:Y:S01]  /*1bf0*/  @!P0 IMAD.IADD R50, R50, 0x1, -R3.reuse ;  /* 0x0000000132328824 */ /* 0x100fe200078e0a03 */
[C---:B------:R-:W-:Y:S01]  /*1c00*/  ISETP.GT.U32.AND P0, PT, R3.reuse, R38, PT ;  /* 0x000000260300720c */ /* 0x040fe20003f04070 */
[----:B------:R-:W-:Y:S01]  /*1c10*/  @!P3 IMAD.IADD R48, R48, 0x1, -R3 ;  /* 0x000000013030b824 */ /* 0x000fe200078e0a03 */
[C---:B------:R-:W-:Y:S01]  /*1c20*/  ISETP.GT.U32.AND P3, PT, R3.reuse, R36, PT ;  /* 0x000000240300720c */ /* 0x040fe20003f64070 */
[C---:B------:R-:W-:Y:S01]  /*1c30*/  VIADD R141, R0.reuse, 0x1f ;  /* 0x0000001f008d7836 */ /* 0x040fe20000000000 */
[----:B------:R-:W-:Y:S01]  /*1c40*/  ISETP.GT.U32.AND P6, PT, R3, R32, PT ;  /* 0x000000200300720c */ /* 0x000fe20003fc4070 */
[----:B------:R-:W-:Y:S01]  /*1c50*/  VIADD R140, R0, 0x20 ;  /* 0x00000020008c7836 */ /* 0x000fe20000000000 */
[----:B------:R-:W-:Y:S01]  /*1c60*/  STL [R1+0x6b4], R145 ;  /* 0x0006b49101007387 */ /* 0x000fe20000100800 */
[----:B------:R-:W-:Y:S01]  /*1c70*/  IMAD.HI.U32 R13, R5, R58, RZ ;  /* 0x0000003a050d7227 */ /* 0x000fe200078e00ff */
[----:B------:R-:W-:-:S02]  /*1c80*/  IABS R68, R141 ;  /* 0x0000008d00447213 */ /* 0x000fc40000000000 */
[----:B------:R-:W-:Y:S01]  /*1c90*/  IABS R70, R140 ;  /* 0x0000008c00467213 */ /* 0x000fe20000000000 */
[----:B------:R-:W-:Y:S01]  /*1ca0*/  IMAD.HI.U32 R15, R5, R60, RZ ;  /* 0x0000003c050f7227 */ /* 0x000fe200078e00ff */
[----:B------:R-:W-:Y:S03]  /*1cb0*/  STL [R1+0x6b0], R144 ;  /* 0x0006b09001007387 */ /* 0x000fe60000100800 */
[----:B------:R-:W-:Y:S01]  /*1cc0*/  @!P4 IMAD.IADD R56, R56, 0x1, -R3 ;  /* 0x000000013838c824 */ /* 0x000fe200078e0a03 */
[C---:B------:R-:W-:Y:S01]  /*1cd0*/  ISETP.GT.U32.AND P4, PT, R3.reuse, R44, PT ;  /* 0x0000002c0300720c */ /* 0x040fe20003f84070 */
[----:B------:R-:W-:Y:S02]  /*1ce0*/  VIADD R143, R0, 0x1d ;  /* 0x0000001d008f7836 */ /* 0x000fe40000000000 */
[----:B------:R-:W-:Y:S02]  /*1cf0*/  IMAD.MOV R13, RZ, RZ, -R13 ;  /* 0x000000ffff0d7224 */ /* 0x000fe400078e0a0d */
[----:B------:R-:W-:Y:S01]  /*1d00*/  IMAD.MOV R15, RZ, RZ, -R15 ;  /* 0x000000ffff0f7224 */ /* 0x000fe200078e0a0f */
[----:B------:R-:W-:Y:S01]  /*1d10*/  IABS R64, R143 ;  /* 0x0000008f00407213 */ /* 0x000fe20000000000 */
[--C-:B------:R-:W-:Y:S01]  /*1d20*/  @!P5 IMAD.IADD R34, R34, 0x1, -R3.reuse ;  /* 0x000000012222d824 */ /* 0x100fe200078e0a03 */
[C---:B------:R-:W-:Y:S01]  /*1d30*/  ISETP.GT.U32.AND P5, PT, R3.reuse, R46, PT ;  /* 0x0000002e0300720c */ /* 0x040fe20003fa4070 */
[--C-:B------:R-:W-:Y:S01]  /*1d40*/  @!P1 IMAD.IADD R40, R40, 0x1, -R3.reuse ;  /* 0x0000000128289824 */ /* 0x100fe200078e0a03 */
[C---:B------:R-:W-:Y:S01]  /*1d50*/  ISETP.GT.U32.AND P1, PT, R3.reuse, R52, PT ;  /* 0x000000340300720c */ /* 0x040fe20003f24070 */
[----:B------:R-:W-:Y:S01]  /*1d60*/  @!P2 IMAD.IADD R42, R42, 0x1, -R3 ;  /* 0x000000012a2aa824 */ /* 0x000fe200078e0a03 */
[C---:B------:R-:W-:Y:S01]  /*1d70*/  ISETP.GT.U32.AND P2, PT, R3.reuse, R54, PT ;  /* 0x000000360300720c */ /* 0x040fe20003f44070 */
[C---:B------:R-:W-:Y:S01]  /*1d80*/  IMAD R58, R3.reuse, R13, R58 ;  /* 0x0000000d033a7224 */ /* 0x040fe200078e023a */
[----:B------:R4:W-:Y:S01]  /*1d90*/  STL [R1+0x6ac], R143 ;  /* 0x0006ac8f01007387 */ /* 0x0009e20000100800 */
[----:B------:R-:W-:-:S02]  /*1da0*/  IMAD R60, R3, R15, R60 ;  /* 0x0000000f033c7224 */ /* 0x000fc400078e023c */
[C---:B------:R-:W-:Y:S01]  /*1db0*/  IMAD.HI.U32 R13, R5.reuse, R68, RZ ;  /* 0x00000044050d7227 */ /* 0x040fe200078e00ff */
[----:B------:R-:W-:Y:S03]  /*1dc0*/  STL [R1+0x6a8], R142 ;  /* 0x0006a88e01007387 */ /* 0x000fe60000100800 */
[----:B------:R-:W-:Y:S01]  /*1dd0*/  IMAD.HI.U32 R15, R5, R70, RZ ;  /* 0x00000046050f7227 */ /* 0x000fe200078e00ff */
[----:B------:R-:W-:Y:S03]  /*1de0*/  STL [R1+0x6a4], R141 ;  /* 0x0006a48d01007387 */ /* 0x000fe60000100800 */
[C---:B------:R-:W-:Y:S01]  /*1df0*/  VIADD R138, R0.reuse, 0x22 ;  /* 0x00000022008a7836 */ /* 0x040fe20000000000 */
[----:B------:R-:W-:Y:S01]  /*1e00*/  IADD3 R15, -R15, RZ, RZ ;  /* 0x000000ff0f0f7210 */ /* 0x000fe20007ffe1ff */
[----:B------:R-:W-:Y:S01]  /*1e10*/  VIADD R135, R0, 0x25 ;  /* 0x0000002500877836 */ /* 0x000fe20000000000 */
[----:B------:R-:W-:Y:S01]  /*1e20*/  STL [R1+0x6a0], R140 ;  /* 0x0006a08c01007387 */ /* 0x000fe20000100800 */
[--C-:B------:R-:W-:Y:S01]  /*1e30*/  @!P0 IMAD.IADD R38, R38, 0x1, -R3.reuse ;  /* 0x0000000126268824 */ /* 0x100fe200078e0a03 */
[----:B------:R-:W-:Y:S01]  /*1e40*/  ISETP.GT.U32.AND P0, PT, R3, R50, PT ;  /* 0x000000320300720c */ /* 0x000fe20003f04070 */
[----:B------:R-:W-:Y:S01]  /*1e50*/  IMAD.HI.U32 R9, R5, R64, RZ ;  /* 0x0000004005097227 */ /* 0x000fe200078e00ff */
[----:B------:R-:W-:Y:S01]  /*1e60*/  IABS R74, R138 ;  /* 0x0000008a004a7213 */ /* 0x000fe20000000000 */
[----:B------:R-:W-:Y:S01]  /*1e70*/  STL [R1+0x69c], R139 ;  /* 0x00069c8b01007387 */ /* 0x000fe20000100800 */
[----:B------:R-:W-:Y:S01]  /*1e80*/  IABS R80, R135 ;  /* 0x0000008700507213 */ /* 0x000fe20000000000 */
[----:B------:R-:W-:Y:S01]  /*1e90*/  @!P3 IMAD.IADD R36, R36, 0x1, -R3 ;  /* 0x000000012424b824 */ /* 0x000fe200078e0a03 */
[C---:B------:R-:W-:Y:S01]  /*1ea0*/  ISETP.GT.U32.AND P3, PT, R3.reuse, R56, PT ;  /* 0x000000380300720c */ /* 0x040fe20003f64070 */
[----:B------:R-:W-:Y:S01]  /*1eb0*/  IMAD.MOV R13, RZ, RZ, -R13 ;  /* 0x000000ffff0d7224 */ /* 0x000fe200078e0a0d */
[----:B------:R-:W-:Y:S01]  /*1ec0*/  STL [R1+0x698], R138 ;  /* 0x0006988a01007387 */ /* 0x000fe20000100800 */
[--C-:B------:R-:W-:Y:S01]  /*1ed0*/  @!P6 IMAD.IADD R32, R32, 0x1, -R3.reuse ;  /* 0x000000012020e824 */ /* 0x100fe200078e0a03 */
[C---:B------:R-:W-:Y:S01]  /*1ee0*/  ISETP.GT.U32.AND P6, PT, R3.reuse, R48, PT ;  /* 0x000000300300720c */ /* 0x040fe20003fc4070 */
[----:B------:R-:W-:Y:S01]  /*1ef0*/  @!P4 IMAD.IADD R44, R44, 0x1, -R3 ;  /* 0x000000012c2cc824 */ /* 0x000fe200078e0a03 */
[----:B------:R-:W-:Y:S01]  /*1f00*/  ISETP.GT.U32.AND P4, PT, R3, R58, PT ;  /* 0x0000003a0300720c */ /* 0x000fe20003f84070 */
[----:B------:R-:W-:Y:S01]  /*1f10*/  IMAD.MOV R9, RZ, RZ, -R9 ;  /* 0x000000ffff097224 */ /* 0x000fe200078e0a09 */
[----:B------:R4:W-:Y:S01]  /*1f20*/  STL [R1+0x694], R137 ;  /* 0x0006948901007387 */ /* 0x0009e20000100800 */
[----:B------:R-:W-:-:S02]  /*1f30*/  VIADD R136, R0, 0x24 ;  /* 0x0000002400887836 */ /* 0x000fc40000000000 */
[C---:B------:R-:W-:Y:S02]  /*1f40*/  IMAD R68, R3.reuse, R13, R68 ;  /* 0x0000000d03447224 */ /* 0x040fe400078e0244 */
[--C-:B------:R-:W-:Y:S01]  /*1f50*/  @!P5 IMAD.IADD R46, R46, 0x1, -R3.reuse ;  /* 0x000000012e2ed824 */ /* 0x100fe200078e0a03 */
[C---:B------:R-:W-:Y:S01]  /*1f60*/  ISETP.GT.U32.AND P5, PT, R3.reuse, R60, PT ;  /* 0x0000003c0300720c */ /* 0x040fe20003fa4070 */
[----:B------:R-:W-:Y:S01]  /*1f70*/  @!P1 IMAD.IADD R52, R52, 0x1, -R3 ;  /* 0x0000000134349824 */ /* 0x000fe200078e0a03 */
[C---:B------:R-:W-:Y:S01]  /*1f80*/  ISETP.GT.U32.AND P1, PT, R3.reuse, R66, PT ;  /* 0x000000420300720c */ /* 0x040fe20003f24070 */
[C---:B------:R-:W-:Y:S01]  /*1f90*/  IMAD R64, R3.reuse, R9, R64 ;  /* 0x0000000903407224 */ /* 0x040fe200078e0240 */
[----:B------:R-:W-:Y:S01]  /*1fa0*/  IABS R78, R136 ;  /* 0x00000088004e7213 */ /* 0x000fe20000000000 */
[----:B------:R-:W-:Y:S01]  /*1fb0*/  IMAD R70, R3, R15, R70 ;  /* 0x0000000f03467224 */ /* 0x000fe200078e0246 */
[----:B------:R-:W-:Y:S01]  /*1fc0*/  @!P6 IADD3 R48, R48, -R3, RZ ;  /* 0x800000033030e210 */ /* 0x000fe20007ffe0ff */
[----:B------:R-:W-:Y:S01]  /*1fd0*/  IMAD.HI.U32 R9, R5, R74, RZ ;  /* 0x0000004a05097227 */ /* 0x000fe200078e00ff */
[----:B------:R-:W-:Y:S01]  /*1fe0*/  ISETP.GT.U32.AND P6, PT, R3, R62, PT ;  /* 0x0000003e0300720c */ /* 0x000fe20003fc4070 */
[----:B------:R-:W-:Y:S02]  /*1ff0*/  STL [R1+0x690], R136 ;  /* 0x0006908801007387 */ /* 0x000fe40000100800 */
[----:B------:R-:W-:-:S02]  /*2000*/  IMAD.HI.U32 R15, R5, R80, RZ ;  /* 0x00000050050f7227 */ /* 0x000fc400078e00ff */
[----:B------:R-:W-:Y:S02]  /*2010*/  STL [R1+0x68c], R135 ;  /* 0x00068c8701007387 */ /* 0x000fe40000100800 */
[----:B------:R-:W-:Y:S01]  /*2020*/  @!P2 IMAD.IADD R54, R54, 0x1, -R3 ;  /* 0x000000013636a824 */ /* 0x000fe200078e0a03 */
[C---:B------:R-:W-:Y:S01]  /*2030*/  ISETP.GT.U32.AND P2, PT, R3.reuse, R68, PT ;  /* 0x000000440300720c */ /* 0x040fe20003f44070 */
[----:B------:R-:W-:Y:S01]  /*2040*/  IMAD.MOV R9, RZ, RZ, -R9 ;  /* 0x000000ffff097224 */ /* 0x000fe200078e0a09 */
[----:B------:R-:W-:Y:S01]  /*2050*/  STL [R1+0x688], R134 ;  /* 0x0006888601007387 */ /* 0x000fe20000100800 */
[----:B------:R-:W-:Y:S02]  /*2060*/  IMAD.MOV R15, RZ, RZ, -R15 ;  /* 0x000000ffff0f7224 */ /* 0x000fe400078e0a0f */
[--C-:B------:R-:W-:Y:S01]  /*2070*/  @!P0 IMAD.IADD R50, R50, 0x1, -R3.reuse ;  /* 0x0000000132328824 */ /* 0x100fe200078e0a03 */
[C---:B------:R-:W-:Y:S01]  /*2080*/  ISETP.GT.U32.AND P0, PT, R3.reuse, R64, PT ;  /* 0x000000400300720c */ /* 0x040fe20003f04070 */
[----:B------:R-:W-:Y:S01]  /*2090*/  @!P3 IMAD.IADD R56, R56, 0x1, -R3 ;  /* 0x000000013838b824 */ /* 0x000fe200078e0a03 */
[----:B------:R-:W-:Y:S01]  /*20a0*/  ISETP.GT.U32.AND P3, PT, R3, R70, PT ;  /* 0x000000460300720c */ /* 0x000fe20003f64070 */
[----:B------:R-:W-:-:S04]  /*20b0*/  IMAD.HI.U32 R13, R5, R78, RZ ;  /* 0x0000004e050d7227 */ /* 0x000fc800078e00ff */
[C---:B------:R-:W-:Y:S02]  /*20c0*/  IMAD R74, R3.reuse, R9, R74 ;  /* 0x00000009034a7224 */ /* 0x040fe400078e024a */
[C---:B------:R-:W-:Y:S02]  /*20d0*/  IMAD R80, R3.reuse, R15, R80 ;  /* 0x0000000f03507224 */ /* 0x040fe400078e0250 */
[----:B------:R-:W-:Y:S01]  /*20e0*/  @!P4 IMAD.IADD R58, R58, 0x1, -R3 ;  /* 0x000000013a3ac824 */ /* 0x000fe200078e0a03 */
[C---:B------:R-:W-:Y:S01]  /*20f0*/  ISETP.GT.U32.AND P4, PT, R3.reuse, R72, PT ;  /* 0x000000480300720c */ /* 0x040fe20003f84070 */
[----:B------:R-:W-:Y:S02]  /*2100*/  IMAD.MOV R13, RZ, RZ, -R13 ;  /* 0x000000ffff0d7224 */ /* 0x000fe400078e0a0d */
[--C-:B------:R-:W-:Y:S01]  /*2110*/  @!P5 IMAD.IADD R60, R60, 0x1, -R3.reuse ;  /* 0x000000013c3cd824 */ /* 0x100fe200078e0a03 */
[C---:B------:R-:W-:Y:S01]  /*2120*/  ISETP.GT.U32.AND P5, PT, R3.reuse, R74, PT ;  /* 0x0000004a0300720c */ /* 0x040fe20003fa4070 */
[----:B------:R-:W-:Y:S01]  /*2130*/  @!P1 IMAD.IADD R66, R66, 0x1, -R3 ;  /* 0x0000000142429824 */ /* 0x000fe200078e0a03 */
[C---:B------:R-:W-:Y:S01]  /*2140*/  ISETP.GT.U32.AND P1, PT, R3.reuse, R80, PT ;  /* 0x000000500300720c */ /* 0x040fe20003f24070 */
[----:B------:R-:W-:-:S02]  /*2150*/  IMAD R78, R3, R13, R78 ;  /* 0x0000000d034e7224 */ /* 0x000fc400078e024e */
[--C-:B------:R-:W-:Y:S01]  /*2160*/  @!P2 IMAD.IADD R68, R68, 0x1, -R3.reuse ;  /* 0x000000014444a824 */ /* 0x100fe200078e0a03 */
[C---:B------:R-:W-:Y:S01]  /*2170*/  ISETP.GT.U32.AND P2, PT, R3.reuse, R82, PT ;  /* 0x000000520300720c */ /* 0x040fe20003f44070 */
[--C-:B------:R-:W-:Y:S01]  /*2180*/  @!P0 IMAD.IADD R64, R64, 0x1, -R3.reuse ;  /* 0x0000000140408824 */ /* 0x100fe200078e0a03 */
[C---:B------:R-:W-:Y:S01]  /*2190*/  ISETP.GT.U32.AND P0, PT, R3.reuse, R78, PT ;  /* 0x0000004e0300720c */ /* 0x040fe20003f04070 */
[--C-:B------:R-:W-:Y:S01]  /*21a0*/  @!P3 IMAD.IADD R70, R70, 0x1, -R3.reuse ;  /* 0x000000014646b824 */ /* 0x100fe200078e0a03 */
[C---:B------:R-:W-:Y:S01]  /*21b0*/  ISETP.GT.U32.AND P3, PT, R3.reuse, R58, PT ;  /* 0x0000003a0300720c */ /* 0x040fe20003f64070 */
[----:B------:R-:W-:Y:S02]  /*21c0*/  VIADD R133, R0, 0x27 ;  /* 0x0000002700857836 */ /* 0x000fe40000000000 */
[--C-:B------:R-:W-:Y:S01]  /*21d0*/  @!P6 IMAD.IADD R62, R62, 0x1, -R3.reuse ;  /* 0x000000013e3ee824 */ /* 0x100fe200078e0a03 */
[C---:B------:R-:W-:Y:S01]  /*21e0*/  ISETP.GT.U32.AND P6, PT, R3.reuse, R76, PT ;  /* 0x0000004c0300720c */ /* 0x040fe20003fc4070 */
[--C-:B------:R-:W-:Y:S01]  /*21f0*/  @!P4 IMAD.IADD R72, R72, 0x1, -R3.reuse ;  /* 0x000000014848c824 */ /* 0x100fe200078e0a03 */
[C---:B------:R-:W-:Y:S01]  /*2200*/  ISETP.GT.U32.AND P4, PT, R3.reuse, R60, PT ;  /* 0x0000003c0300720c */ /* 0x040fe20003f84070 */
[----:B------:R-:W-:Y:S01]  /*2210*/  VIADD R129, R0, 0x29 ;  /* 0x0000002900817836 */ /* 0x000fe20000000000 */
[----:B------:R-:W-:Y:S01]  /*2220*/  IABS R84, R133 ;  /* 0x0000008500547213 */ /* 0x000fe20000000000 */
[--C-:B------:R-:W-:Y:S01]  /*2230*/  @!P5 IMAD.IADD R74, R74, 0x1, -R3.reuse ;  /* 0x000000014a4ad824 */ /* 0x100fe200078e0a03 */
[----:B------:R-:W-:Y:S01]  /*2240*/  @!P1 IADD3 R80, R80, -R3, RZ ;  /* 0x8000000350509210 */ /* 0x000fe20007ffe0ff */
[--C-:B------:R-:W-:Y:S01]  /*2250*/  @!P2 IMAD.IADD R82, R82, 0x1, -R3.reuse ;  /* 0x000000015252a824 */ /* 0x100fe200078e0a03 */
[C---:B------:R-:W-:Y:S01]  /*2260*/  ISETP.GT.U32.AND P5, PT, R3.reuse, R62, PT ;  /* 0x0000003e0300720c */ /* 0x040fe20003fa4070 */
[C---:B------:R-:W-:Y:S01]  /*2270*/  VIADD R127, R0.reuse, 0x2a ;  /* 0x0000002a007f7836 */ /* 0x040fe20000000000 */
[----:B------:R-:W-:Y:S01]  /*2280*/  ISETP.GT.U32.AND P1, PT, R3, R68, PT ;  /* 0x000000440300720c */ /* 0x000fe20003f24070 */
[----:B------:R-:W-:Y:S01]  /*2290*/  IMAD.HI.U32 R9, R5, R84, RZ ;  /* 0x0000005405097227 */ /* 0x000fe200078e00ff */
[C---:B------:R-:W-:Y:S01]  /*22a0*/  ISETP.GT.U32.AND P2, PT, R3.reuse, R70, PT ;  /* 0x000000460300720c */ /* 0x040fe20003f44070 */
[----:B------:R-:W-:Y:S01]  /*22b0*/  STL [R1+0x684], R133 ;  /* 0x0006848501007387 */ /* 0x000fe20000100800 */
[----:B------:R-:W-:Y:S01]  /*22c0*/  IABS R88, R129 ;  /* 0x0000008100587213 */ /* 0x000fe20000000000 */
[----:B------:R-:W-:Y:S01]  /*22d0*/  VIADD R123, R0, 0x2c ;  /* 0x0000002c007b7836 */ /* 0x000fe20000000000 */
[----:B------:R-:W-:Y:S01]  /*22e0*/  IABS R90, R127 ;  /* 0x0000007f005a7213 */ /* 0x000fe20000000000 */
[--C-:B------:R-:W-:Y:S01]  /*22f0*/  @!P0 IMAD.IADD R78, R78, 0x1, -R3.reuse ;  /* 0x000000014e4e8824 */ /* 0x100fe200078e0a03 */
[C---:B------:R-:W-:Y:S01]  /*2300*/  ISETP.GT.U32.AND P0, PT, R3.reuse, R66, PT ;  /* 0x000000420300720c */ /* 0x040fe20003f04070 */
[----:B------:R-:W-:Y:S01]  /*2310*/  @!P3 IMAD.IADD R58, R58, 0x1, -R3 ;  /* 0x000000013a3ab824 */ /* 0x000fe200078e0a03 */
[----:B------:R-:W-:Y:S01]  /*2320*/  ISETP.GT.U32.AND P3, PT, R3, R72, PT ;  /* 0x000000480300720c */ /* 0x000fe20003f64070 */
[----:B------:R-:W-:Y:S01]  /*2330*/  IMAD.MOV R9, RZ, RZ, -R9 ;  /* 0x000000ffff097224 */ /* 0x000fe200078e0a09 */
[----:B------:R-:W-:Y:S01]  /*2340*/  IABS R94, R123 ;  /* 0x0000007b005e7213 */ /* 0x000fe20000000000 */
[----:B------:R-:W-:Y:S01]  /*2350*/  VIADD R119, R0, 0x2e ;  /* 0x0000002e00777836 */ /* 0x000fe20000000000 */
[----:B------:R-:W-:Y:S01]  /*2360*/  STL [R1+0x680], R131 ;  /* 0x0006808301007387 */ /* 0x000fe20000100800 */
[----:B------:R-:W-:-:S03]  /*2370*/  IMAD.HI.U32 R13, R5, R88, RZ ;  /* 0x00000058050d7227 */ /* 0x000fc600078e00ff */
[----:B------:R-:W-:Y:S01]  /*2380*/  IABS R98, R119 ;  /* 0x0000007700627213 */ /* 0x000fe20000000000 */
[--C-:B------:R-:W-:Y:S01]  /*2390*/  @!P6 IMAD.IADD R76, R76, 0x1, -R3.reuse ;  /* 0x000000014c4ce824 */ /* 0x100fe200078e0a03 */
[C---:B------:R-:W-:Y:S01]  /*23a0*/  ISETP.GT.U32.AND P6, PT, R3.reuse, R64, PT ;  /* 0x000000400300720c */ /* 0x040fe20003fc4070 */
[----:B------:R-:W-:Y:S01]  /*23b0*/  @!P4 IMAD.IADD R60, R60, 0x1, -R3 ;  /* 0x000000013c3cc824 */ /* 0x000fe200078e0a03 */
[C---:B------:R-:W-:Y:S01]  /*23c0*/  ISETP.GT.U32.AND P4, PT, R3.reuse, R74, PT ;  /* 0x0000004a0300720c */ /* 0x040fe20003f84070 */
[----:B------:R-:W-:Y:S01]  /*23d0*/  IMAD R84, R3, R9, R84 ;  /* 0x0000000903547224 */ /* 0x000fe200078e0254 */
[----:B------:R-:W-:Y:S01]  /*23e0*/  STL [R1+0x67c], R129 ;  /* 0x00067c8101007387 */ /* 0x000fe20000100800 */
[----:B------:R-:W-:Y:S02]  /*23f0*/  VIADD R117, R0, 0x2f ;  /* 0x0000002f00757836 */ /* 0x000fe40000000000 */
[----:B------:R-:W-:Y:S01]  /*2400*/  IMAD.HI.U32 R15, R5, R90, RZ ;  /* 0x0000005a050f7227 */ /* 0x000fe200078e00ff */
[----:B------:R-:W-:Y:S02]  /*2410*/  STL [R1+0x678], R127 ;  /* 0x0006787f01007387 */ /* 0x000fe40000100800 */
[----:B------:R-:W-:Y:S01]  /*2420*/  IABS R100, R117 ;  /* 0x0000007500647213 */ /* 0x000fe20000000000 */
[----:B------:R-:W-:Y:S01]  /*2430*/  IMAD.MOV R13, RZ, RZ, -R13 ;  /* 0x000000ffff0d7224 */ /* 0x000fe200078e0a0d */
[----:B------:R-:W-:Y:S01]  /*2440*/  STL [R1+0x674], R125 ;  /* 0x0006747d01007387 */ /* 0x000fe20000100800 */
[--C-:B------:R-:W-:Y:S01]  /*2450*/  @!P5 IMAD.IADD R62, R62, 0x1, -R3.reuse ;  /* 0x000000013e3ed824 */ /* 0x100fe200078e0a03 */
[C---:B------:R-:W-:Y:S01]  /*2460*/  ISETP.GT.U32.AND P5, PT, R3.reuse, R76, PT ;  /* 0x0000004c0300720c */ /* 0x040fe20003fa4070 */
[--C-:B------:R-:W-:Y:S01]  /*2470*/  @!P1 IMAD.IADD R68, R68, 0x1, -R3.reuse ;  /* 0x0000000144449824 */ /* 0x100fe200078e0a03 */
[----:B------:R-:W-:Y:S01]  /*2480*/  ISETP.GT.U32.AND P1, PT, R3, R80, PT ;  /* 0x000000500300720c */ /* 0x000fe20003f24070 */
[----:B------:R-:W-:Y:S01]  /*2490*/  IMAD.HI.U32 R9, R5, R94, RZ ;  /* 0x0000005e05097227 */ /* 0x000fe200078e00ff */
[----:B------:R-:W-:Y:S03]  /*24a0*/  STL [R1+0x670], R123 ;  /* 0x0006707b01007387 */ /* 0x000fe60000100800 */
[----:B------:R-:W-:Y:S01]  /*24b0*/  @!P2 IMAD.IADD R70, R70, 0x1, -R3 ;  /* 0x000000014646a824 */ /* 0x000fe200078e0a03 */
[C---:B------:R-:W-:Y:S01]  /*24c0*/  ISETP.GT.U32.AND P2, PT, R3.reuse, R84, PT ;  /* 0x000000540300720c */ /* 0x040fe20003f44070 */
[----:B------:R-:W-:Y:S01]  /*24d0*/  IMAD.MOV R15, RZ, RZ, -R15 ;  /* 0x000000ffff0f7224 */ /* 0x000fe200078e0a0f */
[----:B------:R-:W-:Y:S01]  /*24e0*/  STL [R1+0x66c], R121 ;  /* 0x00066c7901007387 */ /* 0x000fe20000100800 */
[----:B------:R-:W-:-:S02]  /*24f0*/  IMAD R88, R3, R13, R88 ;  /* 0x0000000d03587224 */ /* 0x000fc400078e0258 */
[----:B------:R-:W-:Y:S01]  /*2500*/  IMAD.HI.U32 R13, R5, R98, RZ ;  /* 0x00000062050d7227 */ /* 0x000fe200078e00ff */
[----:B------:R-:W-:Y:S03]  /*2510*/  STL [R1+0x668], R119 ;  /* 0x0006687701007387 */ /* 0x000fe60000100800 */
[----:B------:R-:W-:Y:S01]  /*2520*/  IMAD.MOV R9, RZ, RZ, -R9 ;  /* 0x000000ffff097224 */ /* 0x000fe200078e0a09 */
[----:B------:R4:W-:Y:S01]  /*2530*/  STL [R1+0x664], R117 ;  /* 0x0006647501007387 */ /* 0x0009e20000100800 */
[----:B------:R-:W-:Y:S02]  /*2540*/  VIADD R109, R0, 0x33 ;  /* 0x00000033006d7836 */ /* 0x000fe40000000000 */
[--C-:B------:R-:W-:Y:S01]  /*2550*/  @!P0 IMAD.IADD R66, R66, 0x1, -R3.reuse ;  /* 0x0000000142428824 */ /* 0x100fe200078e0a03 */
[C---:B------:R-:W-:Y:S01]  /*2560*/  ISETP.GT.U32.AND P0, PT, R3.reuse, R78, PT ;  /* 0x0000004e0300720c */ /* 0x040fe20003f04070 */
[----:B------:R-:W-:Y:S01]  /*2570*/  @!P3 IMAD.IADD R72, R72, 0x1, -R3 ;  /* 0x000000014848b824 */ /* 0x000fe200078e0a03 */
[C---:B------:R-:W-:Y:S01]  /*2580*/  ISETP.GT.U32.AND P3, PT, R3.reuse, R86, PT ;  /* 0x000000560300720c */ /* 0x040fe20003f64070 */
[----:B------:R-:W-:Y:S01]  /*2590*/  IMAD R90, R3, R15, R90 ;  /* 0x0000000f035a7224 */ /* 0x000fe200078e025a */
[----:B------:R-:W-:Y:S01]  /*25a0*/  IABS R108, R109 ;  /* 0x0000006d006c7213 */ /* 0x000fe20000000000 */
[----:B------:R-:W-:Y:S01]  /*25b0*/  IMAD.HI.U32 R15, R5, R100, RZ ;  /* 0x00000064050f7227 */ /* 0x000fe200078e00ff */
[----:B------:R-:W-:Y:S01]  /*25c0*/  @!P2 IADD3 R84, R84, -R3, RZ ;  /* 0x800000035454a210 */ /* 0x000fe20007ffe0ff */
[----:B------:R-:W-:Y:S02]  /*25d0*/  STL [R1+0x660], R115 ;  /* 0x0006607301007387 */ /* 0x000fe40000100800 */
[----:B------:R-:W-:-:S02]  /*25e0*/  IMAD.MOV R13, RZ, RZ, -R13 ;  /* 0x000000ffff0d7224 */ /* 0x000fc400078e0a0d */
[C---:B------:R-:W-:Y:S01]  /*25f0*/  IMAD R94, R3.reuse, R9, R94 ;  /* 0x00000009035e7224 */ /* 0x040fe200078e025e */
[----:B------:R4:W-:Y:S01]  /*2600*/  STL [R1+0x65c], R113 ;  /* 0x00065c7101007387 */ /* 0x0009e20000100800 */
[--C-:B------:R-:W-:Y:S01]  /*2610*/  @!P6 IMAD.IADD R64, R64, 0x1, -R3.reuse ;  /* 0x000000014040e824 */ /* 0x100fe200078e0a03 */
[C---:B------:R-:W-:Y:S01]  /*2620*/  ISETP.GT.U32.AND P6, PT, R3.reuse, R82, PT ;  /* 0x000000520300720c */ /* 0x040fe20003fc4070 */
[----:B------:R-:W-:Y:S01]  /*2630*/  @!P4 IMAD.IADD R74, R74, 0x1, -R3 ;  /* 0x000000014a4ac824 */ /* 0x000fe200078e0a03 */
[C---:B------:R-:W-:Y:S01]  /*2640*/  ISETP.GT.U32.AND P4, PT, R3.reuse, R88, PT ;  /* 0x000000580300720c */ /* 0x040fe20003f84070 */
[----:B------:R-:W-:Y:S01]  /*2650*/  IMAD.MOV R15, RZ, RZ, -R15 ;  /* 0x000000ffff0f7224 */ /* 0x000fe200078e0a0f */
[----:B------:R-:W-:Y:S01]  /*2660*/  STL [R1+0x658], R111 ;  /* 0x0006586f01007387 */ /* 0x000fe20000100800 */
[C---:B------:R-:W-:Y:S02]  /*2670*/  IMAD R98, R3.reuse, R13, R98 ;  /* 0x0000000d03627224 */ /* 0x040fe400078e0262 */
[--C-:B------:R-:W-:Y:S01]  /*2680*/  @!P5 IMAD.IADD R76, R76, 0x1, -R3.reuse ;  /* 0x000000014c4cd824 */ /* 0x100fe200078e0a03 */
[C---:B------:R-:W-:Y:S01]  /*2690*/  ISETP.GT.U32.AND P5, PT, R3.reuse, R90, PT ;  /* 0x0000005a0300720c */ /* 0x040fe20003fa4070 */
[----:B------:R-:W-:Y:S01]  /*26a0*/  @!P1 IMAD.IADD R80, R80, 0x1, -R3 ;  /* 0x0000000150509824 */ /* 0x000fe200078e0a03 */
[----:B------:R-:W-:Y:S01]  /*26b0*/  ISETP.GT.U32.AND P1, PT, R3, R94, PT ;  /* 0x0000005e0300720c */ /* 0x000fe20003f24070 */
[----:B------:R-:W-:Y:S01]  /*26c0*/  IMAD.HI.U32 R9, R5, R104, RZ ;  /* 0x0000006805097227 */ /* 0x000fe200078e00ff */
[----:B------:R-:W-:Y:S01]  /*26d0*/  ISETP.GT.U32.AND P2, PT, R3, R98, PT ;  /* 0x000000620300720c */ /* 0x000fe20003f44070 */
[----:B------:R-:W-:Y:S02]  /*26e0*/  STL [R1+0x654], R109 ;  /* 0x0006546d01007387 */ /* 0x000fe40000100800 */
[----:B------:R-:W-:-:S04]  /*26f0*/  IMAD.HI.U32 R13, R5, R108, RZ ;  /* 0x0000006c050d7227 */ /* 0x000fc800078e00ff */
[C---:B------:R-:W-:Y:S02]  /*2700*/  IMAD R100, R3.reuse, R15, R100 ;  /* 0x0000000f03647224 */ /* 0x040fe400078e0264 */
[----:B------:R-:W-:Y:S02]  /*2710*/  IMAD.MOV R9, RZ, RZ, -R9 ;  /* 0x000000ffff097224 */ /* 0x000fe400078e0a09 */
[----:B------:R-:W-:Y:S02]  /*2720*/  IMAD.MOV R13, RZ, RZ, -R13 ;  /* 0x000000ffff0d7224 */ /* 0x000fe400078e0a0d */
[--C-:B------:R-:W-:Y:S01]  /*2730*/  @!P0 IMAD.IADD R78, R78, 0x1, -R3.reuse ;  /* 0x000000014e4e8824 */ /* 0x100fe200078e0a03 */
[C---:B------:R-:W-:Y:S01]  /*2740*/  ISETP.GT.U32.AND P0, PT, R3.reuse, R92, PT ;  /* 0x0000005c0300720c */ /* 0x040fe20003f04070 */
[----:B------:R-:W-:Y:S01]  /*2750*/  @!P3 IMAD.IADD R86, R86, 0x1, -R3 ;  /* 0x000000015656b824 */ /* 0x000fe200078e0a03 */
[----:B------:R-:W-:Y:S01]  /*2760*/  ISETP.GT.U32.AND P3, PT, R3, R100, PT ;  /* 0x000000640300720c */ /* 0x000fe20003f64070 */
[----:B------:R-:W-:-:S02]  /*2770*/  VIADD R107, R0, 0x34 ;  /* 0x00000034006b7836 */ /* 0x000fc40000000000 */
[C---:B------:R-:W-:Y:S02]  /*2780*/  IMAD R104, R3.reuse, R9, R104 ;  /* 0x0000000903687224 */ /* 0x040fe400078e0268 */
[C---:B------:R-:W-:Y:S01]  /*2790*/  IMAD R108, R3.reuse, R13, R108 ;  /* 0x0000000d036c7224 */ /* 0x040fe200078e026c */
[----:B------:R-:W-:Y:S01]  /*27a0*/  IABS R110, R107 ;  /* 0x0000006b006e7213 */ /* 0x000fe20000000000 */
[--C-:B------:R-:W-:Y:S01]  /*27b0*/  @!P6 IMAD.IADD R82, R82, 0x1, -R3.reuse ;  /* 0x000000015252e824 */ /* 0x100fe200078e0a03 */
[C---:B------:R-:W-:Y:S01]  /*27c0*/  ISETP.GT.U32.AND P6, PT, R3.reuse, R96, PT ;  /* 0x000000600300720c */ /* 0x040fe20003fc4070 */
[--C-:B------:R-:W-:Y:S01]  /*27d0*/  @!P4 IMAD.IADD R88, R88, 0x1, -R3.reuse ;  /* 0x000000015858c824 */ /* 0x100fe200078e0a03 */
[C---:B------:R-:W-:Y:S01]  /*27e0*/  ISETP.GT.U32.AND P4, PT, R3.reuse, R102, PT ;  /* 0x000000660300720c */ /* 0x040fe20003f84070 */
[----:B------:R-:W-:Y:S01]  /*27f0*/  VIADD R103, R0, 0x36 ;  /* 0x0000003600677836 */ /* 0x000fe20000000000 */
[----:B------:R-:W-:Y:S01]  /*2800*/  STL [R1+0x650], R107 ;  /* 0x0006506b01007387 */ /* 0x000fe20000100800 */
[--C-:B------:R-:W-:Y:S01]  /*2810*/  @!P5 IMAD.IADD R90, R90, 0x1, -R3.reuse ;  /* 0x000000015a5ad824 */ /* 0x100fe200078e0a03 */
[C---:B------:R-:W-:Y:S01]  /*2820*/  ISETP.GT.U32.AND P5, PT, R3.reuse, R104, PT ;  /* 0x000000680300720c */ /* 0x040fe20003fa4070 */
[--C-:B------:R-:W-:Y:S01]  /*2830*/  @!P1 IMAD.IADD R94, R94, 0x1, -R3.reuse ;  /* 0x000000015e5e9824 */ /* 0x100fe200078e0a03 */
[C---:B------:R-:W-:Y:S01]  /*2840*/  ISETP.GT.U32.AND P1, PT, R3.reuse, R108, PT ;  /* 0x0000006c0300720c */ /* 0x040fe20003f24070 */
[----:B------:R-:W-:Y:S01]  /*2850*/  @!P2 IMAD.IADD R98, R98, 0x1, -R3 ;  /* 0x000000016262a824 */ /* 0x000fe200078e0a03 */
[----:B------:R-:W-:Y:S01]  /*2860*/  ISETP.GT.U32.AND P2, PT, R3, R86, PT ;  /* 0x000000560300720c */ /* 0x000fe20003f44070 */
[----:B------:R-:W-:Y:S01]  /*2870*/  IMAD.HI.U32 R15, R5, R110, RZ ;  /* 0x0000006e050f7227 */ /* 0x000fe200078e00ff */
[----:B------:R-:W-:Y:S01]  /*2880*/  IABS R114, R103 ;  /* 0x0000006700727213 */ /* 0x000fe20000000000 */
[----:B------:R-:W-:Y:S02]  /*2890*/  STL [R1+0x64c], R105 ;  /* 0x00064c6901007387 */ /* 0x000fe40000100800 */
[----:B------:R-:W-:-:S02]  /*28a0*/  VIADD R97, R0, 0x39 ;  /* 0x0000003900617836 */ /* 0x000fc40000000000 */
[--C-:B------:R-:W-:Y:S01]  /*28b0*/  @!P0 IMAD.IADD R92, R92, 0x1, -R3.reuse ;  /* 0x000000015c5c8824 */ /* 0x100fe200078e0a03 */
[C---:B------:R-:W-:Y:S01]  /*28c0*/  ISETP.GT.U32.AND P0, PT, R3.reuse, R106, PT ;  /* 0x0000006a0300720c */ /* 0x040fe20003f04070 */
[----:B------:R-:W-:Y:S01]  /*28d0*/  @!P3 IMAD.IADD R100, R100, 0x1, -R3 ;  /* 0x000000016464b824 */ /* 0x000fe200078e0a03 */
[----:B------:R-:W-:Y:S01]  /*28e0*/  ISETP.GT.U32.AND P3, PT, R3, R88, PT ;  /* 0x000000580300720c */ /* 0x000fe20003f64070 */
[----:B------:R-:W-:Y:S01]  /*28f0*/  IMAD.MOV R15, RZ, RZ, -R15 ;  /* 0x000000ffff0f7224 */ /* 0x000fe200078e0a0f */
[----:B------:R-:W-:Y:S01]  /*2900*/  IABS R120, R97 ;  /* 0x0000006100787213 */ /* 0x000fe20000000000 */
[----:B------:R-:W-:Y:S01]  /*2910*/  IMAD.HI.U32 R9, R5, R114, RZ ;  /* 0x0000007205097227 */ /* 0x000fe200078e00ff */
[----:B------:R-:W-:Y:S03]  /*2920*/  STL [R1+0x648], R103 ;  /* 0x0006486701007387 */ /* 0x000fe60000100800 */
[--C-:B------:R-:W-:Y:S01]  /*2930*/  @!P6 IMAD.IADD R96, R96, 0x1, -R3.reuse ;  /* 0x000000016060e824 */ /* 0x100fe200078e0a03 */
[C---:B------:R-:W-:Y:S01]  /*2940*/  ISETP.GT.U32.AND P6, PT, R3.reuse, R84, PT ;  /* 0x000000540300720c */ /* 0x040fe20003fc4070 */
[----:B------:R-:W-:Y:S01]  /*2950*/  @!P4 IMAD.IADD R102, R102, 0x1, -R3 ;  /* 0x000000016666c824 */ /* 0x000fe200078e0a03 */
[C---:B------:R-:W-:Y:S01]  /*2960*/  ISETP.GT.U32.AND P4, PT, R3.reuse, R90, PT ;  /* 0x0000005a0300720c */ /* 0x040fe20003f84070 */
[----:B------:R-:W-:Y:S01]  /*2970*/  IMAD R110, R3, R15, R110 ;  /* 0x0000000f036e7224 */ /* 0x000fe200078e026e */
[----:B------:R-:W-:Y:S01]  /*2980*/  STL [R1+0x644], R101 ;  /* 0x0006446501007387 */ /* 0x000fe20000100800 */
[----:B------:R-:W-:-:S02]  /*2990*/  IMAD.MOV R15, RZ, RZ, -R9 ;  /* 0x000000ffff0f7224 */ /* 0x000fc400078e0a09 */
[----:B------:R-:W-:Y:S02]  /*29a0*/  VIADD R93, R0, 0x3b ;  /* 0x0000003b005d7836 */ /* 0x000fe40000000000 */
[--C-:B------:R-:W-:Y:S01]  /*29b0*/  @!P5 IMAD.IADD R104, R104, 0x1, -R3.reuse ;  /* 0x000000016868d824 */ /* 0x100fe200078e0a03 */
[C---:B------:R-:W-:Y:S01]  /*29c0*/  ISETP.GT.U32.AND P5, PT, R3.reuse, R92, PT ;  /* 0x0000005c0300720c */ /* 0x040fe20003fa4070 */
[--C-:B------:R-:W-:Y:S01]  /*29d0*/  @!P1 IMAD.IADD R108, R108, 0x1, -R3.reuse ;  /* 0x000000016c6c9824 */ /* 0x100fe200078e0a03 */
[----:B------:R-:W-:Y:S01]  /*29e0*/  ISETP.GT.U32.AND P1, PT, R3, R96, PT ;  /* 0x000000600300720c */ /* 0x000fe20003f24070 */
[----:B------:R-:W-:Y:S01]  /*29f0*/  IMAD.HI.U32 R9, R5, R120, RZ ;  /* 0x0000007805097227 */ /* 0x000fe200078e00ff */
[----:B------:R-:W-:Y:S02]  /*2a00*/  IABS R124, R93 ;  /* 0x0000005d007c7213 */ /* 0x000fe40000000000 */
[----:B------:R-:W-:Y:S01]  /*2a10*/  @!P4 IADD3 R90, R90, -R3, RZ ;  /* 0x800000035a5ac210 */ /* 0x000fe20007ffe0ff */
[----:B------:R-:W-:Y:S01]  /*2a20*/  @!P2 IMAD.IADD R86, R86, 0x1, -R3 ;  /* 0x000000015656a824 */ /* 0x000fe200078e0a03 */
[C---:B------:R-:W-:Y:S01]  /*2a30*/  ISETP.GT.U32.AND P2, PT, R3.reuse, R98, PT ;  /* 0x000000620300720c */ /* 0x040fe20003f44070 */
[----:B------:R-:W-:Y:S01]  /*2a40*/  IMAD.MOV R9, RZ, RZ, -R9 ;  /* 0x000000ffff097224 */ /* 0x000fe200078e0a09 */
[----:B------:R-:W-:Y:S01]  /*2a50*/  ISETP.GT.U32.AND P4, PT, R3, R102, PT ;  /* 0x000000660300720c */ /* 0x000fe20003f84070 */
[----:B------:R-:W-:-:S02]  /*2a60*/  VIADD R99, R0, 0x38 ;  /* 0x0000003800637836 */ /* 0x000fc40000000000 */
[--C-:B------:R-:W-:Y:S01]  /*2a70*/  @!P0 IMAD.IADD R106, R106, 0x1, -R3.reuse ;  /* 0x000000016a6a8824 */ /* 0x100fe200078e0a03 */
[C---:B------:R-:W-:Y:S01]  /*2a80*/  ISETP.GT.U32.AND P0, PT, R3.reuse, R94, PT ;  /* 0x0000005e0300720c */ /* 0x040fe20003f04070 */
[----:B------:R-:W-:Y:S01]  /*2a90*/  @!P3 IMAD.IADD R88, R88, 0x1, -R3 ;  /* 0x000000015858b824 */ /* 0x000fe200078e0a03 */
[C---:B------:R-:W-:Y:S01]  /*2aa0*/  ISETP.GT.U32.AND P3, PT, R3.reuse, R100, PT ;  /* 0x000000640300720c */ /* 0x040fe20003f64070 */
[----:B------:R-:W-:Y:S01]  /*2ab0*/  IMAD R120, R3, R9, R120 ;  /* 0x0000000903787224 */ /* 0x000fe200078e0278 */
[----:B------:R-:W-:Y:S01]  /*2ac0*/  IABS R118, R99 ;  /* 0x0000006300767213 */ /* 0x000fe20000000000 */
[----:B------:R-:W-:Y:S01]  /*2ad0*/  VIADD R91, R0, 0x3c ;  /* 0x0000003c005b7836 */ /* 0x000fe20000000000 */
[----:B------:R-:W-:Y:S01]  /*2ae0*/  STL [R1+0x640], R99 ;  /* 0x0006406301007387 */ /* 0x000fe20000100800 */
[----:B------:R-:W-:-:S03]  /*2af0*/  IMAD.HI.U32 R9, R5, R124, RZ ;  /* 0x0000007c05097227 */ /* 0x000fc600078e00ff */
[----:B------:R-:W-:Y:S01]  /*2b00*/  IABS R126, R91 ;  /* 0x0000005b007e7213 */ /* 0x000fe20000000000 */
[----:B------:R-:W-:Y:S01]  /*2b10*/  VIADD R23, R0, 0x3d ;  /* 0x0000003d00177836 */ /* 0x000fe20000000000 */
[----:B------:R-:W-:Y:S01]  /*2b20*/  STL [R1+0x63c], R97 ;  /* 0x00063c6101007387 */ /* 0x000fe20000100800 */
[----:B------:R-:W-:Y:S02]  /*2b30*/  IMAD.MOV R9, RZ, RZ, -R9 ;  /* 0x000000ffff097224 */ /* 0x000fe400078e0a09 */
[--C-:B------:R-:W-:Y:S01]  /*2b40*/  @!P5 IMAD.IADD R92, R92, 0x1, -R3.reuse ;  /* 0x000000015c5cd824 */ /* 0x100fe200078e0a03 */
[C---:B------:R-:W-:Y:S01]  /*2b50*/  ISETP.GT.U32.AND P5, PT, R3.reuse, R104, PT ;  /* 0x000000680300720c */ /* 0x040fe20003fa4070 */
[----:B------:R-:W-:Y:S01]  /*2b60*/  @!P1 IMAD.IADD R96, R96, 0x1, -R3 ;  /* 0x0000000160609824 */ /* 0x000fe200078e0a03 */
[----:B------:R-:W-:Y:S01]  /*2b70*/  ISETP.GT.U32.AND P1, PT, R3, R110, PT ;  /* 0x0000006e0300720c */ /* 0x000fe20003f24070 */
[----:B------:R-:W-:Y:S01]  /*2b80*/  IMAD.HI.U32 R13, R5, R118, RZ ;  /* 0x00000076050d7227 */ /* 0x000fe200078e00ff */
[----:B------:R-:W-:Y:S01]  /*2b90*/  IABS R128, R23 ;  /* 0x0000001700807213 */ /* 0x000fe20000000000 */
[----:B------:R-:W-:Y:S02]  /*2ba0*/  STL [R1+0x638], R95 ;  /* 0x0006385f01007387 */ /* 0x000fe40000100800 */
[----:B------:R-:W-:-:S02]  /*2bb0*/  IMAD R114, R3, R15, R114 ;  /* 0x0000000f03727224 */ /* 0x000fc400078e0272 */
[----:B------:R-:W-:Y:S01]  /*2bc0*/  @!P2 IMAD.IADD R98, R98, 0x1, -R3 ;  /* 0x000000016262a824 */ /* 0x000fe200078e0a03 */
[C---:B------:R-:W-:Y:S01]  /*2bd0*/  ISETP.GT.U32.AND P2, PT, R3.reuse, R112, PT ;  /* 0x000000700300720c */ /* 0x040fe20003f44070 */
[----:B------:R-:W-:Y:S01]  /*2be0*/  IMAD R124, R3, R9, R124 ;  /* 0x00000009037c7224 */ /* 0x000fe200078e027c */
[----:B------:R-:W-:Y:S01]  /*2bf0*/  STL [R1+0x634], R93 ;  /* 0x0006345d01007387 */ /* 0x000fe20000100800 */
[----:B------:R-:W-:-:S03]  /*2c00*/  IMAD.HI.U32 R9, R5, R126, RZ ;  /* 0x0000007e05097227 */ /* 0x000fc600078e00ff */
[----:B------:R-:W-:Y:S01]  /*2c10*/  STL [R1+0x624], R21 ;  /* 0x0006241501007387 */ /* 0x000fe20000100800 */
[----:B------:R-:W-:Y:S02]  /*2c20*/  IMAD.MOV R13, RZ, RZ, -R13 ;  /* 0x000000ffff0d7224 */ /* 0x000fe400078e0a0d */
[C---:B------:R-:W-:Y:S01]  /*2c30*/  IMAD R116, R3.reuse, R17, R116 ;  /* 0x0000001103747224 */ /* 0x040fe200078e0274 */
[----:B------:R-:W-:Y:S01]  /*2c40*/  STL [R1+0x630], R91 ;  /* 0x0006305b01007387 */ /* 0x000fe20000100800 */
[--C-:B------:R-:W-:Y:S01]  /*2c50*/  @!P0 IMAD.IADD R94, R94, 0x1, -R3.reuse ;  /* 0x000000015e5e8824 */ /* 0x100fe200078e0a03 */
[C---:B------:R-:W-:Y:S01]  /*2c60*/  ISETP.GT.U32.AND P0, PT, R3.reuse, R106, PT ;  /* 0x0000006a0300720c */ /* 0x040fe20003f04070 */
[----:B------:R-:W-:Y:S01]  /*2c70*/  @!P3 IMAD.IADD R100, R100, 0x1, -R3 ;  /* 0x000000016464b824 */ /* 0x000fe200078e0a03 */
[----:B------:R-:W-:Y:S01]  /*2c80*/  ISETP.GT.U32.AND P3, PT, R3, R114, PT ;  /* 0x000000720300720c */ /* 0x000fe20003f64070 */
[----:B------:R-:W-:Y:S01]  /*2c90*/  IMAD.HI.U32 R11, R5, R128, RZ ;  /* 0x00000080050b7227 */ /* 0x000fe200078e00ff */
[----:B------:R-:W-:Y:S03]  /*2ca0*/  STL [R1+0x62c], R23 ;  /* 0x00062c1701007387 */ /* 0x000fe60000100800 */
[----:B------:R-:W-:-:S02]  /*2cb0*/  IMAD.MOV R9, RZ, RZ, -R9 ;  /* 0x000000ffff097224 */ /* 0x000fc400078e0a09 */
[----:B------:R-:W-:Y:S02]  /*2cc0*/  IMAD R89, R7, 0x80, R174 ;  /* 0x0000008007597824 */ /* 0x000fe400078e02ae */
[C---:B------:R-:W-:Y:S02]  /*2cd0*/  IMAD R118, R3.reuse, R13, R118 ;  /* 0x0000000d03767224 */ /* 0x040fe400078e0276 */
[----:B------:R-:W-:Y:S01]  /*2ce0*/  @!P4 IMAD.IADD R102, R102, 0x1, -R3 ;  /* 0x000000016666c824 */ /* 0x000fe200078e0a03 */
[C---:B------:R-:W-:Y:S01]  /*2cf0*/  ISETP.GT.U32.AND P4, PT, R3.reuse, R116, PT ;  /* 0x000000740300720c */ /* 0x040fe20003f84070 */
[----:B------:R-:W-:Y:S01]  /*2d00*/  VIADD R19, R0, 0x3e ;  /* 0x0000003e00137836 */ /* 0x000fe20000000000 */
[----:B------:R-:W-:Y:S01]  /*2d10*/  IABS R7, R89 ;  /* 0x0000005900077213 */ /* 0x000fe20000000000 */
[----:B------:R-:W-:Y:S02]  /*2d20*/  IMAD.MOV R11, RZ, RZ, -R11 ;  /* 0x000000ffff0b7224 */ /* 0x000fe400078e0a0b */
[C---:B------:R-:W-:Y:S01]  /*2d30*/  IMAD R126, R3.reuse, R9, R126 ;  /* 0x00000009037e7224 */ /* 0x040fe200078e027e */
[----:B------:R-:W-:Y:S01]  /*2d40*/  IABS R130, R19 ;  /* 0x0000001300827213 */ /* 0x000fe20000000000 */
[--C-:B------:R-:W-:Y:S01]  /*2d50*/  @!P5 IMAD.IADD R104, R104, 0x1, -R3.reuse ;  /* 0x000000016868d824 */ /* 0x100fe200078e0a03 */
[C---:B------:R-:W-:Y:S01]  /*2d60*/  ISETP.GT.U32.AND P5, PT, R3.reuse, R118, PT ;  /* 0x000000760300720c */ /* 0x040fe20003fa4070 */
[--C-:B------:R-:W-:Y:S01]  /*2d70*/  @!P1 IMAD.IADD R110, R110, 0x1, -R3.reuse ;  /* 0x000000016e6e9824 */ /* 0x100fe200078e0a03 */
[C---:B------:R-:W-:Y:S01]  /*2d80*/  ISETP.GT.U32.AND P1, PT, R3.reuse, R124, PT ;  /* 0x0000007c0300720c */ /* 0x040fe20003f24070 */
[C---:B------:R-:W-:Y:S01]  /*2d90*/  IMAD R128, R3.reuse, R11, R128 ;  /* 0x0000000b03807224 */ /* 0x040fe200078e0280 */
[----:B------:R-:W-:Y:S01]  /*2da0*/  LOP3.LUT R11, RZ, R157, RZ, 0x33, !PT ;  /* 0x0000009dff0b7212 */ /* 0x000fe200078e33ff */
[--C-:B------:R-:W-:Y:S01]  /*2db0*/  @!P6 IMAD.IADD R84, R84, 0x1, -R3.reuse ;  /* 0x000000015454e824 */ /* 0x100fe200078e0a03 */
[C---:B------:R-:W-:Y:S01]  /*2dc0*/  ISETP.GT.U32.AND P6, PT, R3.reuse, R108, PT ;  /* 0x0000006c0300720c */ /* 0x040fe20003fc4070 */
[--C-:B------:R-:W-:Y:S01]  /*2dd0*/  @!P2 IMAD.IADD R112, R112, 0x1, -R3.reuse ;  /* 0x000000017070a824 */ /* 0x100fe200078e0a03 */
[C---:B------:R-:W-:Y:S01]  /*2de0*/  ISETP.GT.U32.AND P2, PT, R3.reuse, R126, PT ;  /* 0x0000007e0300720c */ /* 0x040fe20003f44070 */
[----:B------:R-:W-:Y:S01]  /*2df0*/  IMAD.HI.U32 R2, R2, R7, RZ ;  /* 0x0000000702027227 */ /* 0x000fe200078e00ff */
[----:B------:R-:W-:Y:S03]  /*2e00*/  STL [R1+0x628], R19 ;  /* 0x0006281301007387 */ /* 0x000fe60000100800 */
[--C-:B------:R-:W-:Y:S01]  /*2e10*/  @!P0 IMAD.IADD R106, R106, 0x1, -R3.reuse ;  /* 0x000000016a6a8824 */ /* 0x100fe200078e0a03 */
[C---:B------:R-:W-:Y:S01]  /*2e20*/  ISETP.GT.U32.AND P0, PT, R3.reuse, R120, PT ;  /* 0x000000780300720c */ /* 0x040fe20003f04070 */
[--C-:B------:R-:W-:Y:S01]  /*2e30*/  @!P3 IMAD.IADD R114, R114, 0x1, -R3.reuse ;  /* 0x000000017272b824 */ /* 0x100fe200078e0a03 */
[----:B------:R-:W-:Y:S01]  /*2e40*/  ISETP.GT.U32.AND P3, PT, R3, R128, PT ;  /* 0x000000800300720c */ /* 0x000fe20003f64070 */
[----:B------:R-:W-:Y:S01]  /*2e50*/  IMAD.HI.U32 R5, R5, R130, RZ ;  /* 0x0000008205057227 */ /* 0x000fe200078e00ff */
[----:B------:R4:W-:Y:S03]  /*2e60*/  STL [R1+0x620], R89 ;  /* 0x0006205901007387 */ /* 0x0009e60000100800 */
[----:B------:R-:W-:Y:S01]  /*2e70*/  IMAD.MOV R2, RZ, RZ, -R2 ;  /* 0x000000ffff027224 */ /* 0x000fe200078e0a02 */
[----:B------:R-:W-:Y:S01]  /*2e80*/  STL.64 [R1+0x760], R156 ;  /* 0x0007609c01007387 */ /* 0x000fe20000100a00 */
[----:B------:R-:W-:-:S02]  /*2e90*/  @!P4 IMAD.IADD R116, R116, 0x1, -R3 ;  /* 0x000000017474c824 */ /* 0x000fc400078e0a03 */
[----:B------:R-:W-:Y:S02]  /*2ea0*/  IMAD.MOV R5, RZ, RZ, -R5 ;  /* 0x000000ffff057224 */ /* 0x000fe400078e0a05 */
[----:B------:R-:W-:Y:S01]  /*2eb0*/  IMAD R7, R4, R2, R7 ;  /* 0x0000000204077224 */ /* 0x000fe200078e0207 */
[----:B------:R-:W-:Y:S01]  /*2ec0*/  LOP3.LUT R2, R67, 0x60, RZ, 0xc0, !PT ;  /* 0x0000006043027812 */ /* 0x000fe200078ec0ff */
[--C-:B------:R-:W-:Y:S01]  /*2ed0*/  @!P5 IMAD.IADD R118, R118, 0x1, -R3.reuse ;  /* 0x000000017676d824 */ /* 0x100fe200078e0a03 */
[C---:B------:R-:W-:Y:S01]  /*2ee0*/  ISETP.GT.U32.AND P5, PT, R3.reuse, R110, PT ;  /* 0x0000006e0300720c */ /* 0x040fe20003fa4070 */
[--C-:B------:R-:W-:Y:S01]  /*2ef0*/  @!P1 IMAD.IADD R124, R124, 0x1, -R3.reuse ;  /* 0x000000017c7c9824 */ /* 0x100fe200078e0a03 */
[C---:B------:R-:W-:Y:S01]  /*2f00*/  ISETP.GT.U32.AND P1, PT, R3.reuse, R116, PT ;  /* 0x000000740300720c */ /* 0x040fe20003f24070 */
[C---:B------:R-:W-:Y:S02]  /*2f10*/  IMAD R130, R3.reuse, R5, R130 ;  /* 0x0000000503827224 */ /* 0x040fe400078e0282 */
[--C-:B------:R-:W-:Y:S01]  /*2f20*/  @!P6 IMAD.IADD R108, R108, 0x1, -R3.reuse ;  /* 0x000000016c6ce824 */ /* 0x100fe200078e0a03 */
[C---:B------:R-:W-:Y:S01]  /*2f30*/  ISETP.GT.U32.AND P6, PT, R3.reuse, R122, PT ;  /* 0x0000007a0300720c */ /* 0x040fe20003fc4070 */
[--C-:B------:R-:W-:Y:S01]  /*2f40*/  @!P2 IMAD.IADD R126, R126, 0x1, -R3.reuse ;  /* 0x000000017e7ea824 */ /* 0x100fe200078e0a03 */
[----:B------:R-:W-:Y:S01]  /*2f50*/  ISETP.GT.U32.AND P2, PT, R4, R7, PT ;  /* 0x000000070400720c */ /* 0x000fe20003f44070 */
        /* <DEDUP_REMOVED lines=8> */
[----:B------:R-:W-:Y:S01]  /*2fe0*/  IMAD R9, R174, R153, RZ ;  /* 0x00000099ae097224 */ /* 0x000fe200078e02ff */
[----:B------:R-:W-:Y:S01]  /*2ff0*/  ISETP.GT.U32.AND P1, PT, R3, R126, PT ;  /* 0x0000007e0300720c */ /* 0x000fe20003f24070 */
[----:B------:R-:W-:Y:S01]  /*3000*/  IMAD.SHL.U32 R5, R67, 0x4, RZ ;  /* 0x0000000443057824 */ /* 0x000fe200078e00ff */
[----:B------:R-:W-:Y:S01]  /*3010*/  @!P6 IADD3 R122, R122, -R3, RZ ;  /* 0x800000037a7ae210 */ /* 0x000fe20007ffe0ff */
[--C-:B------:R-:W-:Y:S01]  /*3020*/  @!P2 IMAD.IADD R7, R7, 0x1, -R4.reuse ;  /* 0x000000010707a824 */ /* 0x100fe200078e0a04 */
[C---:B------:R-:W-:Y:S01]  /*3030*/  ISETP.GT.U32.AND P2, PT, R3.reuse, R128, PT ;  /* 0x000000800300720c */ /* 0x040fe20003f44070 */
[--C-:B------:R-:W-:Y:S01]  /*3040*/  @!P0 IMAD.IADD R112, R112, 0x1, -R3.reuse ;  /* 0x0000000170708824 */ /* 0x100fe200078e0a03 */
[C---:B------:R-:W-:Y:S01]  /*3050*/  ISETP.GT.U32.AND P0, PT, R3.reuse, R122, PT ;  /* 0x0000007a0300720c */ /* 0x040fe20003f04070 */
[--C-:B------:R-:W-:Y:S01]  /*3060*/  @!P4 IMAD.IADD R130, R130, 0x1, -R3.reuse ;  /* 0x000000018282c824 */ /* 0x100fe200078e0a03 */
[----:B------:R-:W-:Y:S01]  /*3070*/  ISETP.GT.U32.AND P4, PT, R3, R120, PT ;  /* 0x000000780300720c */ /* 0x000fe20003f84070 */
[--C-:B------:R-:W-:Y:S01]  /*3080*/  @!P3 IMAD.IADD R118, R118, 0x1, -R3.reuse ;  /* 0x000000017676b824 */ /* 0x100fe200078e0a03 */
[----:B------:R-:W-:Y:S01]  /*3090*/  ISETP.GT.U32.AND P3, PT, R4, R7, PT ;  /* 0x000000070400720c */ /* 0x000fe20003f64070 */
[--C-:B------:R-:W-:Y:S01]  /*30a0*/  @!P5 IMAD.IADD R124, R124, 0x1, -R3.reuse ;  /* 0x000000017c7cd824 */ /* 0x100fe200078e0a03 */
[----:B------:R-:W-:Y:S01]  /*30b0*/  ISETP.GE.AND P5, PT, R172, RZ, PT ;  /* 0x000000ffac00720c */ /* 0x000fe20003fa6270 */
[----:B-1----:R-:W-:Y:S01]  /*30c0*/  IMAD R172, R152, 0x64, RZ ;  /* 0x0000006498ac7824 */ /* 0x002fe200078e02ff */
[----:B------:R-:W-:Y:S01]  /*30d0*/  @!P1 IADD3 R126, R126, -R3, RZ ;  /* 0x800000037e7e9210 */ /* 0x000fe20007ffe0ff */
[----:B------:R-:W-:Y:S01]  /*30e0*/  IMAD.SHL.U32 R67, R67, 0x10, RZ ;  /* 0x0000001043437824 */ /* 0x000fe200078e00ff */
[----:B------:R-:W-:Y:S01]  /*30f0*/  ISETP.GE.AND P1, PT, R170, RZ, PT ;  /* 0x000000ffaa00720c */ /* 0x000fe20003f26270 */
[--C-:B------:R-:W-:Y:S01]  /*3100*/  @!P2 IMAD.IADD R128, R128, 0x1, -R3.reuse ;  /* 0x000000018080a824 */ /* 0x100fe200078e0a03 */
[----:B------:R-:W-:Y:S01]  /*3110*/  ISETP.GE.AND P2, PT, R176, RZ, PT ;  /* 0x000000ffb000720c */ /* 0x000fe20003f46270 */
[--C-:B------:R-:W-:Y:S01]  /*3120*/  @!P0 IMAD.IADD R122, R122, 0x1, -R3.reuse ;  /* 0x000000017a7a8824 */ /* 0x100fe200078e0a03 */
[----:B------:R-:W-:Y:S01]  /*3130*/  ISETP.GE.AND P0, PT, R171, RZ, PT ;  /* 0x000000ffab00720c */ /* 0x000fe20003f06270 */
[--C-:B------:R-:W-:Y:S01]  /*3140*/  @!P4 IMAD.IADD R120, R120, 0x1, -R3.reuse ;  /* 0x000000017878c824 */ /* 0x100fe200078e0a03 */
[----:B------:R-:W-:Y:S01]  /*3150*/  ISETP.GE.AND P4, PT, R0, RZ, PT ;  /* 0x000000ff0000720c */ /* 0x000fe20003f86270 */
[----:B------:R-:W-:Y:S01]  /*3160*/  @!P3 IMAD.IADD R7, R7, 0x1, -R4 ;  /* 0x000000010707b824 */ /* 0x000fe200078e0a04 */
[----:B------:R-:W-:Y:S01]  /*3170*/  ISETP.GE.AND P3, PT, R175, RZ, PT ;  /* 0x000000ffaf00720c */ /* 0x000fe20003f66270 */
[----:B------:R-:W-:Y:S01]  /*3180*/  @!P5 IMAD.MOV R14, RZ, RZ, -R14 ;  /* 0x000000ffff0ed224 */ /* 0x000fe200078e0a0e */
[----:B------:R-:W-:Y:S01]  /*3190*/  ISETP.GE.AND P5, PT, R166, RZ, PT ;  /* 0x000000ffa600720c */ /* 0x000fe20003fa6270 */
[----:B--2---:R-:W-:Y:S01]  /*31a0*/  IMAD R166, R152, 0x5c, RZ ;  /* 0x0000005c98a67824 */ /* 0x004fe200078e02ff */
[----:B------:R-:W-:Y:S01]  /*31b0*/  ISETP.GT.U32.AND P6, PT, R3, R114, PT ;  /* 0x000000720300720c */ /* 0x000fe20003fc4070 */
[----:B------:R-:W-:Y:S01]  /*31c0*/  @!P1 IMAD.MOV R18, RZ, RZ, -R18 ;  /* 0x000000ffff129224 */ /* 0x000fe200078e0a12 */
[----:B------:R-:W-:Y:S01]  /*31d0*/  ISETP.GE.AND P1, PT, R164, RZ, PT ;  /* 0x000000ffa400720c */ /* 0x000fe20003f26270 */
        /* <DEDUP_REMOVED lines=10> */
[--C-:B------:R-:W-:Y:S01]  /*3280*/  @!P6 IMAD.IADD R114, R114, 0x1, -R3.reuse ;  /* 0x000000017272e824 */ /* 0x100fe200078e0a03 */
[----:B------:R-:W-:Y:S01]  /*3290*/  ISETP.GT.U32.AND P6, PT, R3, R130, PT ;  /* 0x000000820300720c */ /* 0x000fe20003fc4070 */
[----:B------:R-:W-:Y:S01]  /*32a0*/  IMAD R168, R152, 0x68, RZ ;  /* 0x0000006898a87824 */ /* 0x000fe200078e02ff */
[----:B------:R-:W-:Y:S01]  /*32b0*/  @!P1 IADD3 R30, -R30, RZ, RZ ;  /* 0x000000ff1e1e9210 */ /* 0x000fe20007ffe1ff */
        /* <DEDUP_REMOVED lines=10> */
[----:B------:R-:W-:Y:S01]  /*3360*/  @!P6 IMAD.IADD R130, R130, 0x1, -R3 ;  /* 0x000000018282e824 */ /* 0x000fe200078e0a03 */
[----:B------:R-:W-:Y:S01]  /*3370*/  ISETP.GE.AND P5, PT, R150, RZ, PT ;  /* 0x000000ff9600720c */ /* 0x000fe20003fa6270 */
[----:B---3--:R-:W-:Y:S01]  /*3380*/  IMAD R160, R152, 0x58, RZ ;  /* 0x0000005898a07824 */ /* 0x008fe200078e02ff */
        /* <DEDUP_REMOVED lines=14> */
[----:B------:R-:W-:Y:S01]  /*3470*/  LOP3.LUT R5, R5, 0x7c, RZ, 0xc0, !PT ;  /* 0x0000007c05057812 */ /* 0x000fe200078ec0ff */
        /* <DEDUP_REMOVED lines=10> */
[----:B------:R-:W-:Y:S01]  /*3520*/  IMAD R2, R2, 0x100, R5 ;  /* 0x0000010002027824 */ /* 0x000fe200078e0205 */
[----:B------:R-:W-:Y:S01]  /*3530*/  @!P5 IADD3 R62, -R62, RZ, RZ ;  /* 0x000000ff3e3ed210 */ /* 0x000fe20007ffe1ff */
[----:B------:R-:W1:Y:S01]  /*3540*/  LDC.64 R4, c[0x0][0x230] ;  /* 0x00008c00ff047b82 */ /* 0x000e620000000a00 */
        /* <DEDUP_REMOVED lines=11> */
[----:B----4-:R-:W-:-:S02]  /*3600*/  IMAD R143, R152, 0x34, RZ ;  /* 0x00000034988f7824 */ /* 0x010fc400078e02ff */
        /* <DEDUP_REMOVED lines=12> */
[----:B------:R-:W-:-:S02]  /*36d0*/  IMAD R137, R152, 0x30, RZ ;  /* 0x0000003098897824 */ /* 0x000fc400078e02ff */
        /* <DEDUP_REMOVED lines=21> */
[----:B------:R-:W-:Y:S01]  /*3830*/  IMAD R113, R152, 0x14, RZ ;  /* 0x0000001498717824 */ /* 0x000fe200078e02ff */
[----:B------:R-:W-:Y:S01]  /*3840*/  @!P3 IADD3 R94, -R94, RZ, RZ ;  /* 0x000000ff5e5eb210 */ /* 0x000fe20007ffe1ff */
[----:B------:R-:W-:Y:S01]  /*3850*/  @!P4 IMAD.MOV R96, RZ, RZ, -R96 ;  /* 0x000000ffff60c224 */ /* 0x000fe200078e0a60 */
[----:B------:R-:W-:Y:S01]  /*3860*/  ISETP.GE.AND P3, PT, R111, RZ, PT ;  /* 0x000000ff6f00720c */ /* 0x000fe20003f66270 */
[----:B-1----:R-:W-:Y:S01]  /*3870*/  VIADD R51, R4, 0xfffffffe ;  /* 0xfffffffe04337836 */ /* 0x002fe20000000000 */
        /* <DEDUP_REMOVED lines=15> */
[----:B------:R-:W-:Y:S01]  /*3970*/  ISETP.NE.AND P5, PT, R157, RZ, PT ;  /* 0x000000ff9d00720c */ /* 0x000fe20003fa5270 */
[----:B------:R-:W-:Y:S01]  /*3980*/  IMAD R127, R152, 0x50, RZ ;  /* 0x00000050987f7824 */ /* 0x000fe200078e02ff */
[----:B------:R-:W-:Y:S01]  /*3990*/  @!P1 IADD3 R126, -R126, RZ, RZ ;  /* 0x000000ff7e7e9210 */ /* 0x000fe20007ffe1ff */
[----:B------:R-:W-:Y:S01]  /*39a0*/  @!P0 IMAD.MOV R124, RZ, RZ, -R124 ;  /* 0x000000ffff7c8224 */ /* 0x000fe200078e0a7c */
[----:B------:R-:W-:Y:S01]  /*39b0*/  ISETP.GE.AND P1, PT, R89, RZ, PT ;  /* 0x000000ff5900720c */ /* 0x000fe20003f26270 */
[----:B------:R-:W-:Y:S01]  /*39c0*/  @!P2 IMAD.MOV R116, RZ, RZ, -R116 ;  /* 0x000000ffff74a224 */ /* 0x000fe200078e0a74 */
[----:B------:R-:W-:Y:S01]  /*39d0*/  SEL R37, R11, R6, !P5 ;  /* 0x000000060b257207 */ /* 0x000fe20006800000 */
[C---:B------:R-:W-:Y:S01]  /*39e0*/  IMAD R133, R152.reuse, 0x54, RZ ;  /* 0x0000005498857824 */ /* 0x040fe200078e02ff */
[----:B------:R-:W-:Y:S01]  /*39f0*/  LEA R3, P0, R9, UR4, 0x2 ;  /* 0x0000000409037c11 */ /* 0x000fe2000f8010ff */
[----:B------:R-:W-:Y:S01]  /*3a00*/  @!P3 IMAD.MOV R118, RZ, RZ, -R118 ;  /* 0x000000ffff76b224 */ /* 0x000fe200078e0a76 */
[----:B------:R-:W-:Y:S01]  /*3a10*/  ISETP.GE.AND P2, PT, R23, RZ, PT ;  /* 0x000000ff1700720c */ /* 0x000fe20003f46270 */
[----:B------:R-:W-:Y:S01]  /*3a20*/  @!P4 IMAD.MOV R120, RZ, RZ, -R120 ;  /* 0x000000ffff78c224 */ /* 0x000fe200078e0a78 */
[----:B------:R-:W-:Y:S01]  /*3a30*/  ISETP.GE.AND P3, PT, R21, RZ, PT ;  /* 0x000000ff1500720c */ /* 0x000fe20003f66270 */
[----:B------:R-:W-:Y:S01]  /*3a40*/  ULDC UR4, c[0x0][0x240] ;  /* 0x0000900000047ab9 */ /* 0x000fe20000000800 */
[----:B------:R-:W-:Y:S01]  /*3a50*/  ISETP.GE.AND P4, PT, R19, RZ, PT ;  /* 0x000000ff1300720c */ /* 0x000fe20003f86270 */
[----:B------:R-:W-:Y:S01]  /*3a60*/  IMAD R37, R37, UR4, RZ ;  /* 0x0000000425257c24 */ /* 0x000fe2000f8e02ff */
[C---:B------:R-:W-:Y:S01]  /*3a70*/  SEL R15, R11.reuse, R8, !P5 ;  /* 0x000000080b0f7207 */ /* 0x040fe20006800000 */
[----:B------:R-:W-:Y:S01]  /*3a80*/  IMAD.MOV.U32 R8, RZ, RZ, R7 ;  /* 0x000000ffff087224 */ /* 0x000fe200078e0007 */
[C---:B------:R-:W-:Y:S01]  /*3a90*/  SEL R49, R11.reuse, R30, !P5 ;  /* 0x0000001e0b317207 */ /* 0x040fe20006800000 */
[----:B------:R-:W-:Y:S01]  /*3aa0*/  IMAD R136, R152, 0xc4, RZ ;  /* 0x000000c498887824 */ /* 0x000fe200078e02ff */
[C---:B------:R-:W-:Y:S01]  /*3ab0*/  SEL R55, R11.reuse, R38, !P5 ;  /* 0x000000260b377207 */ /* 0x040fe20006800000 */
[----:B------:R-:W-:Y:S01]  /*3ac0*/  @!P1 IMAD.MOV R8, RZ, RZ, -R8 ;  /* 0x000000ffff089224 */ /* 0x000fe200078e0a08 */
[----:B------:R-:W-:Y:S01]  /*3ad0*/  SEL R30, R11, R88, !P5 ;  /* 0x000000580b1e7207 */ /* 0x000fe20006800000 */
[----:B------:R-:W-:Y:S01]  /*3ae0*/  IMAD R38, R15, UR4, RZ ;  /* 0x000000040f267c24 */ /* 0x000fe2000f8e02ff */
[----:B------:R-:W-:Y:S01]  /*3af0*/  LEA.HI.X.SX32 R6, R9, UR5, 0x2, P0 ;  /* 0x0000000509067c11 */ /* 0x000fe200080f16ff */
[----:B------:R-:W-:Y:S01]  /*3b00*/  @!P2 IMAD.MOV R128, RZ, RZ, -R128 ;  /* 0x000000ffff80a224 */ /* 0x000fe200078e0a80 */
[----:B------:R-:W-:Y:S01]  /*3b10*/  SEL R39, R11, R10, !P5 ;  /* 0x0000000a0b277207 */ /* 0x000fe20006800000 */
[----:B------:R-:W-:Y:S01]  /*3b20*/  @!P3 IMAD.MOV R132, RZ, RZ, -R132 ;  /* 0x000000ffff84b224 */ /* 0x000fe200078e0a84 */
[----:B------:R-:W-:Y:S01]  /*3b30*/  ISETP.NE.AND P0, PT, R156, RZ, PT ;  /* 0x000000ff9c00720c */ /* 0x000fe20003f05270 */
[----:B------:R-:W-:Y:S01]  /*3b40*/  @!P4 IMAD.MOV R130, RZ, RZ, -R130 ;  /* 0x000000ffff82c224 */ /* 0x000fe200078e0a82 */
[-C--:B------:R-:W-:Y:S01]  /*3b50*/  LEA R88, P1, R37, R3.reuse, 0x2 ;  /* 0x0000000325587211 */ /* 0x080fe200078210ff */
[----:B------:R-:W-:Y:S01]  /*3b60*/  IMAD R39, R39, UR4, RZ ;  /* 0x0000000427277c24 */ /* 0x000fe2000f8e02ff */
[----:B------:R-:W-:Y:S01]  /*3b70*/  SEL R12, R11, R12, !P5 ;  /* 0x0000000c0b0c7207 */ /* 0x000fe20006800000 */
[----:B------:R-:W-:Y:S01]  /*3b80*/  IMAD R49, R49, UR4, RZ ;  /* 0x0000000431317c24 */ /* 0x000fe2000f8e02ff */
[----:B------:R-:W-:Y:S01]  /*3b90*/  SEL R41, R11, R14, !P5 ;  /* 0x0000000e0b297207 */ /* 0x000fe20006800000 */
[----:B------:R-:W-:Y:S01]  /*3ba0*/  IMAD R55, R55, UR4, RZ ;  /* 0x0000000437377c24 */ /* 0x000fe2000f8e02ff */
[C---:B------:R-:W-:Y:S01]  /*3bb0*/  SEL R16, R11.reuse, R16, !P5 ;  /* 0x000000100b107207 */ /* 0x040fe20006800000 */
[----:B------:R-:W-:Y:S01]  /*3bc0*/  IMAD R30, R30, UR4, RZ ;  /* 0x000000041e1e7c24 */ /* 0x000fe2000f8e02ff */
[----:B------:R-:W-:Y:S01]  /*3bd0*/  SEL R28, R11, R28, !P5 ;  /* 0x0000001c0b1c7207 */ /* 0x000fe20006800000 */
[----:B------:R-:W-:Y:S01]  /*3be0*/  IMAD R41, R41, UR4, RZ ;  /* 0x0000000429297c24 */ /* 0x000fe2000f8e02ff */
[C---:B------:R-:W-:Y:S01]  /*3bf0*/  SEL R43, R11.reuse, R18, !P5 ;  /* 0x000000120b2b7207 */ /* 0x040fe20006800000 */
[----:B------:R-:W1:Y:S01]  /*3c00*/  S2UR UR5, SR_CgaCtaId ;  /* 0x00000000000579c3 */ /* 0x000e620000008800 */
[C---:B------:R-:W-:Y:S01]  /*3c10*/  SEL R92, R11.reuse, R92, !P5 ;  /* 0x0000005c0b5c7207 */ /* 0x040fe20006800000 */
[C---:B------:R-:W-:Y:S01]  /*3c20*/  IMAD R138, R152.reuse, 0xcc, RZ ;  /* 0x000000cc988a7824 */ /* 0x040fe200078e02ff */
[----:B------:R-:W-:Y:S01]  /*3c30*/  SEL R27, R11, R94, !P5 ;  /* 0x0000005e0b1b7207 */ /* 0x000fe20006800000 */
[----:B------:R-:W-:Y:S01]  /*3c40*/  IMAD R43, R43, UR4, RZ ;  /* 0x000000042b2b7c24 */ /* 0x000fe2000f8e02ff */
[----:B------:R-:W-:Y:S01]  /*3c50*/  LEA.HI.X.SX32 R89, R37, R6, 0x2, P1 ;  /* 0x0000000625597211 */ /* 0x000fe200008f16ff */
[----:B------:R-:W-:Y:S01]  /*3c60*/  IMAD R37, R152, 0x46, RZ ;  /* 0x0000004698257824 */ /* 0x000fe200078e02ff */
[----:B------:R-:W-:Y:S01]  /*3c70*/  SEL R20, R11, R20, !P5 ;  /* 0x000000140b147207 */ /* 0x000fe20006800000 */
[----:B------:R-:W-:Y:S01]  /*3c80*/  IMAD R27, R27, UR4, RZ ;  /* 0x000000041b1b7c24 */ /* 0x000fe2000f8e02ff */
[C---:B------:R-:W-:Y:S01]  /*3c90*/  SEL R10, R11.reuse, R40, !P5 ;  /* 0x000000280b0a7207 */ /* 0x040fe20006800000 */
[----:B------:R-:W-:Y:S01]  /*3ca0*/  IMAD R40, R12, UR4, RZ ;  /* 0x000000040c287c24 */ /* 0x000fe2000f8e02ff */
[-C--:B------:R-:W-:Y:S01]  /*3cb0*/  LEA R94, P1, R38, R3.reuse, 0x2 ;  /* 0x00000003265e7211 */ /* 0x080fe200078210ff */
[----:B------:R2:W-:Y:S01]  /*3cc0*/  STL.64 [R1+0x268], R88 ;  /* 0x0002685801007387 */ /* 0x0005e20000100a00 */
[C---:B------:R-:W-:Y:S01]  /*3cd0*/  SEL R25, R11.reuse, R70, !P5 ;  /* 0x000000460b197207 */ /* 0x040fe20006800000 */
[----:B------:R-:W-:Y:S01]  /*3ce0*/  IMAD R142, R152, 0xd0, RZ ;  /* 0x000000d0988e7824 */ /* 0x000fe200078e02ff */
[C---:B------:R-:W-:Y:S01]  /*3cf0*/  SEL R57, R11.reuse, R42, !P5 ;  /* 0x0000002a0b397207 */ /* 0x040fe20006800000 */
[----:B------:R-:W-:Y:S01]  /*3d00*/  IMAD R42, R16, UR4, RZ ;  /* 0x00000004102a7c24 */ /* 0x000fe2000f8e02ff */
[C---:B------:R-:W-:Y:S01]  /*3d10*/  SEL R17, R11.reuse, R48, !P5 ;  /* 0x000000300b117207 */ /* 0x040fe20006800000 */
[----:B------:R-:W-:Y:S01]  /*3d20*/  IMAD R48, R28, UR4, RZ ;  /* 0x000000041c307c24 */ /* 0x000fe2000f8e02ff */
[C---:B------:R-:W-:Y:S01]  /*3d30*/  SEL R98, R11.reuse, R98, !P5 ;  /* 0x000000620b627207 */ /* 0x040fe20006800000 */
[----:B------:R-:W-:Y:S01]  /*3d40*/  IMAD R28, R92, UR4, RZ ;  /* 0x000000045c1c7c24 */ /* 0x000fe2000f8e02ff */
[----:B------:R-:W-:Y:S01]  /*3d50*/  SEL R14, R11, R44, !P5 ;  /* 0x0000002c0b0e7207 */ /* 0x000fe20006800000 */
[----:B------:R-:W-:Y:S01]  /*3d60*/  IMAD R44, R20, UR4, RZ ;  /* 0x00000004142c7c24 */ /* 0x000fe2000f8e02ff */
[----:B------:R-:W-:Y:S01]  /*3d70*/  LEA.HI.X.SX32 R95, R38, R6, 0x2, P1 ;  /* 0x00000006265f7211 */ /* 0x000fe200008f16ff */
[----:B------:R-:W-:Y:S01]  /*3d80*/  IMAD R57, R57, UR4, RZ ;  /* 0x0000000439397c24 */ /* 0x000fe2000f8e02ff */
[C---:B------:R-:W-:Y:S01]  /*3d90*/  SEL R45, R11.reuse, R22, !P5 ;  /* 0x000000160b2d7207 */ /* 0x040fe20006800000 */
[----:B------:R-:W-:Y:S01]  /*3da0*/  IMAD R38, R152, 0x108, RZ ;  /* 0x0000010898267824 */ /* 0x000fe200078e02ff */
[C---:B------:R-:W-:Y:S01]  /*3db0*/  SEL R47, R11.reuse, R26, !P5 ;  /* 0x0000001a0b2f7207 */ /* 0x040fe20006800000 */
[----:B------:R3:W-:Y:S01]  /*3dc0*/  STL.64 [R1+0x260], R94 ;  /* 0x0002605e01007387 */ /* 0x0007e20000100a00 */
[----:B------:R-:W-:Y:S01]  /*3dd0*/  SEL R53, R11, R34, !P5 ;  /* 0x000000220b357207 */ /* 0x000fe20006800000 */
[----:B------:R-:W-:Y:S01]  /*3de0*/  IMAD R45, R45, UR4, RZ ;  /* 0x000000042d2d7c24 */ /* 0x000fe2000f8e02ff */
[----:B------:R-:W-:Y:S01]  /*3df0*/  SEL R73, R11, R72, !P5 ;  /* 0x000000480b497207 */ /* 0x000fe20006800000 */
[----:B------:R-:W-:Y:S01]  /*3e00*/  IMAD R72, R25, UR4, RZ ;  /* 0x0000000419487c24 */ /* 0x000fe2000f8e02ff */
[----:B------:R-:W-:Y:S01]  /*3e10*/  SEL R29, R11, R90, !P5 ;  /* 0x0000005a0b1d7207 */ /* 0x000fe20006800000 */
[----:B------:R-:W-:Y:S01]  /*3e20*/  IMAD R25, R98, UR4, RZ ;  /* 0x0000000462197c24 */ /* 0x000fe2000f8e02ff */
[-C--:B------:R-:W-:Y:S01]  /*3e30*/  LEA R92, P2, R39, R3.reuse, 0x2 ;  /* 0x00000003275c7211 */ /* 0x080fe200078410ff */
[----:B------:R-:W-:Y:S01]  /*3e40*/  IMAD R47, R47, UR4, RZ ;  /* 0x000000042f2f7c24 */ /* 0x000fe2000f8e02ff */
[----:B------:R-:W-:Y:S01]  /*3e50*/  SEL R24, R11, R24, !P5 ;  /* 0x000000180b187207 */ /* 0x000fe20006800000 */
[----:B------:R-:W-:Y:S01]  /*3e60*/  IMAD R53, R53, UR4, RZ ;  /* 0x0000000435357c24 */ /* 0x000fe2000f8e02ff */
[----:B------:R-:W-:Y:S01]  /*3e70*/  SEL R32, R11, R32, !P5 ;  /* 0x000000200b207207 */ /* 0x000fe20006800000 */
[----:B------:R-:W-:Y:S01]  /*3e80*/  IMAD R73, R73, UR4, RZ ;  /* 0x0000000449497c24 */ /* 0x000fe2000f8e02ff */
[----:B------:R-:W-:Y:S01]  /*3e90*/  SEL R36, R11, R36, !P5 ;  /* 0x000000240b247207 */ /* 0x000fe20006800000 */
[----:B------:R-:W-:Y:S01]  /*3ea0*/  IMAD R29, R29, UR4, RZ ;  /* 0x000000041d1d7c24 */ /* 0x000fe2000f8e02ff */
[C---:B------:R-:W-:Y:S01]  /*3eb0*/  SEL R59, R11.reuse, R46, !P5 ;  /* 0x0000002e0b3b7207 */ /* 0x040fe20006800000 */
[----:B------:R-:W-:Y:S01]  /*3ec0*/  IMAD R46, R24, UR4, RZ ;  /* 0x00000004182e7c24 */ /* 0x000fe2000f8e02ff */
[C---:B------:R-:W-:Y:S01]  /*3ed0*/  SEL R61, R11.reuse, R50, !P5 ;  /* 0x000000320b3d7207 */ /* 0x040fe20006800000 */
[----:B------:R-:W-:Y:S01]  /*3ee0*/  IMAD R50, R32, UR4, RZ ;  /* 0x0000000420327c24 */ /* 0x000fe2000f8e02ff */
[----:B------:R-:W-:Y:S01]  /*3ef0*/  SEL R18, R11, R52, !P5 ;  /* 0x000000340b127207 */ /* 0x000fe20006800000 */
[----:B------:R-:W-:Y:S01]  /*3f00*/  IMAD R59, R59, UR4, RZ ;  /* 0x000000043b3b7c24 */ /* 0x000fe2000f8e02ff */
        /* <DEDUP_REMOVED lines=66> */
[-C--:B------:R-:W-:Y:S01]  /*4330*/  LEA R90, P3, R40, R3.reuse, 0x2 ;  /* 0x00000003285a7211 */ /* 0x080fe200078610ff */
[----:B------:R-:W-:Y:S01]  /*4340*/  IMAD R14, R120, UR4, RZ ;  /* 0x00000004780e7c24 */ /* 0x000fe2000f8e02ff */
[-C--:B--2---:R-:W-:Y:S01]  /*4350*/  LEA R88, P5, R41, R3.reuse, 0x2 ;  /* 0x0000000329587211 */ /* 0x084fe200078a10ff */
[----:B------:R-:W-:Y:S01]  /*4360*/  IMAD R7, R122, UR4, RZ ;  /* 0x000000047a077c24 */ /* 0x000fe2000f8e02ff */
[----:B------:R-:W-:Y:S01]  /*4370*/  @!P0 LOP3.LUT R8, RZ, R156, RZ, 0x33, !PT ;  /* 0x0000009cff088212 */ /* 0x000fe200078e33ff */
[----:B------:R-:W-:Y:S01]  /*4380*/  IMAD R9, R124, UR4, RZ ;  /* 0x000000047c097c24 */ /* 0x000fe2000f8e02ff */
[-C--:B------:R-:W-:Y:S01]  /*4390*/  LEA R98, P4, R42, R3.reuse, 0x2 ;  /* 0x000000032a627211 */ /* 0x080fe200078810ff */
[----:B------:R-:W-:Y:S01]  /*43a0*/  IMAD R10, R126, UR4, RZ ;  /* 0x000000047e0a7c24 */ /* 0x000fe2000f8e02ff */
[----:B------:R-:W-:Y:S01]  /*43b0*/  LEA R96, P0, R43, R3, 0x2 ;  /* 0x000000032b607211 */ /* 0x000fe200078010ff */
[----:B------:R-:W-:Y:S01]  /*43c0*/  IMAD R5, R8, R5, RZ ;  /* 0x0000000508057224 */ /* 0x000fe200078e02ff */
[-C--:B------:R-:W-:Y:S01]  /*43d0*/  LEA.HI.X.SX32 R93, R39, R6.reuse, 0x2, P2 ;  /* 0x00000006275d7211 */ /* 0x080fe200010f16ff */
[----:B------:R-:W-:Y:S01]  /*43e0*/  IMAD R12, R130, UR4, RZ ;  /* 0x00000004820c7c24 */ /* 0x000fe2000f8e02ff */
[-C--:B---3--:R-:W-:Y:S01]  /*43f0*/  LEA R94, P1, R44, R3.reuse, 0x2 ;  /* 0x000000032c5e7211 */ /* 0x088fe200078210ff */
[----:B------:R-:W-:Y:S01]  /*4400*/  IMAD R13, R13, UR4, RZ ;  /* 0x000000040d0d7c24 */ /* 0x000fe2000f8e02ff */
[-C--:B------:R-:W-:Y:S01]  /*4410*/  LEA.HI.X.SX32 R91, R40, R6.reuse, 0x2, P3 ;  /* 0x00000006285b7211 */ /* 0x080fe200018f16ff */
[----:B------:R2:W-:Y:S01]  /*4420*/  STL.64 [R1+0x258], R92 ;  /* 0x0002585c01007387 */ /* 0x0005e20000100a00 */
[-C--:B------:R-:W-:Y:S01]  /*4430*/  LEA.HI.X.SX32 R89, R41, R6.reuse, 0x2, P5 ;  /* 0x0000000629597211 */ /* 0x080fe200028f16ff */
[----:B------:R-:W-:Y:S01]  /*4440*/  IMAD R40, R152, 0xc, RZ ;  /* 0x0000000c98287824 */ /* 0x000fe200078e02ff */
[-C--:B------:R-:W-:Y:S01]  /*4450*/  LEA.HI.X.SX32 R99, R42, R6.reuse, 0x2, P4 ;  /* 0x000000062a637211 */ /* 0x080fe200020f16ff */
[----:B------:R3:W-:Y:S01]  /*4460*/  STL.64 [R1+0x250], R90 ;  /* 0x0002505a01007387 */ /* 0x0007e20000100a00 */
[-C--:B------:R-:W-:Y:S01]  /*4470*/  LEA.HI.X.SX32 R97, R43, R6.reuse, 0x2, P0 ;  /* 0x000000062b617211 */ /* 0x080fe200000f16ff */
[----:B------:R-:W-:Y:S01]  /*4480*/  IMAD R42, R152, 0x3, RZ ;  /* 0x00000003982a7824 */ /* 0x000fe200078e02ff */
[-C--:B------:R-:W-:Y:S01]  /*4490*/  LEA.HI.X.SX32 R95, R44, R6.reuse, 0x2, P1 ;  /* 0x000000062c5f7211 */ /* 0x080fe200008f16ff */
[----:B------:R4:W-:Y:S01]  /*44a0*/  STL.64 [R1+0x248], R88 ;  /* 0x0002485801007387 */ /* 0x0009e20000100a00 */
[----:B------:R-:W-:Y:S01]  /*44b0*/  IMAD R8, R152, 0xd, RZ ;  /* 0x0000000d98087824 */ /* 0x000fe200078e02ff */
[----:B------:R-:W-:Y:S01]  /*44c0*/  UMOV UR4, 0x400 ;  /* 0x0000040000047882 */ /* 0x000fe20000000000 */
[----:B------:R-:W-:Y:S01]  /*44d0*/  VIADD R52, R4, 0xffffffff ;  /* 0xffffffff04347836 */ /* 0x000fe20000000000 */
[CC--:B--2---:R-:W-:Y:S01]  /*44e0*/  LEA R92, P2, R45.reuse, R3.reuse, 0x2 ;  /* 0x000000032d5c7211 */ /* 0x0c4fe200078410ff */
[----:B------:R2:W-:Y:S01]  /*44f0*/  STL.64 [R1+0x240], R98 ;  /* 0x0002406201007387 */ /* 0x0005e20000100a00 */
[----:B------:R-:W-:Y:S01]  /*4500*/  IMAD R76, R152, 0xa4, RZ ;  /* 0x000000a4984c7824 */ /* 0x000fe200078e02ff */
[----:B-1----:R-:W-:Y:S01]  /*4510*/  ULEA UR8, UR5, UR4, 0x18 ;  /* 0x0000000405087291 */ /* 0x002fe2000f8ec03f */
[-C--:B---3--:R-:W-:Y:S01]  /*4520*/  LEA R90, P3, R46, R3.reuse, 0x2 ;  /* 0x000000032e5a7211 */ /* 0x088fe200078610ff */
[----:B------:R1:W-:Y:S01]  /*4530*/  STL.64 [R1+0x238], R96 ;  /* 0x0002386001007387 */ /* 0x0003e20000100a00 */
[-C--:B------:R-:W-:Y:S01]  /*4540*/  LEA.HI.X.SX32 R93, R45, R6.reuse, 0x2, P2 ;  /* 0x000000062d5d7211 */ /* 0x080fe200010f16ff */
[----:B------:R-:W-:Y:S01]  /*4550*/  IMAD R82, R152, 0xb0, RZ ;  /* 0x000000b098527824 */ /* 0x000fe200078e02ff */
[CC--:B----4-:R-:W-:Y:S01]  /*4560*/  LEA R88, P5, R47.reuse, R3.reuse, 0x2 ;  /* 0x000000032f587211 */ /* 0x0d0fe200078a10ff */
[----:B------:R3:W-:Y:S01]  /*4570*/  STL.64 [R1+0x230], R94 ;  /* 0x0002305e01007387 */ /* 0x0007e20000100a00 */
[-C--:B------:R-:W-:Y:S01]  /*4580*/  LEA.HI.X.SX32 R91, R46, R6.reuse, 0x2, P3 ;  /* 0x000000062e5b7211 */ /* 0x080fe200018f16ff */
[----:B------:R-:W-:Y:S01]  /*4590*/  IMAD R78, R152, 0xac, RZ ;  /* 0x000000ac984e7824 */ /* 0x000fe200078e02ff */
[-C--:B------:R-:W-:Y:S01]  /*45a0*/  LEA.HI.X.SX32 R89, R47, R6.reuse, 0x2, P5 ;  /* 0x000000062f597211 */ /* 0x080fe200028f16ff */
[----:B------:R4:W-:Y:S01]  /*45b0*/  STL.64 [R1+0x228], R92 ;  /* 0x0002285c01007387 */ /* 0x0009e20000100a00 */
[-C--:B--2---:R-:W-:Y:S01]  /*45c0*/  LEA R98, P4, R48, R3.reuse, 0x2 ;  /* 0x0000000330627211 */ /* 0x084fe200078810ff */
[----:B------:R-:W-:Y:S01]  /*45d0*/  IMAD R86, R152, 0xb8, RZ ;  /* 0x000000b898567824 */ /* 0x000fe200078e02ff */
[CC--:B-1----:R-:W-:Y:S01]  /*45e0*/  LEA R96, P0, R49.reuse, R3.reuse, 0x2 ;  /* 0x0000000331607211 */ /* 0x0c2fe200078010ff */
[----:B------:R1:W-:Y:S01]  /*45f0*/  STL.64 [R1+0x220], R90 ;  /* 0x0002205a01007387 */ /* 0x0003e20000100a00 */
[-C--:B------:R-:W-:Y:S01]  /*4600*/  LEA.HI.X.SX32 R99, R48, R6.reuse, 0x2, P4 ;  /* 0x0000000630637211 */ /* 0x080fe200020f16ff */
[----:B------:R-:W-:Y:S01]  /*4610*/  IMAD R48, R152, 0x2b, RZ ;  /* 0x0000002b98307824 */ /* 0x000fe200078e02ff */
[-C--:B---3--:R-:W-:Y:S01]  /*4620*/  LEA R94, P1, R50, R3.reuse, 0x2 ;  /* 0x00000003325e7211 */ /* 0x088fe200078210ff */
[----:B------:R2:W-:Y:S01]  /*4630*/  STL.64 [R1+0x218], R88 ;  /* 0x0002185801007387 */ /* 0x0005e20000100a00 */
[-C--:B------:R-:W-:Y:S01]  /*4640*/  LEA.HI.X.SX32 R97, R49, R6.reuse, 0x2, P0 ;  /* 0x0000000631617211 */ /* 0x080fe200000f16ff */
[----:B------:R-:W-:Y:S01]  /*4650*/  IMAD R106, R152, 0xb4, RZ ;  /* 0x000000b4986a7824 */ /* 0x000fe200078e02ff */
[-C--:B------:R-:W-:Y:S01]  /*4660*/  LEA.HI.X.SX32 R95, R50, R6.reuse, 0x2, P1 ;  /* 0x00000006325f7211 */ /* 0x080fe200008f16ff */
[----:B------:R3:W-:Y:S01]  /*4670*/  STL.64 [R1+0x210], R98 ;  /* 0x0002106201007387 */ /* 0x0007e20000100a00 */
[CC--:B----4-:R-:W-:Y:S01]  /*4680*/  LEA R92, P2, R53.reuse, R3.reuse, 0x2 ;  /* 0x00000003355c7211 */ /* 0x0d0fe200078410ff */
[----:B------:R-:W-:Y:S01]  /*4690*/  IMAD R50, R152, 0x9c, RZ ;  /* 0x0000009c98327824 */ /* 0x000fe200078e02ff */
[-C--:B-1----:R-:W-:Y:S01]  /*46a0*/  LEA R90, P3, R54, R3.reuse, 0x2 ;  /* 0x00000003365a7211 */ /* 0x082fe200078610ff */
[----:B------:R1:W-:Y:S01]  /*46b0*/  STL.64 [R1+0x208], R96 ;  /* 0x0002086001007387 */ /* 0x0003e20000100a00 */
[-C--:B------:R-:W-:Y:S01]  /*46c0*/  LEA.HI.X.SX32 R93, R53, R6.reuse, 0x2, P2 ;  /* 0x00000006355d7211 */ /* 0x080fe200010f16ff */
[----:B------:R-:W-:Y:S01]  /*46d0*/  IMAD R53, R152, 0xa, RZ ;  /* 0x0000000a98357824 */ /* 0x000fe200078e02ff */
[CC--:B--2---:R-:W-:Y:S01]  /*46e0*/  LEA R88, P5, R55.reuse, R3.reuse, 0x2 ;  /* 0x0000000337587211 */ /* 0x0c4fe200078a10ff */
[----:B------:R2:W-:Y:S01]  /*46f0*/  STL.64 [R1+0x200], R94 ;  /* 0x0002005e01007387 */ /* 0x0005e20000100a00 */
[-C--:B------:R-:W-:Y:S01]  /*4700*/  LEA.HI.X.SX32 R91, R54, R6.reuse, 0x2, P3 ;  /* 0x00000006365b7211 */ /* 0x080fe200018f16ff */
[----:B------:R-:W-:Y:S01]  /*4710*/  IMAD R54, R152, 0xa0, RZ ;  /* 0x000000a098367824 */ /* 0x000fe200078e02ff */
[-C--:B---3--:R-:W-:Y:S01]  /*4720*/  LEA R98, P4, R56, R3.reuse, 0x2 ;  /* 0x0000000338627211 */ /* 0x088fe200078810ff */
[----:B------:R3:W-:Y:S01]  /*4730*/  STL.64 [R1+0x1f8], R92 ;  /* 0x0001f85c01007387 */ /* 0x0007e20000100a00 */
[-C--:B------:R-:W-:Y:S01]  /*4740*/  LEA.HI.X.SX32 R89, R55, R6.reuse, 0x2, P5 ;  /* 0x0000000637597211 */ /* 0x080fe200028f16ff */
[----:B------:R-:W-:Y:S01]  /*4750*/  IMAD.SHL.U32 R55, R152, 0x8, RZ ;  /* 0x0000000898377824 */ /* 0x000fe200078e00ff */
[-C--:B------:R-:W-:Y:S01]  /*4760*/  LEA.HI.X.SX32 R99, R56, R6.reuse, 0x2, P4 ;  /* 0x0000000638637211 */ /* 0x080fe200020f16ff */
[----:B------:R4:W-:Y:S01]  /*4770*/  STL.64 [R1+0x1f0], R90 ;  /* 0x0001f05a01007387 */ /* 0x0009e20000100a00 */
[CC--:B-1----:R-:W-:Y:S01]  /*4780*/  LEA R96, P0, R57.reuse, R3.reuse, 0x2 ;  /* 0x0000000339607211 */ /* 0x0c2fe200078010ff */
[----:B------:R-:W-:Y:S01]  /*4790*/  IMAD R56, R152, 0xa8, RZ ;  /* 0x000000a898387824 */ /* 0x000fe200078e02ff */
[-C--:B--2---:R-:W-:Y:S01]  /*47a0*/  LEA R94, P1, R58, R3.reuse, 0x2 ;  /* 0x000000033a5e7211 */ /* 0x084fe200078210ff */
[----:B------:R1:W-:Y:S01]  /*47b0*/  STL.64 [R1+0x1e8], R88 ;  /* 0x0001e85801007387 */ /* 0x0003e20000100a00 */
[-C--:B------:R-:W-:Y:S01]  /*47c0*/  LEA.HI.X.SX32 R97, R57, R6.reuse, 0x2, P0 ;  /* 0x0000000639617211 */ /* 0x080fe200000f16ff */
[----:B------:R-:W-:Y:S01]  /*47d0*/  IMAD R57, R152, 0x6, RZ ;  /* 0x0000000698397824 */ /* 0x000fe200078e02ff */
[-C--:B------:R-:W-:Y:S01]  /*47e0*/  LEA.HI.X.SX32 R95, R58, R6.reuse, 0x2, P1 ;  /* 0x000000063a5f7211 */ /* 0x080fe200008f16ff */
[----:B------:R2:W-:Y:S01]  /*47f0*/  STL.64 [R1+0x1e0], R98 ;  /* 0x0001e06201007387 */ /* 0x0005e20000100a00 */
[CC--:B---3--:R-:W-:Y:S01]  /*4800*/  LEA R92, P2, R59.reuse, R3.reuse, 0x2 ;  /* 0x000000033b5c7211 */ /* 0x0c8fe200078410ff */
[----:B------:R-:W-:Y:S01]  /*4810*/  IMAD.SHL.U32 R58, R152, 0x4, RZ ;  /* 0x00000004983a7824 */ /* 0x000fe200078e00ff */
[-C--:B----4-:R-:W-:Y:S01]  /*4820*/  LEA R90, P3, R60, R3.reuse, 0x2 ;  /* 0x000000033c5a7211 */ /* 0x090fe200078610ff */
        /* <DEDUP_REMOVED lines=11> */
[CC--:B---3--:R-:W-:Y:S01]  /*48e0*/  LEA R96, P0, R63.reuse, R3.reuse, 0x2 ;  /* 0x000000033f607211 */ /* 0x0c8fe200078010ff */
[----:B------:R2:W-:Y:S01]  /*48f0*/  STL.64 [R1+0x1c0], R90 ;  /* 0x0001c05a01007387 */ /* 0x0005e20000100a00 */
[-C--:B------:R-:W-:Y:S01]  /*4900*/  LEA.HI.X.SX32 R99, R62, R6.reuse, 0x2, P4 ;  /* 0x000000063e637211 */ /* 0x080fe200020f16ff */
[----:B------:R-:W-:Y:S01]  /*4910*/  IMAD R62, R152, 0x94, RZ ;  /* 0x00000094983e7824 */ /* 0x000fe200078e02ff */
[-C--:B----4-:R-:W-:Y:S01]  /*4920*/  LEA R94, P1, R64, R3.reuse, 0x2 ;  /* 0x00000003405e7211 */ /* 0x090fe200078210ff */
[----:B------:R3:W-:Y:S01]  /*4930*/  STL.64 [R1+0x1b8], R88 ;  /* 0x0001b85801007387 */ /* 0x0007e20000100a00 */
[-C--:B------:R-:W-:Y:S01]  /*4940*/  LEA.HI.X.SX32 R97, R63, R6.reuse, 0x2, P0 ;  /* 0x000000063f617211 */ /* 0x080fe200000f16ff */
[----:B------:R-:W-:Y:S01]  /*4950*/  IMAD R39, R152, 0x104, RZ ;  /* 0x0000010498277824 */ /* 0x000fe200078e02ff */
        /* <DEDUP_REMOVED lines=18> */
[-C--:B-1----:R-:W-:Y:S01]  /*4a80*/  LEA R96, P0, R70, R3.reuse, 0x2 ;  /* 0x0000000346607211 */ /* 0x082fe200078010ff */
[----:B------:R-:W-:Y:S01]  /*4a90*/  IMAD R49, R152, 0x47, RZ ;  /* 0x0000004798317824 */ /* 0x000fe200078e02ff */
[CC--:B--2---:R-:W-:Y:S01]  /*4aa0*/  LEA R94, P1, R71.reuse, R3.reuse, 0x2 ;  /* 0x00000003475e7211 */ /* 0x0c4fe200078210ff */
[----:B------:R1:W-:Y:S01]  /*4ab0*/  STL.64 [R1+0x188], R88 ;  /* 0x0001885801007387 */ /* 0x0003e20000100a00 */
[-C--:B------:R-:W-:Y:S01]  /*4ac0*/  LEA.HI.X.SX32 R97, R70, R6.reuse, 0x2, P0 ;  /* 0x0000000646617211 */ /* 0x080fe200000f16ff */
[----:B------:R-:W-:Y:S01]  /*4ad0*/  IMAD R60, R152, 0x124, RZ ;  /* 0x00000124983c7824 */ /* 0x000fe200078e02ff */
[-C--:B------:R-:W-:Y:S01]  /*4ae0*/  LEA.HI.X.SX32 R95, R71, R6.reuse, 0x2, P1 ;  /* 0x00000006475f7211 */ /* 0x080fe200008f16ff */
[----:B------:R2:W-:Y:S01]  /*4af0*/  STL.64 [R1+0x180], R98 ;  /* 0x0001806201007387 */ /* 0x0005e20000100a00 */
[-C--:B---3--:R-:W-:Y:S01]  /*4b00*/  LEA R92, P2, R72, R3.reuse, 0x2 ;  /* 0x00000003485c7211 */ /* 0x088fe200078410ff */
        /* <DEDUP_REMOVED lines=44> */
[----:B------:R-:W-:Y:S01]  /*4dd0*/  IMAD.SHL.U32 R29, R152, 0x40, RZ ;  /* 0x00000040981d7824 */ /* 0x000fe200078e00ff */
[-C--:B------:R-:W-:Y:S01]  /*4de0*/  LEA.HI.X.SX32 R95, R28, R6.reuse, 0x2, P1 ;  /* 0x000000061c5f7211 */ /* 0x080fe200008f16ff */
[----:B------:R2:W-:Y:S01]  /*4df0*/  STL.64 [R1+0x120], R98 ;  /* 0x0001206201007387 */ /* 0x0005e20000100a00 */
[CC--:B---3--:R-:W-:Y:S01]  /*4e00*/  LEA R92, P2, R27.reuse, R3.reuse, 0x2 ;  /* 0x000000031b5c7211 */ /* 0x0c8fe200078410ff */
        /* <DEDUP_REMOVED lines=21> */
[----:B------:R-:W-:Y:S01]  /*4f60*/  LEA.HI.X.SX32 R95, R22, R6, 0x2, P1 ;  /* 0x00000006165f7211 */ /* 0x000fe200008f16ff */
[----:B------:R4:W-:Y:S01]  /*4f70*/  STL.64 [R1+0xf0], R98 ;  /* 0x0000f06201007387 */ /* 0x0009e20000100a00 */
[----:B-1----:R-:W-:Y:S01]  /*4f80*/  LEA R92, P2, R21, R3, 0x2 ;  /* 0x00000003155c7211 */ /* 0x002fe200078410ff */
[----:B------:R-:W-:-:S02]  /*4f90*/  IMAD R66, R152, 0x1a0, RZ ;  /* 0x000001a098427824 */ /* 0x000fc400078e02ff */
[----:B------:R1:W-:Y:S01]  /*4fa0*/  STL.64 [R1+0xe8], R96 ;  /* 0x0000e86001007387 */ /* 0x0003e20000100a00 */
[-C--:B--2---:R-:W-:Y:S01]  /*4fb0*/  LEA R90, P3, R20, R3.reuse, 0x2 ;  /* 0x00000003145a7211 */ /* 0x084fe200078610ff */
[C---:B------:R-:W-:Y:S01]  /*4fc0*/  IMAD R70, R152.reuse, 0x1a8, RZ ;  /* 0x000001a898467824 */ /* 0x040fe200078e02ff */
[-C--:B------:R-:W-:Y:S01]  /*4fd0*/  LEA.HI.X.SX32 R93, R21, R6.reuse, 0x2, P2 ;  /* 0x00000006155d7211 */ /* 0x080fe200010f16ff */
[----:B------:R2:W-:Y:S01]  /*4fe0*/  STL.64 [R1+0xe0], R94 ;  /* 0x0000e05e01007387 */ /* 0x0005e20000100a00 */
[CC--:B---3--:R-:W-:Y:S01]  /*4ff0*/  LEA R88, P5, R19.reuse, R3.reuse, 0x2 ;  /* 0x0000000313587211 */ /* 0x0c8fe200078a10ff */
[----:B------:R-:W-:Y:S01]  /*5000*/  IMAD R72, R152, 0x1ac, RZ ;  /* 0x000001ac98487824 */ /* 0x000fe200078e02ff */
[-C--:B------:R-:W-:Y:S01]  /*5010*/  LEA.HI.X.SX32 R91, R20, R6.reuse, 0x2, P3 ;  /* 0x00000006145b7211 */ /* 0x080fe200018f16ff */
[----:B------:R3:W-:Y:S01]  /*5020*/  STL.64 [R1+0xd8], R92 ;  /* 0x0000d85c01007387 */ /* 0x0007e20000100a00 */
[-C--:B----4-:R-:W-:Y:S01]  /*5030*/  LEA R98, P4, R18, R3.reuse, 0x2 ;  /* 0x0000000312627211 */ /* 0x090fe200078810ff */
[----:B------:R-:W-:Y:S01]  /*5040*/  IMAD R71, R152, 0x6a, RZ ;  /* 0x0000006a98477824 */ /* 0x000fe200078e02ff */
[-C--:B------:R-:W-:Y:S01]  /*5050*/  LEA.HI.X.SX32 R89, R19, R6.reuse, 0x2, P5 ;  /* 0x0000000613597211 */ /* 0x080fe200028f16ff */
[----:B------:R4:W-:Y:S01]  /*5060*/  STL.64 [R1+0xd0], R90 ;  /* 0x0000d05a01007387 */ /* 0x0009e20000100a00 */
[-C--:B------:R-:W-:Y:S01]  /*5070*/  LEA.HI.X.SX32 R99, R18, R6.reuse, 0x2, P4 ;  /* 0x0000000612637211 */ /* 0x080fe200020f16ff */
[----:B------:R-:W-:Y:S01]  /*5080*/  IMAD R112, R152, 0xc0, RZ ;  /* 0x000000c098707824 */ /* 0x000fe200078e02ff */
[CC--:B-1----:R-:W-:Y:S01]  /*5090*/  LEA R96, P0, R17.reuse, R3.reuse, 0x2 ;  /* 0x0000000311607211 */ /* 0x0c2fe200078010ff */
[----:B------:R1:W-:Y:S01]  /*50a0*/  STL.64 [R1+0xc8], R88 ;  /* 0x0000c85801007387 */ /* 0x0003e20000100a00 */
[-C--:B--2---:R-:W-:Y:S01]  /*50b0*/  LEA R94, P1, R16, R3.reuse, 0x2 ;  /* 0x00000003105e7211 */ /* 0x084fe200078210ff */
[----:B------:R-:W-:Y:S01]  /*50c0*/  IMAD R116, R152, 0xc8, RZ ;  /* 0x000000c898747824 */ /* 0x000fe200078e02ff */
[-C--:B------:R-:W-:Y:S01]  /*50d0*/  LEA.HI.X.SX32 R97, R17, R6.reuse, 0x2, P0 ;  /* 0x0000000611617211 */ /* 0x080fe200000f16ff */
[----:B------:R-:W-:Y:S01]  /*50e0*/  STL.64 [R1+0xc0], R98 ;  /* 0x0000c06201007387 */ /* 0x000fe20000100a00 */
[-C--:B------:R-:W-:Y:S01]  /*50f0*/  LEA.HI.X.SX32 R95, R16, R6.reuse, 0x2, P1 ;  /* 0x00000006105f7211 */ /* 0x080fe200008f16ff */
[C---:B------:R-:W-:Y:S01]  /*5100*/  IMAD R170, R152.reuse, 0xd4, RZ ;  /* 0x000000d498aa7824 */ /* 0x040fe200078e02ff */
[-C--:B------:R-:W-:Y:S01]  /*5110*/  LEA R18, P1, R11, R3.reuse, 0x2 ;  /* 0x000000030b127211 */ /* 0x080fe200078210ff */
[----:B------:R-:W-:Y:S01]  /*5120*/  STL.64 [R1+0xb8], R96 ;  /* 0x0000b86001007387 */ /* 0x000fe20000100a00 */
[-C--:B---3--:R-:W-:Y:S01]  /*5130*/  LEA R92, P2, R15, R3.reuse, 0x2 ;  /* 0x000000030f5c7211 */ /* 0x088fe200078410ff */
[----:B------:R-:W-:Y:S01]  /*5140*/  IMAD R146, R152, 0xd8, RZ ;  /* 0x000000d898927824 */ /* 0x000fe200078e02ff */
[-C--:B----4-:R-:W-:Y:S01]  /*5150*/  LEA R90, P3, R14, R3.reuse, 0x2 ;  /* 0x000000030e5a7211 */ /* 0x090fe200078610ff */
[----:B------:R-:W-:Y:S01]  /*5160*/  STL.64 [R1+0xb0], R94 ;  /* 0x0000b05e01007387 */ /* 0x000fe20000100a00 */
[-C--:B------:R-:W-:Y:S01]  /*5170*/  LEA.HI.X.SX32 R19, R11, R6.reuse, 0x2, P1 ;  /* 0x000000060b137211 */ /* 0x080fe200008f16ff */
[C---:B------:R-:W-:Y:S01]  /*5180*/  IMAD R174, R152.reuse, 0xdc, RZ ;  /* 0x000000dc98ae7824 */ /* 0x040fe200078e02ff */
[----:B------:R-:W-:Y:S01]  /*5190*/  LEA R220, P1, R5, UR6, 0x2 ;  /* 0x0000000605dc7c11 */ /* 0x000fe2000f8210ff */
[C---:B------:R-:W-:Y:S01]  /*51a0*/  IMAD R176, R152.reuse, 0xe0, RZ ;  /* 0x000000e098b07824 */ /* 0x040fe200078e02ff */
[-C--:B-1----:R-:W-:Y:S01]  /*51b0*/  LEA R88, P5, R7, R3.reuse, 0x2 ;  /* 0x0000000307587211 */ /* 0x082fe200078a10ff */
[C---:B------:R-:W-:Y:S01]  /*51c0*/  IMAD R122, R152.reuse, 0x39, RZ ;  /* 0x00000039987a7824 */ /* 0x040fe200078e02ff */
[-C--:B------:R-:W-:Y:S01]  /*51d0*/  LEA.HI.X.SX32 R93, R15, R6.reuse, 0x2, P2 ;  /* 0x000000060f5d7211 */ /* 0x080fe200010f16ff */
[C---:B------:R-:W-:Y:S01]  /*51e0*/  IMAD R15, R152.reuse, 0x23, RZ ;  /* 0x00000023980f7824 */ /* 0x040fe200078e02ff */
[----:B------:R-:W-:Y:S01]  /*51f0*/  LEA R22, P4, R9, R3, 0x2 ;  /* 0x0000000309167211 */ /* 0x000fe200078810ff */
[----:B------:R-:W-:Y:S01]  /*5200*/  IMAD R123, R152, 0x3a, RZ ;  /* 0x0000003a987b7824 */ /* 0x000fe200078e02ff */
[----:B------:R-:W-:Y:S01]  /*5210*/  LEA.HI.X.SX32 R91, R14, R6, 0x2, P3 ;  /* 0x000000060e5b7211 */ /* 0x000fe200018f16ff */
[----:B------:R1:W-:Y:S01]  /*5220*/  STL.64 [R1+0xa8], R92 ;  /* 0x0000a85c01007387 */ /* 0x0003e20000100a00 */
[----:B------:R-:W-:Y:S01]  /*5230*/  LEA.HI.X.SX32 R221, R5, UR7, 0x2, P1 ;  /* 0x0000000705dd7c11 */ /* 0x000fe200088f16ff */
[C---:B------:R-:W-:Y:S01]  /*5240*/  IMAD R5, R152.reuse, 0x24, RZ ;  /* 0x0000002498057824 */ /* 0x040fe200078e02ff */
[----:B------:R-:W-:Y:S01]  /*5250*/  LEA R120, P6, R152, R220, 0x3 ;  /* 0x000000dc98787211 */ /* 0x000fe200078c18ff */
[----:B------:R2:W-:Y:S01]  /*5260*/  STL.64 [R1+0xa0], R90 ;  /* 0x0000a05a01007387 */ /* 0x0005e20000100a00 */
[-C--:B------:R-:W-:Y:S01]  /*5270*/  LEA.HI.X.SX32 R89, R7, R6.reuse, 0x2, P5 ;  /* 0x0000000607597211 */ /* 0x080fe200028f16ff */
[----:B------:R-:W-:Y:S01]  /*5280*/  VIADD R7, R4, 0xffffffdf ;  /* 0xffffffdf04077836 */ /* 0x000fe20000000000 */
[----:B------:R-:W-:Y:S01]  /*5290*/  LEA.HI.X.SX32 R23, R9, R6, 0x2, P4 ;  /* 0x0000000609177211 */ /* 0x000fe200020f16ff */
[----:B------:R-:W-:Y:S01]  /*52a0*/  IMAD R14, R152, 0x21, RZ ;  /* 0x00000021980e7824 */ /* 0x000fe200078e02ff */
[----:B------:R-:W-:Y:S01]  /*52b0*/  LEA.HI.X.SX32 R121, R59, R221, 0x2, P6 ;  /* 0x000000dd3b797211 */ /* 0x000fe200030f16ff */
[----:B------:R-:W-:Y:S01]  /*52c0*/  STL.64 [R1+0x98], R88 ;  /* 0x0000985801007387 */ /* 0x000fe20000100a00 */
[-C--:B------:R-:W-:Y:S01]  /*52d0*/  IADD3 R104, P1, R40, R220.reuse, RZ ;  /* 0x000000dc28687210 */ /* 0x080fe20007f3e0ff */
[----:B-1----:R-:W-:Y:S01]  /*52e0*/  IMAD R92, R152, 0x128, RZ ;  /* 0x00000128985c7824 */ /* 0x002fe200078e02ff */
[-C--:B------:R-:W-:Y:S01]  /*52f0*/  LEA R20, P0, R10, R3.reuse, 0x2 ;  /* 0x000000030a147211 */ /* 0x080fe200078010ff */
[----:B------:R1:W-:Y:S01]  /*5300*/  STL.64 [R1+0x90], R22 ;  /* 0x0000901601007387 */ /* 0x0003e20000100a00 */
[-C--:B------:R-:W-:Y:S01]  /*5310*/  LEA R16, P2, R12, R3.reuse, 0x2 ;  /* 0x000000030c107211 */ /* 0x080fe200078410ff */
[----:B------:R-:W-:Y:S01]  /*5320*/  IMAD R9, R152, 0x4b, RZ ;  /* 0x0000004b98097824 */ /* 0x000fe200078e02ff */
[-C--:B--2---:R-:W-:Y:S01]  /*5330*/  IADD3 R90, P6, R58, R220.reuse, RZ ;  /* 0x000000dc3a5a7210 */ /* 0x084fe20007fde0ff */
[----:B------:R-:W-:Y:S01]  /*5340*/  IMAD R124, R152, 0x3b, RZ ;  /* 0x0000003b987c7824 */ /* 0x000fe200078e02ff */
[----:B------:R-:W-:Y:S01]  /*5350*/  LEA R156, P3, R13, R3, 0x2 ;  /* 0x000000030d9c7211 */ /* 0x000fe200078610ff */
[----:B------:R-:W-:Y:S01]  /*5360*/  VIADD R3, R4, 0xfffffffd ;  /* 0xfffffffd04037836 */ /* 0x000fe20000000000 */
[CC--:B------:R-:W-:Y:S01]  /*5370*/  LEA.HI.X.SX32 R91, R152.reuse, R221.reuse, 0x2, P6 ;  /* 0x000000dd985b7211 */ /* 0x0c0fe200030f16ff */
[C---:B------:R-:W-:Y:S01]  /*5380*/  IMAD R126, R152.reuse, 0x3d, RZ ;  /* 0x0000003d987e7824 */ /* 0x040fe200078e02ff */
[----:B------:R-:W-:Y:S01]  /*5390*/  IADD3 R100, P6, R113, R220, RZ ;  /* 0x000000dc71647210 */ /* 0x000fe20007fde0ff */
[----:B------:R-:W-:Y:S01]  /*53a0*/  IMAD R129, R152, 0x3e, RZ ;  /* 0x0000003e98817824 */ /* 0x000fe200078e02ff */
[-C--:B------:R-:W-:Y:S01]  /*53b0*/  LEA.HI.X.SX32 R105, R42, R221.reuse, 0x2, P1 ;  /* 0x000000dd2a697211 */ /* 0x080fe200008f16ff */
[----:B-1----:R-:W-:Y:S01]  /*53c0*/  IMAD R23, R152, 0x5, RZ ;  /* 0x0000000598177824 */ /* 0x002fe200078e02ff */
[-C--:B------:R-:W-:Y:S01]  /*53d0*/  LEA.HI.X.SX32 R21, R10, R6.reuse, 0x2, P0 ;  /* 0x000000060a157211 */ /* 0x080fe200000f16ff */
[----:B------:R-:W-:Y:S01]  /*53e0*/  IMAD R22, R152, 0x7, RZ ;  /* 0x0000000798167824 */ /* 0x000fe200078e02ff */
[-C--:B------:R-:W-:Y:S01]  /*53f0*/  LEA.HI.X.SX32 R17, R12, R6.reuse, 0x2, P2 ;  /* 0x000000060c117211 */ /* 0x080fe200010f16ff */
[----:B------:R-:W-:Y:S01]  /*5400*/  IMAD R10, R152, 0xf, RZ ;  /* 0x0000000f980a7824 */ /* 0x000fe200078e02ff */
[----:B------:R-:W-:Y:S01]  /*5410*/  LEA.HI.X.SX32 R157, R13, R6, 0x2, P3 ;  /* 0x000000060d9d7211 */ /* 0x000fe200018f16ff */
[----:B------:R-:W-:Y:S01]  /*5420*/  VIADD R6, R4, 0xfffffffc ;  /* 0xfffffffc04067836 */ /* 0x000fe20000000000 */
[CC--:B------:R-:W-:Y:S01]  /*5430*/  LEA R102, P1, R152.reuse, R220.reuse, 0x4 ;  /* 0x000000dc98667211 */ /* 0x0c0fe200078220ff */
[----:B------:R1:W-:Y:S01]  /*5440*/  STL.64 [R1+0x88], R20 ;  /* 0x0000881401007387 */ /* 0x0003e20000100a00 */
[-C--:B------:R-:W-:Y:S01]  /*5450*/  LEA.HI.X.SX32 R101, R23, R221.reuse, 0x2, P6 ;  /* 0x000000dd17657211 */ /* 0x080fe200030f16ff */
[C---:B------:R-:W-:Y:S01]  /*5460*/  IMAD R12, R152.reuse, 0x88, RZ ;  /* 0x00000088980c7824 */ /* 0x040fe200078e02ff */
[-C--:B------:R-:W-:Y:S01]  /*5470*/  IADD3 R96, P6, R117, R220.reuse, RZ ;  /* 0x000000dc75607210 */ /* 0x080fe20007fde0ff */
[----:B------:R-:W-:Y:S01]  /*5480*/  IMAD R13, R152, 0x22, RZ ;  /* 0x00000022980d7824 */ /* 0x000fe200078e02ff */
[-C--:B------:R-:W-:Y:S01]  /*5490*/  LEA.HI.X.SX32 R103, R58, R221.reuse, 0x2, P1 ;  /* 0x000000dd3a677211 */ /* 0x080fe200008f16ff */
[----:B------:R2:W-:Y:S01]  /*54a0*/  STL.64 [R1+0x7a8], R156 ;  /* 0x0007a89c01007387 */ /* 0x0005e20000100a00 */
[-C--:B------:R-:W-:Y:S01]  /*54b0*/  IADD3 R98, P1, R24, R220.reuse, RZ ;  /* 0x000000dc18627210 */ /* 0x080fe20007f3e0ff */
[----:B------:R-:W-:Y:S01]  /*54c0*/  IMAD R42, R152, 0x180, RZ ;  /* 0x00000180982a7824 */ /* 0x000fe200078e02ff */
[----:B------:R-:W-:Y:S01]  /*54d0*/  ISETP.GE.U32.AND P2, PT, R6, 0x7fffff7d, PT ;  /* 0x7fffff7d0600780c */ /* 0x000fe20003f46070 */
[----:B------:R-:W-:Y:S01]  /*54e0*/  IMAD R6, R152, 0x2c, RZ ;  /* 0x0000002c98067824 */ /* 0x000fe200078e02ff */
[-C--:B------:R-:W-:Y:S01]  /*54f0*/  LEA.HI.X.SX32 R97, R22, R221.reuse, 0x2, P6 ;  /* 0x000000dd16617211 */ /* 0x080fe200030f16ff */
[C---:B-1----:R-:W-:Y:S01]  /*5500*/  IMAD R21, R152.reuse, 0x9, RZ ;  /* 0x0000000998157824 */ /* 0x042fe200078e02ff */
[-C--:B------:R-:W-:Y:S01]  /*5510*/  IADD3 R250, P6, R5, R220.reuse, RZ ;  /* 0x000000dc05fa7210 */ /* 0x080fe20007fde0ff */
[C---:B------:R-:W-:Y:S01]  /*5520*/  IMAD R20, R152.reuse, 0x60, RZ ;  /* 0x0000006098147824 */ /* 0x040fe200078e02ff */
[----:B------:R-:W-:Y:S01]  /*5530*/  ISETP.GE.U32.AND P4, PT, R7, 0x7fffff60, PT ;  /* 0x7fffff600700780c */ /* 0x000fe20003f86070 */
[C---:B------:R-:W-:Y:S01]  /*5540*/  IMAD R7, R152.reuse, 0x28, RZ ;  /* 0x0000002898077824 */ /* 0x040fe200078e02ff */
[-C--:B------:R-:W-:Y:S01]  /*5550*/  LEA.HI.X.SX32 R99, R57, R221.reuse, 0x2, P1 ;  /* 0x000000dd39637211 */ /* 0x080fe200008f16ff */
[----:B------:R1:W-:Y:S01]  /*5560*/  STL.64 [R1+0x80], R18 ;  /* 0x0000801201007387 */ /* 0x0003e20000100a00 */
[CC--:B------:R-:W-:Y:S01]  /*5570*/  LEA R94, P1, R152.reuse, R220.reuse, 0x5 ;  /* 0x000000dc985e7211 */ /* 0x0c0fe200078228ff */
[----:B------:R-:W-:Y:S01]  /*5580*/  IMAD R22, R152, 0x184, RZ ;  /* 0x0000018498167824 */ /* 0x000fe200078e02ff */
[-C--:B------:R-:W-:Y:S01]  /*5590*/  LEA.HI.X.SX32 R251, R21, R221.reuse, 0x2, P6 ;  /* 0x000000dd15fb7211 */ /* 0x080fe200030f16ff */
[----:B------:R3:W-:Y:S01]  /*55a0*/  STL.64 [R1+0x78], R16 ;  /* 0x0000781001007387 */ /* 0x0007e20000100a00 */
[-C--:B------:R-:W-:Y:S01]  /*55b0*/  IADD3 R58, P6, R6, R220.reuse, RZ ;  /* 0x000000dc063a7210 */ /* 0x080fe20007fde0ff */
[C---:B------:R-:W-:Y:S01]  /*55c0*/  IMAD R23, R152.reuse, 0x61, RZ ;  /* 0x0000006198177824 */ /* 0x040fe200078e02ff */
[-C--:B------:R-:W-:Y:S01]  /*55d0*/  LEA.HI.X.SX32 R95, R55, R221.reuse, 0x2, P1 ;  /* 0x000000dd375f7211 */ /* 0x080fe200008f16ff */
[----:B--2---:R-:W2:Y:S01]  /*55e0*/  S2R R157, SR_TID.X ;  /* 0x00000000009d7919 */ /* 0x004ea20000002100 */
[-C--:B------:R-:W-:Y:S01]  /*55f0*/  IADD3 R80, P1, R7, R220.reuse, RZ ;  /* 0x000000dc07507210 */ /* 0x080fe20007f3e0ff */
[C---:B------:R-:W-:Y:S01]  /*5600*/  IMAD R21, R152.reuse, 0x62, RZ ;  /* 0x0000006298157824 */ /* 0x040fe200078e02ff */
[-C--:B------:R-:W-:Y:S01]  /*5610*/  LEA.HI.X.SX32 R59, R31, R221.reuse, 0x2, P6 ;  /* 0x000000dd1f3b7211 */ /* 0x080fe200030f16ff */
[C---:B-1----:R-:W-:Y:S01]  /*5620*/  IMAD R19, R152.reuse, 0x42, RZ ;  /* 0x0000004298137824 */ /* 0x042fe200078e02ff */
[-C--:B------:R-:W-:Y:S01]  /*5630*/  IADD3 R84, P6, R143, R220.reuse, RZ ;  /* 0x000000dc8f547210 */ /* 0x080fe20007fde0ff */
[C---:B------:R-:W-:Y:S01]  /*5640*/  IMAD R18, R152.reuse, 0x10c, RZ ;  /* 0x0000010c98127824 */ /* 0x040fe200078e02ff */
[-C--:B------:R-:W-:Y:S01]  /*5650*/  LEA.HI.X.SX32 R81, R53, R221.reuse, 0x2, P1 ;  /* 0x000000dd35517211 */ /* 0x080fe200008f16ff */
[C---:B---3--:R-:W-:Y:S01]  /*5660*/  IMAD R16, R152.reuse, 0x2f, RZ ;  /* 0x0000002f98107824 */ /* 0x048fe200078e02ff */
[-C--:B------:R-:W-:Y:S01]  /*5670*/  IADD3 R74, P1, R137, R220.reuse, RZ ;  /* 0x000000dc894a7210 */ /* 0x080fe20007f3e0ff */
[----:B------:R-:W-:Y:S01]  /*5680*/  IMAD R17, R152, 0x41, RZ ;  /* 0x0000004198117824 */ /* 0x000fe200078e02ff */
[-C--:B------:R-:W-:Y:S01]  /*5690*/  LEA.HI.X.SX32 R85, R8, R221.reuse, 0x2, P6 ;  /* 0x000000dd08557211 */ /* 0x080fe200030f16ff */
[C---:B------:R-:W-:Y:S01]  /*56a0*/  IMAD R31, R152.reuse, 0x188, RZ ;  /* 0x00000188981f7824 */ /* 0x040fe200078e02ff */
        /* <DEDUP_REMOVED lines=8> */
[C---:B------:R-:W-:Y:S01]  /*5730*/  SHF.L.U32 R11, R152.reuse, 0x5, RZ ;  /* 0x00000005980b7819 */ /* 0x040fe200000006ff */
[C---:B------:R-:W-:Y:S01]  /*5740*/  IMAD R128, R152.reuse, 0x138, RZ ;  /* 0x0000013898807824 */ /* 0x040fe200078e02ff */
[CC--:B------:R-:W-:Y:S01]  /*5750*/  LEA R10, P6, R152.reuse, R220.reuse, 0x7 ;  /* 0x000000dc980a7211 */ /* 0x0c0fe200078c38ff */
[----:B------:R-:W-:Y:S01]  /*5760*/  IMAD R130, R152, 0x13c, RZ ;  /* 0x0000013c98827824 */ /* 0x000fe200078e02ff */
[-C--:B------:R-:W-:Y:S01]  /*5770*/  LEA.HI.X.SX32 R111, R30, R221.reuse, 0x2, P1 ;  /* 0x000000dd1e6f7211 */ /* 0x080fe200008f16ff */
[----:B------:R-:W-:Y:S01]  /*5780*/  IMAD R30, R152, 0x18c, RZ ;  /* 0x0000018c981e7824 */ /* 0x000fe200078e02ff */
[-C--:B------:R-:W-:Y:S01]  /*5790*/  IADD3 R198, P1, R20, R220.reuse, RZ ;  /* 0x000000dc14c67210 */ /* 0x080fe20007f3e0ff */
[C---:B------:R-:W-:Y:S01]  /*57a0*/  IMAD R132, R152.reuse, 0x4d, RZ ;  /* 0x0000004d98847824 */ /* 0x040fe200078e02ff */
[-C--:B------:R-:W-:Y:S01]  /*57b0*/  LEA.HI.X.SX32 R11, R11, R221.reuse, 0x2, P6 ;  /* 0x000000dd0b0b7211 */ /* 0x080fe200030f16ff */
[----:B------:R-:W-:Y:S01]  /*57c0*/  IMAD R151, R152, 0x4e, RZ ;  /* 0x0000004e98977824 */ /* 0x000fe200078e02ff */
[-C--:B------:R-:W-:Y:S01]  /*57d0*/  IADD3 R12, P6, R12, R220.reuse, RZ ;  /* 0x000000dc0c0c7210 */ /* 0x080fe20007fde0ff */
[----:B------:R-:W-:Y:S01]  /*57e0*/  IMAD R155, R152, 0x4f, RZ ;  /* 0x0000004f989b7824 */ /* 0x000fe200078e02ff */
[-C--:B------:R-:W-:Y:S01]  /*57f0*/  LEA.HI.X.SX32 R199, R24, R221.reuse, 0x2, P1 ;  /* 0x000000dd18c77211 */ /* 0x080fe200008f16ff */
[C---:B------:R-:W-:Y:S01]  /*5800*/  IMAD R150, R152.reuse, 0x144, RZ ;  /* 0x0000014498967824 */ /* 0x040fe200078e02ff */
        /* <DEDUP_REMOVED lines=20> */
[----:B------:R-:W-:Y:S01]  /*5950*/  IADD3 R54, P6, R54, R220, RZ ;  /* 0x000000dc36367210 */ /* 0x000fe20007fde0ff */
[----:B------:R-:W-:Y:S01]  /*5960*/  IMAD R156, R152, 0x1ec, RZ ;  /* 0x000001ec989c7824 */ /* 0x000fe200078e02ff */
[----:B------:R-:W-:-:S02]  /*5970*/  LEA.HI.X.SX32 R63, R26, R221, 0x2, P1 ;  /* 0x000000dd1a3f7211 */ /* 0x000fc400008f16ff */
[----:B------:R-:W-:Y:S01]  /*5980*/  ISETP.GE.U32.AND P0, PT, R51, 0x7fffff7f, PT ;  /* 0x7fffff7f3300780c */ /* 0x000fe20003f06070 */
[----:B------:R-:W-:Y:S01]  /*5990*/  IMAD R51, R152, 0x2a, RZ ;  /* 0x0000002a98337824 */ /* 0x000fe200078e02ff */
[-C--:B------:R-:W-:Y:S01]  /*59a0*/  IADD3 R26, P1, R50, R220.reuse, RZ ;  /* 0x000000dc321a7210 */ /* 0x080fe20007f3e0ff */
[C---:B------:R-:W-:Y:S01]  /*59b0*/  IMAD R50, R152.reuse, 0x194, RZ ;  /* 0x0000019498327824 */ /* 0x040fe200078e02ff */
[-C--:B------:R-:W-:Y:S01]  /*59c0*/  LEA.HI.X.SX32 R55, R7, R221.reuse, 0x2, P6 ;  /* 0x000000dd07377211 */ /* 0x080fe200030f16ff */
[----:B------:R-:W-:Y:S01]  /*59d0*/  IMAD R7, R152, 0x66, RZ ;  /* 0x0000006698077824 */ /* 0x000fe200078e02ff */
[----:B------:R-:W-:Y:S02]  /*59e0*/  IADD3 R56, P6, R56, R220, RZ ;  /* 0x000000dc38387210 */ /* 0x000fe40007fde0ff */
[----:B------:R-:W-:Y:S01]  /*59f0*/  ISETP.GE.U32.AND P5, PT, R52, 0x7fffff80, PT ;  /* 0x7fffff803400780c */ /* 0x000fe20003fa6070 */
[----:B------:R-:W-:Y:S01]  /*5a00*/  IMAD R52, R152, 0x29, RZ ;  /* 0x0000002998347824 */ /* 0x000fe200078e02ff */
[----:B------:R-:W-:-:S02]  /*5a10*/  LEA.HI.X.SX32 R27, R27, R221, 0x2, P1 ;  /* 0x000000dd1b1b7211 */ /* 0x000fc400008f16ff */
[-C--:B------:R-:W-:Y:S02]  /*5a20*/  IADD3 R76, P1, R76, R220.reuse, RZ ;  /* 0x000000dc4c4c7210 */ /* 0x080fe40007f3e0ff */
[-C--:B------:R-:W-:Y:S02]  /*5a30*/  LEA.HI.X.SX32 R57, R51, R221.reuse, 0x2, P6 ;  /* 0x000000dd33397211 */ /* 0x080fe400030f16ff */
[-C--:B------:R-:W-:Y:S02]  /*5a40*/  IADD3 R82, P6, R82, R220.reuse, RZ ;  /* 0x000000dc52527210 */ /* 0x080fe40007fde0ff */
[-C--:B------:R-:W-:Y:S01]  /*5a50*/  LEA.HI.X.SX32 R77, R52, R221.reuse, 0x2, P1 ;  /* 0x000000dd344d7211 */ /* 0x080fe200008f16ff */
[----:B------:R-:W-:Y:S01]  /*5a60*/  IMAD R52, R152, 0x198, RZ ;  /* 0x0000019898347824 */ /* 0x000fe200078e02ff */
[-C--:B------:R-:W-:Y:S02]  /*5a70*/  IADD3 R78, P1, R78, R220.reuse, RZ ;  /* 0x000000dc4e4e7210 */ /* 0x080fe40007f3e0ff */
[----:B------:R-:W-:Y:S01]  /*5a80*/  LEA.HI.X.SX32 R83, R6, R221, 0x2, P6 ;  /* 0x000000dd06537211 */ /* 0x000fe200030f16ff */
[----:B------:R-:W-:Y:S01]  /*5a90*/  IMAD R6, R152, 0x67, RZ ;  /* 0x0000006798067824 */ /* 0x000fe200078e02ff */
[----:B------:R-:W-:-:S02]  /*5aa0*/  IADD3 R86, P6, R86, R220, RZ ;  /* 0x000000dc56567210 */ /* 0x000fc40007fde0ff */
[-C--:B------:R-:W-:Y:S01]  /*5ab0*/  LEA.HI.X.SX32 R79, R48, R221.reuse, 0x2, P1 ;  /* 0x000000dd304f7211 */ /* 0x080fe200008f16ff */
[----:B------:R-:W-:Y:S01]  /*5ac0*/  IMAD R48, R152, 0x19c, RZ ;  /* 0x0000019c98307824 */ /* 0x000fe200078e02ff */
[-C--:B------:R-:W-:Y:S02]  /*5ad0*/  IADD3 R106, P1, R106, R220.reuse, RZ ;  /* 0x000000dc6a6a7210 */ /* 0x080fe40007f3e0ff */
[-C--:B------:R-:W-:Y:S02]  /*5ae0*/  LEA.HI.X.SX32 R87, R28, R221.reuse, 0x2, P6 ;  /* 0x000000dd1c577211 */ /* 0x080fe400030f16ff */
[-C--:B------:R-:W-:Y:S02]  /*5af0*/  LEA R28, P6, R152, R220.reuse, 0x8 ;  /* 0x000000dc981c7211 */ /* 0x080fe400078c40ff */
[----:B------:R-:W-:Y:S02]  /*5b00*/  LEA.HI.X.SX32 R107, R45, R221, 0x2, P1 ;  /* 0x000000dd2d6b7211 */ /* 0x000fe400008f16ff */
[----:B------:R-:W-:-:S02]  /*5b10*/  IADD3 R108, P1, R108, R220, RZ ;  /* 0x000000dc6c6c7210 */ /* 0x000fc40007f3e0ff */
[-C--:B------:R-:W-:Y:S02]  /*5b20*/  LEA.HI.X.SX32 R29, R29, R221.reuse, 0x2, P6 ;  /* 0x000000dd1d1d7211 */ /* 0x080fe400030f16ff */
[----:B------:R-:W-:Y:S01]  /*5b30*/  ISETP.GE.U32.AND P3, PT, R3, 0x7fffff7e, PT ;  /* 0x7fffff7e0300780c */ /* 0x000fe20003f66070 */
[----:B------:R-:W-:Y:S01]  /*5b40*/  IMAD.U32 R3, RZ, RZ, UR8 ;  /* 0x00000008ff037e24 */ /* 0x000fe2000f8e00ff */
[-C--:B------:R-:W-:Y:S02]  /*5b50*/  IADD3 R38, P6, R38, R220.reuse, RZ ;  /* 0x000000dc26267210 */ /* 0x080fe40007fde0ff */
[-C--:B------:R-:W-:Y:S02]  /*5b60*/  LEA.HI.X.SX32 R109, R16, R221.reuse, 0x2, P1 ;  /* 0x000000dd106d7211 */ /* 0x080fe400008f16ff */
[----:B------:R-:W-:Y:S01]  /*5b70*/  IADD3 R16, P1, R39, R220, RZ ;  /* 0x000000dc27107210 */ /* 0x000fe20007f3e0ff */
[----:B------:R1:W-:Y:S01]  /*5b80*/  STL [R1+0x350], R3 ;  /* 0x0003500301007387 */ /* 0x0003e20000100800 */
[----:B------:R-:W-:-:S02]  /*5b90*/  LEA.HI.X.SX32 R39, R19, R221, 0x2, P6 ;  /* 0x000000dd13277211 */ /* 0x000fc400030f16ff */
[-C--:B------:R-:W-:Y:S01]  /*5ba0*/  IADD3 R44, P6, R44, R220.reuse, RZ ;  /* 0x000000dc2c2c7210 */ /* 0x080fe20007fde0ff */
[----:B------:R-:W-:Y:S01]  /*5bb0*/  STL.64 [R1+0x30], R120 ;  /* 0x0000307801007387 */ /* 0x000fe20000100a00 */
[-C--:B------:R-:W-:Y:S02]  /*5bc0*/  LEA.HI.X.SX32 R17, R17, R221.reuse, 0x2, P1 ;  /* 0x000000dd11117211 */ /* 0x080fe400008f16ff */
[-C--:B------:R-:W-:Y:S01]  /*5bd0*/  IADD3 R18, P1, R18, R220.reuse, RZ ;  /* 0x000000dc12127210 */ /* 0x080fe20007f3e0ff */
[----:B------:R-:W-:Y:S01]  /*5be0*/  STL.64 [R1+0x28], R104 ;  /* 0x0000286801007387 */ /* 0x000fe20000100a00 */
[----:B------:R-:W-:Y:S01]  /*5bf0*/  LEA.HI.X.SX32 R45, R114, R221, 0x2, P6 ;  /* 0x000000dd722d7211 */ /* 0x000fe200030f16ff */
[----:B-1----:R-:W-:Y:S01]  /*5c00*/  IMAD R3, R152, 0x43, RZ ;  /* 0x0000004398037824 */ /* 0x002fe200078e02ff */
[----:B------:R-:W-:Y:S01]  /*5c10*/  IADD3 R36, P6, R36, R220, RZ ;  /* 0x000000dc24247210 */ /* 0x000fe20007fde0ff */
[----:B------:R1:W-:Y:S01]  /*5c20*/  STL.64 [R1+0x38], R90 ;  /* 0x0000385a01007387 */ /* 0x0003e20000100a00 */
[----:B--2---:R-:W-:-:S02]  /*5c30*/  LOP3.LUT R157, R157, 0x7f, RZ, 0xc0, !PT ;  /* 0x0000007f9d9d7812 */ /* 0x004fc400078ec0ff */
[-C--:B------:R-:W-:Y:S01]  /*5c40*/  LEA.HI.X.SX32 R19, R3, R221.reuse, 0x2, P1 ;  /* 0x000000dd03137211 */ /* 0x080fe200008f16ff */
[----:B------:R-:W-:Y:S01]  /*5c50*/  IMAD R3, R152, 0x69, RZ ;  /* 0x0000006998037824 */ /* 0x000fe200078e02ff */
[-C--:B------:R-:W-:Y:S01]  /*5c60*/  IADD3 R46, P1, R46, R220.reuse, RZ ;  /* 0x000000dc2e2e7210 */ /* 0x080fe20007f3e0ff */
[----:B------:R-:W-:Y:S01]  /*5c70*/  STL.64 [R1+0x20], R102 ;  /* 0x0000206601007387 */ /* 0x000fe20000100a00 */
[-C--:B------:R-:W-:Y:S02]  /*5c80*/  LEA.HI.X.SX32 R37, R37, R221.reuse, 0x2, P6 ;  /* 0x000000dd25257211 */ /* 0x080fe400030f16ff */
[-C--:B------:R-:W-:Y:S01]  /*5c90*/  IADD3 R236, P6, R236, R220.reuse, RZ ;  /* 0x000000dcecec7210 */ /* 0x080fe20007fde0ff */
[----:B------:R-:W-:Y:S01]  /*5ca0*/  STL.64 [R1+0x18], R100 ;  /* 0x0000186401007387 */ /* 0x000fe20000100a00 */
[-C--:B------:R-:W-:Y:S02]  /*5cb0*/  LEA.HI.X.SX32 R47, R47, R221.reuse, 0x2, P1 ;  /* 0x000000dd2f2f7211 */ /* 0x080fe400008f16ff */
[----:B------:R-:W-:Y:S01]  /*5cc0*/  IADD3 R238, P1, R238, R220, RZ ;  /* 0x000000dceeee7210 */ /* 0x000fe20007f3e0ff */
[----:B------:R-:W-:Y:S01]  /*5cd0*/  STL.64 [R1+0x10], R98 ;  /* 0x0000106201007387 */ /* 0x000fe20000100a00 */
[----:B------:R-:W-:-:S02]  /*5ce0*/  LEA.HI.X.SX32 R237, R140, R221, 0x2, P6 ;  /* 0x000000dd8ced7211 */ /* 0x000fc400030f16ff */
[-C--:B------:R-:W-:Y:S01]  /*5cf0*/  IADD3 R92, P6, R92, R220.reuse, RZ ;  /* 0x000000dc5c5c7210 */ /* 0x080fe20007fde0ff */
[----:B------:R-:W-:Y:S01]  /*5d00*/  STL.64 [R1+0x8], R96 ;  /* 0x0000086001007387 */ /* 0x000fe20000100a00 */
[-C--:B------:R-:W-:Y:S02]  /*5d10*/  LEA.HI.X.SX32 R239, R49, R221.reuse, 0x2, P1 ;  /* 0x000000dd31ef7211 */ /* 0x080fe400008f16ff */
[-C--:B------:R-:W-:Y:S01]  /*5d20*/  IADD3 R60, P1, R60, R220.reuse, RZ ;  /* 0x000000dc3c3c7210 */ /* 0x080fe20007f3e0ff */
[----:B------:R-:W-:Y:S01]  /*5d30*/  STL.64 [R1], R94 ;  /* 0x0000005e01007387 */ /* 0x000fe20000100a00 */
[-C--:B------:R-:W-:Y:S02]  /*5d40*/  LEA.HI.X.SX32 R93, R41, R221.reuse, 0x2, P6 ;  /* 0x000000dd295d7211 */ /* 0x080fe400030f16ff */
[----:B------:R-:W-:Y:S01]  /*5d50*/  IADD3 R234, P6, R234, R220, RZ ;  /* 0x000000dceaea7210 */ /* 0x000fe20007fde0ff */
[----:B------:R2:W-:Y:S01]  /*5d60*/  STL.64 [R1+0x790], R10 ;  /* 0x0007900a01007387 */ /* 0x0005e20000100a00 */
[----:B------:R-:W-:-:S02]  /*5d70*/  LEA.HI.X.SX32 R61, R43, R221, 0x2, P1 ;  /* 0x000000dd2b3d7211 */ /* 0x000fc400008f16ff */
[-C--:B------:R-:W-:Y:S01]  /*5d80*/  IADD3 R64, P1, R64, R220.reuse, RZ ;  /* 0x000000dc40407210 */ /* 0x080fe20007f3e0ff */
[----:B------:R3:W-:Y:S01]  /*5d90*/  STL.64 [R1+0x798], R12 ;  /* 0x0007980c01007387 */ /* 0x0007e20000100a00 */
[-C--:B------:R-:W-:Y:S02]  /*5da0*/  LEA.HI.X.SX32 R235, R118, R221.reuse, 0x2, P6 ;  /* 0x000000dd76eb7211 */ /* 0x080fe400030f16ff */
[-C--:B------:R-:W-:Y:S01]  /*5db0*/  IADD3 R22, P6, R22, R220.reuse, RZ ;  /* 0x000000dc16167210 */ /* 0x080fe20007fde0ff */
[----:B------:R-:W-:Y:S01]  /*5dc0*/  STL.64 [R1+0x7a0], R14 ;  /* 0x0007a00e01007387 */ /* 0x000fe20000100a00 */
[-C--:B------:R-:W-:Y:S01]  /*5dd0*/  LEA.HI.X.SX32 R65, R9, R221.reuse, 0x2, P1 ;  /* 0x000000dd09417211 */ /* 0x080fe200008f16ff */
[----:B------:R-:W-:Y:S01]  /*5de0*/  IMAD R9, R152, 0x6b, RZ ;  /* 0x0000006b98097824 */ /* 0x000fe200078e02ff */
        /* <DEDUP_REMOVED lines=9> */
[----:B------:R-:W-:Y:S01]  /*5e80*/  VIADD R8, R4, 0xffffffde ;  /* 0xffffffde04087836 */ /* 0x000fe20000000000 */
[----:B------:R-:W-:Y:S02]  /*5e90*/  IADD3 R50, P6, R50, R220, RZ ;  /* 0x000000dc32327210 */ /* 0x000fe40007fde0ff */
[----:B------:R-:W-:-:S02]  /*5ea0*/  LEA.HI.X.SX32 R21, R21, R221, 0x2, P1 ;  /* 0x000000dd15157211 */ /* 0x000fc400008f16ff */
[-C--:B------:R-:W-:Y:S02]  /*5eb0*/  IADD3 R40, P1, R40, R220.reuse, RZ ;  /* 0x000000dc28287210 */ /* 0x080fe40007f3e0ff */
[-C--:B------:R-:W-:Y:S01]  /*5ec0*/  LEA.HI.X.SX32 R51, R5, R221.reuse, 0x2, P6 ;  /* 0x000000dd05337211 */ /* 0x080fe200030f16ff */
[----:B------:R-:W-:Y:S01]  /*5ed0*/  VIADD R5, R4, 0xffffffdd ;  /* 0xffffffdd04057836 */ /* 0x000fe20000000000 */
[-C--:B------:R-:W-:Y:S01]  /*5ee0*/  IADD3 R48, P6, R48, R220.reuse, RZ ;  /* 0x000000dc30307210 */ /* 0x080fe20007fde0ff */
[----:B------:R-:W-:Y:S01]  /*5ef0*/  STL.64 [R1+0x788], R20 ;  /* 0x0007881401007387 */ /* 0x000fe20000100a00 */
[-C--:B------:R-:W-:Y:S02]  /*5f00*/  LEA.HI.X.SX32 R41, R172, R221.reuse, 0x2, P1 ;  /* 0x000000ddac297211 */ /* 0x080fe400008f16ff */
[----:B------:R-:W-:Y:S02]  /*5f10*/  IADD3 R52, P1, R52, R220, RZ ;  /* 0x000000dc34347210 */ /* 0x000fe40007f3e0ff */
[----:B------:R-:W-:-:S02]  /*5f20*/  LEA.HI.X.SX32 R49, R6, R221, 0x2, P6 ;  /* 0x000000dd06317211 */ /* 0x000fc400030f16ff */
[-C--:B------:R-:W-:Y:S02]  /*5f30*/  IADD3 R68, P6, R68, R220.reuse, RZ ;  /* 0x000000dc44447210 */ /* 0x080fe40007fde0ff */
[----:B------:R-:W-:Y:S02]  /*5f40*/  LOP3.LUT R6, R67, 0x70, RZ, 0xc0, !PT ;  /* 0x0000007043067812 */ /* 0x000fe400078ec0ff */
[-C--:B------:R-:W-:Y:S02]  /*5f50*/  LEA.HI.X.SX32 R53, R7, R221.reuse, 0x2, P1 ;  /* 0x000000dd07357211 */ /* 0x080fe400008f16ff */
[-C--:B------:R-:W-:Y:S01]  /*5f60*/  IADD3 R66, P1, R66, R220.reuse, RZ ;  /* 0x000000dc42427210 */ /* 0x080fe20007f3e0ff */
[----:B------:R-:W3:Y:S01]  /*5f70*/  LDC R7, c[0x0][0x230] ;  /* 0x00008c00ff077b82 */ /* 0x000ee20000000800 */
[-C--:B------:R-:W-:Y:S01]  /*5f80*/  LEA.HI.X.SX32 R69, R3, R221.reuse, 0x2, P6 ;  /* 0x000000dd03457211 */ /* 0x080fe200030f16ff */
[----:B------:R-:W-:Y:S01]  /*5f90*/  IMAD R3, R157, 0x80, R6 ;  /* 0x000000809d037824 */ /* 0x000fe200078e0206 */
[----:B------:R-:W-:Y:S01]  /*5fa0*/  LEA.HI.X.SX32 R67, R168, R221, 0x2, P1 ;  /* 0x000000dda8437211 */ /* 0x000fe200008f16ff */
[----:B------:R-:W-:Y:S01]  /*5fb0*/  VIADD R6, R4, 0xffffffdc ;  /* 0xffffffdc04067836 */ /* 0x000fe20000000000 */
[-C--:B------:R-:W-:Y:S01]  /*5fc0*/  IADD3 R70, P1, R70, R220.reuse, RZ ;  /* 0x000000dc46467210 */ /* 0x080fe20007f3e0ff */
[----:B------:R-:W-:Y:S01]  /*5fd0*/  VIADD R243, R3, UR8 ;  /* 0x0000000803f37c36 */ /* 0x000fe20008000000 */
[----:B------:R-:W-:-:S02]  /*5fe0*/  IADD3 R72, P6, R72, R220, RZ ;  /* 0x000000dc48487210 */ /* 0x000fc40007fde0ff */
[-C--:B------:R-:W-:Y:S02]  /*5ff0*/  LEA.HI.X.SX32 R71, R71, R221.reuse, 0x2, P1 ;  /* 0x000000dd47477211 */ /* 0x080fe400008f16ff */
[----:B------:R-:W-:Y:S01]  /*6000*/  ISETP.GE.U32.AND P1, PT, R8, 0x7fffff5f, PT ;  /* 0x7fffff5f0800780c */ /* 0x000fe20003f26070 */
[----:B------:R-:W-:Y:S01]  /*6010*/  @!PT LDS RZ, [RZ] ;  /* 0x00000000fffff984 */ /* 0x000fe20000000800 */
[----:B------:R-:W-:Y:S01]  /*6020*/  @!PT LDS RZ, [RZ] ;  /* 0x00000000fffff984 */ /* 0x000fe20000000800 */
[----:B------:R-:W-:Y:S01]  /*6030*/  @!PT LDS RZ, [RZ] ;  /* 0x00000000fffff984 */ /* 0x000fe20000000800 */
[----:B------:R-:W-:Y:S01]  /*6040*/  LDGSTS.E [R243], desc[UR60][R220.64], !P5 ;  /* 0x00000000dcf37fae */ /* 0x000fe2000e92187c */
[----:B------:R-:W-:Y:S01]  /*6050*/  LEA.HI.X.SX32 R73, R9, R221, 0x2, P6 ;  /* 0x000000dd09497211 */ /* 0x000fe200030f16ff */
[----:B------:R-:W2:Y:S01]  /*6060*/  LDC R8, c[0x0][0x230] ;  /* 0x00008c00ff087b82 */ /* 0x000ea20000000800 */
[----:B------:R-:W-:Y:S01]  /*6070*/  ISETP.GE.U32.AND P6, PT, R5, 0x7fffff5e, PT ;  /* 0x7fffff5e0500780c */ /* 0x000fe20003fc6070 */
[----:B------:R1:W-:Y:S01]  /*6080*/  LDGSTS.E [R243+0x4], desc[UR60][R90.64], !P0 ;  /* 0x000040005af37fae */ /* 0x0003e2000c12187c */
[----:B------:R-:W-:Y:S01]  /*6090*/  VIADD R5, R4, 0xffffffbf ;  /* 0xffffffbf04057836 */ /* 0x000fe20000000000 */
[----:B------:R-:W-:Y:S01]  /*60a0*/  ISETP.GE.U32.AND P5, PT, R6, 0x7fffff5d, PT ;  /* 0x7fffff5d0600780c */ /* 0x000fe20003fa6070 */
[C---:B------:R-:W-:Y:S01]  /*60b0*/  VIADD R6, R4.reuse, 0xffffffbe ;  /* 0xffffffbe04067836 */ /* 0x040fe20000000000 */
[----:B------:R4:W-:Y:S02]  /*60c0*/  LDGSTS.E [R243+0x8], desc[UR60][R120.64], !P3 ;  /* 0x0000800078f37fae */ /* 0x0009e4000d92187c */
[----:B------:R-:W-:Y:S01]  /*60d0*/  ISETP.GE.U32.AND P0, PT, R5, 0x7fffff40, PT ;  /* 0x7fffff400500780c */ /* 0x000fe20003f06070 */
[----:B------:R-:W-:Y:S01]  /*60e0*/  VIADD R5, R4, 0xffffffbd ;  /* 0xffffffbd04057836 */ /* 0x000fe20000000000 */
[----:B------:R-:W3:Y:S01]  /*60f0*/  LDC R9, c[0x0][0x230] ;  /* 0x00008c00ff097b82 */ /* 0x000ee20000000800 */
[----:B------:R-:W-:Y:S01]  /*6100*/  ISETP.GE.U32.AND P3, PT, R6, 0x7fffff3f, PT ;  /* 0x7fffff3f0600780c */ /* 0x000fe20003f66070 */
[----:B------:R-:W-:Y:S01]  /*6110*/  LDGSTS.E [R243+0xc], desc[UR60][R104.64], !P2 ;  /* 0x0000c00068f37fae */ /* 0x000fe2000d12187c */
[C---:B------:R-:W-:Y:S01]  /*6120*/  VIADD R6, R4.reuse, 0xfffffffb ;  /* 0xfffffffb04067836 */ /* 0x040fe20000000000 */
[----:B------:R-:W-:Y:S01]  /*6130*/  ISETP.GE.U32.AND P2, PT, R5, 0x7fffff3e, PT ;  /* 0x7fffff3e0500780c */ /* 0x000fe20003f46070 */
[----:B------:R-:W-:Y:S01]  /*6140*/  VIADD R5, R4, 0xffffffbc ;  /* 0xffffffbc04057836 */ /* 0x000fe20000000000 */
[----:B------:R2:W-:Y:S01]  /*6150*/  LDGSTS.E [R243+0x4000], desc[UR60][R10.64], !P4 ;  /* 0x040000000af37fae */ /* 0x0005e2000e12187c */
[----:B-1----:R-:W-:Y:S01]  /*6160*/  LOP3.LUT R91, R3, 0x10, RZ, 0x3c, !PT ;  /* 0x00000010035b7812 */ /* 0x002fe200078e3cff */
[----:B------:R-:W1:Y:S01]  /*6170*/  LDC R90, c[0x0][0x230] ;  /* 0x00008c00ff5a7b82 */ /* 0x000e620000000800 */
[----:B----4-:R-:W-:Y:S01]  /*6180*/  IMAD R120, R152, 0x36, RZ ;  /* 0x0000003698787824 */ /* 0x010fe200078e02ff */
[----:B------:R-:W-:Y:S01]  /*6190*/  LDGSTS.E [R243+0x4004], desc[UR60][R24.64], !P1 ;  /* 0x0400400018f37fae */ /* 0x000fe2000c92187c */
[----:B------:R-:W-:Y:S01]  /*61a0*/  ISETP.GE.U32.AND P1, PT, R6, 0x7fffff7c, PT ;  /* 0x7fffff7c0600780c */ /* 0x000fe20003f26070 */
[C---:B------:R-:W-:Y:S01]  /*61b0*/  VIADD R6, R4.reuse, 0xfffffffa ;  /* 0xfffffffa04067836 */ /* 0x040fe20000000000 */
[----:B------:R-:W-:Y:S01]  /*61c0*/  ISETP.GE.U32.AND P4, PT, R5, 0x7fffff3d, PT ;  /* 0x7fffff3d0500780c */ /* 0x000fe20003f86070 */
[----:B------:R-:W-:Y:S01]  /*61d0*/  VIADD R5, R4, 0xfffffff9 ;  /* 0xfffffff904057836 */ /* 0x000fe20000000000 */
[----:B------:R4:W-:Y:S01]  /*61e0*/  LDGSTS.E [R243+0x4008], desc[UR60][R12.64], !P6 ;  /* 0x040080000cf37fae */ /* 0x0009e2000f12187c */
[----:B------:R-:W-:Y:S01]  /*61f0*/  VIADD R244, R91, UR8 ;  /* 0x000000085bf47c36 */ /* 0x000fe20008000000 */
[----:B------:R-:W-:Y:S01]  /*6200*/  ISETP.GE.U32.AND P6, PT, R6, 0x7fffff7b, PT ;  /* 0x7fffff7b0600780c */ /* 0x000fe20003fc6070 */
[----:B--2---:R-:W-:Y:S01]  /*6210*/  VIADD R6, R8, 0xffffff9f ;  /* 0xffffff9f08067836 */ /* 0x004fe20000000000 */
[----:B------:R-:W-:Y:S01]  /*6220*/  LDGSTS.E [R243+0x400c], desc[UR60][R14.64], !P5 ;  /* 0x0400c0000ef37fae */ /* 0x000fe2000e92187c */
[----:B------:R-:W-:Y:S01]  /*6230*/  ISETP.GE.U32.AND P5, PT, R5, 0x7fffff7a, PT ;  /* 0x7fffff7a0500780c */ /* 0x000fe20003fa6070 */
[----:B------:R-:W2:Y:S01]  /*6240*/  LDC R8, c[0x0][0x230] ;  /* 0x00008c00ff087b82 */ /* 0x000ea20000000800 */
[----:B------:R-:W-:Y:S01]  /*6250*/  LOP3.LUT R10, R3, 0x20, RZ, 0x3c, !PT ;  /* 0x00000020030a7812 */ /* 0x000fe200078e3cff */
[----:B------:R-:W-:Y:S01]  /*6260*/  LDGSTS.E [R243+0x8000], desc[UR60][R28.64], !P0 ;  /* 0x080000001cf37fae */ /* 0x000fe2000c12187c */
[----:B------:R-:W-:Y:S01]  /*6270*/  ISETP.GE.U32.AND P0, PT, R6, 0x7fffff20, PT ;  /* 0x7fffff200600780c */ /* 0x000fe20003f06070 */
[----:B------:R-:W-:Y:S01]  /*6280*/  IMAD R121, R152, 0x37, RZ ;  /* 0x0000003798797824 */ /* 0x000fe200078e02ff */
[----:B---3--:R-:W-:Y:S01]  /*6290*/  IADD3 R6, R7, -0x63, RZ ;  /* 0xffffff9d07067810 */ /* 0x008fe20007ffe0ff */
[----:B------:R3:W-:Y:S01]  /*62a0*/  LDGSTS.E [R243+0x8004], desc[UR60][R16.64], !P3 ;  /* 0x0800400010f37fae */ /* 0x0007e2000d92187c */
[----:B------:R-:W-:Y:S01]  /*62b0*/  VIADD R245, R10, UR8 ;  /* 0x000000080af57c36 */ /* 0x000fe20008000000 */
[----:B------:R-:W2:Y:S01]  /*62c0*/  LDC R7, c[0x0][0x230] ;  /* 0x00008c00ff077b82 */ /* 0x000ea20000000800 */
[----:B----4-:R-:W-:Y:S01]  /*62d0*/  IMAD R13, R152, 0x7c, RZ ;  /* 0x0000007c980d7824 */ /* 0x010fe200078e02ff */
[----:B------:R-:W-:Y:S01]  /*62e0*/  LDGSTS.E [R243+0x8008], desc[UR60][R38.64], !P2 ;  /* 0x0800800026f37fae */ /* 0x000fe2000d12187c */
[----:B-1----:R-:W-:Y:S01]  /*62f0*/  VIADD R5, R90, 0xffffff9e ;  /* 0xffffff9e5a057836 */ /* 0x002fe20000000000 */
[----:B------:R-:W-:Y:S01]  /*6300*/  ISETP.GE.U32.AND P2, PT, R6, 0x7fffff1e, PT ;  /* 0x7fffff1e0600780c */ /* 0x000fe20003f46070 */
[----:B------:R-:W-:Y:S01]  /*6310*/  VIADD R6, R4, 0xfffffff8 ;  /* 0xfffffff804067836 */ /* 0x000fe20000000000 */
[----:B------:R1:W-:Y:S01]  /*6320*/  LDGSTS.E [R243+0x800c], desc[UR60][R18.64], !P4 ;  /* 0x0800c00012f37fae */ /* 0x0003e2000e12187c */
[----:B------:R-:W-:Y:S01]  /*6330*/  IMAD R12, R152, 0x1fc, RZ ;  /* 0x000001fc980c7824 */ /* 0x000fe200078e02ff */
[----:B------:R-:W-:Y:S01]  /*6340*/  ISETP.GE.U32.AND P3, PT, R5, 0x7fffff1f, PT ;  /* 0x7fffff1f0500780c */ /* 0x000fe20003f66070 */
[----:B------:R-:W-:Y:S01]  /*6350*/  VIADD R5, R9, 0xffffff9c ;  /* 0xffffff9c09057836 */ /* 0x000fe20000000000 */
[----:B------:R-:W-:Y:S01]  /*6360*/  LDGSTS.E [R243+0xc000], desc[UR60][R42.64], !P0 ;  /* 0x0c0000002af37fae */ /* 0x000fe2000c12187c */
[----:B------:R-:W-:Y:S01]  /*6370*/  ISETP.GE.U32.AND P0, PT, R6, 0x7fffff79, PT ;  /* 0x7fffff790600780c */ /* 0x000fe20003f06070 */
[C---:B------:R-:W-:Y:S01]  /*6380*/  VIADD R6, R4.reuse, 0xffffffd8 ;  /* 0xffffffd804067836 */ /* 0x040fe20000000000 */
[----:B------:R-:W4:Y:S01]  /*6390*/  LDC R90, c[0x0][0x230] ;  /* 0x00008c00ff5a7b82 */ /* 0x000f220000000800 */
[----:B------:R-:W-:Y:S01]  /*63a0*/  ISETP.GE.U32.AND P4, PT, R5, 0x7fffff1d, PT ;  /* 0x7fffff1d0500780c */ /* 0x000fe20003f86070 */
[----:B------:R-:W-:Y:S01]  /*63b0*/  VIADD R5, R4, 0xffffffdb ;  /* 0xffffffdb04057836 */ /* 0x000fe20000000000 */
[----:B------:R1:W-:Y:S01]  /*63c0*/  STL [R1+0x758], R91 ;  /* 0x0007585b01007387 */ /* 0x0003e20000100800 */
[----:B---3--:R-:W-:-:S02]  /*63d0*/  IMAD R17, R152, 0x7a, RZ ;  /* 0x0000007a98117824 */ /* 0x008fc400078e02ff */
[C---:B-1----:R-:W-:Y:S01]  /*63e0*/  IMAD R19, R152.reuse, 0x79, RZ ;  /* 0x0000007998137824 */ /* 0x042fe200078e02ff */
[----:B------:R-:W-:Y:S01]  /*63f0*/  STL.64 [R1+0x7c8], R238 ;  /* 0x0007c8ee01007387 */ /* 0x000fe20000100a00 */
[----:B------:R-:W1:Y:S01]  /*6400*/  LDC R9, c[0x0][0x230] ;  /* 0x00008c00ff097b82 */ /* 0x000e620000000800 */
[----:B------:R-:W-:Y:S02]  /*6410*/  IMAD R18, R152, 0x1f0, RZ ;  /* 0x000001f098127824 */ /* 0x000fe400078e02ff */
[----:B------:R-:W-:Y:S01]  /*6420*/  LDGSTS.E [R243+0xc004], desc[UR60][R22.64], !P3 ;  /* 0x0c00400016f37fae */ /* 0x000fe2000d92187c */
[----:B------:R-:W-:Y:S01]  /*6430*/  ISETP.GE.U32.AND P3, PT, R5, 0x7fffff5c, PT ;  /* 0x7fffff5c0500780c */ /* 0x000fe20003f66070 */
[----:B------:R-:W-:Y:S02]  /*6440*/  VIADD R5, R4, 0xffffffda ;  /* 0xffffffda04057836 */ /* 0x000fe40000000000 */
[----:B------:R-:W-:Y:S01]  /*6450*/  LDGSTS.E [R243+0xc008], desc[UR60][R20.64], !P2 ;  /* 0x0c00800014f37fae */ /* 0x000fe2000d12187c */
[----:B------:R-:W-:Y:S01]  /*6460*/  IMAD R91, R152, 0x15, RZ ;  /* 0x00000015985b7824 */ /* 0x000fe200078e02ff */
[----:B------:R-:W3:Y:S01]  /*6470*/  LDC R15, c[0x0][0x230] ;  /* 0x00008c00ff0f7b82 */ /* 0x000ee20000000800 */
[----:B------:R-:W-:Y:S01]  /*6480*/  ISETP.GE.U32.AND P2, PT, R5, 0x7fffff5b, PT ;  /* 0x7fffff5b0500780c */ /* 0x000fe20003f46070 */
[----:B------:R-:W-:Y:S01]  /*6490*/  VIADD R5, R4, 0xffffffd9 ;  /* 0xffffffd904057836 */ /* 0x000fe20000000000 */
[----:B------:R-:W-:Y:S01]  /*64a0*/  LDGSTS.E [R243+0xc00c], desc[UR60][R30.64], !P4 ;  /* 0x0c00c0001ef37fae */ /* 0x000fe2000e12187c */
[----:B------:R-:W-:-:S02]  /*64b0*/  IMAD R16, R152, 0x1f4, RZ ;  /* 0x000001f498107824 */ /* 0x000fc400078e02ff */
[----:B------:R-:W-:Y:S01]  /*64c0*/  IMAD R11, R152, 0x7b, RZ ;  /* 0x0000007b980b7824 */ /* 0x000fe200078e02ff */
[----:B------:R-:W-:Y:S01]  /*64d0*/  ISETP.GE.U32.AND P4, PT, R5, 0x7fffff5a, PT ;  /* 0x7fffff5a0500780c */ /* 0x000fe20003f86070 */
[----:B------:R-:W-:Y:S01]  /*64e0*/  VIADD R5, R4, 0xffffffbb ;  /* 0xffffffbb04057836 */ /* 0x000fe20000000000 */
[----:B------:R-:W-:Y:S01]  /*64f0*/  LDGSTS.E [R244], desc[UR60][R102.64], !P1 ;  /* 0x0000000066f47fae */ /* 0x000fe2000c92187c */
[----:B------:R-:W-:Y:S01]  /*6500*/  ISETP.GE.U32.AND P1, PT, R6, 0x7fffff59, PT ;  /* 0x7fffff590600780c */ /* 0x000fe20003f26070 */
[C---:B------:R-:W-:Y:S01]  /*6510*/  VIADD R6, R4.reuse, 0xffffffba ;  /* 0xffffffba04067836 */ /* 0x040fe20000000000 */
[----:B------:R-:W3:Y:S01]  /*6520*/  LDC R14, c[0x0][0x230] ;  /* 0x00008c00ff0e7b82 */ /* 0x000ee20000000800 */
[----:B------:R2:W-:Y:S01]  /*6530*/  LDGSTS.E [R244+0x4], desc[UR60][R100.64], !P6 ;  /* 0x0000400064f47fae */ /* 0x0005e2000f12187c */
[----:B------:R-:W-:Y:S01]  /*6540*/  ISETP.GE.U32.AND P6, PT, R5, 0x7fffff3c, PT ;  /* 0x7fffff3c0500780c */ /* 0x000fe20003fc6070 */
[----:B------:R-:W-:Y:S02]  /*6550*/  VIADD R5, R4, 0xffffffb9 ;  /* 0xffffffb904057836 */ /* 0x000fe40000000000 */
[----:B------:R-:W-:Y:S01]  /*6560*/  LDGSTS.E [R244+0x8], desc[UR60][R98.64], !P5 ;  /* 0x0000800062f47fae */ /* 0x000fe2000e92187c */
[----:B------:R-:W-:Y:S01]  /*6570*/  ISETP.GE.U32.AND P5, PT, R6, 0x7fffff3b, PT ;  /* 0x7fffff3b0600780c */ /* 0x000fe20003fa6070 */
[----:B------:R-:W-:-:S02]  /*6580*/  VIADD R6, R4, 0xfffffff7 ;  /* 0xfffffff704067836 */ /* 0x000fc40000000000 */
[----:B------:R4:W-:Y:S01]  /*6590*/  LDGSTS.E [R244+0xc], desc[UR60][R96.64], !P0 ;  /* 0x0000c00060f47fae */ /* 0x0009e2000c12187c */
[----:B------:R-:W-:Y:S01]  /*65a0*/  ISETP.GE.U32.AND P0, PT, R5, 0x7fffff3a, PT ;  /* 0x7fffff3a0500780c */ /* 0x000fe20003f06070 */
[----:B------:R-:W-:Y:S02]  /*65b0*/  VIADD R5, R4, 0xffffffb8 ;  /* 0xffffffb804057836 */ /* 0x000fe40000000000 */
[----:B------:R-:W-:Y:S01]  /*65c0*/  LDGSTS.E [R244+0x4000], desc[UR60][R32.64], !P3 ;  /* 0x0400000020f47fae */ /* 0x000fe2000d92187c */
[----:B--2---:R-:W-:Y:S02]  /*65d0*/  IMAD R100, R152, 0x31, RZ ;  /* 0x0000003198647824 */ /* 0x004fe400078e02ff */
[----:B------:R-:W-:Y:S01]  /*65e0*/  ISETP.GE.U32.AND P3, PT, R5, 0x7fffff39, PT ;  /* 0x7fffff390500780c */ /* 0x000fe20003f66070 */
[----:B------:R-:W-:Y:S01]  /*65f0*/  LDGSTS.E [R244+0x4004], desc[UR60][R62.64], !P2 ;  /* 0x040040003ef47fae */ /* 0x000fe2000d12187c */
[----:B------:R-:W-:Y:S01]  /*6600*/  ISETP.GE.U32.AND P2, PT, R6, 0x7fffff78, PT ;  /* 0x7fffff780600780c */ /* 0x000fe20003f46070 */
[----:B------:R-:W-:-:S02]  /*6610*/  VIADD R6, R4, 0xfffffff6 ;  /* 0xfffffff604067836 */ /* 0x000fc40000000000 */
[----:B------:R-:W-:Y:S01]  /*6620*/  VIADD R5, R4, 0xfffffff5 ;  /* 0xfffffff504057836 */ /* 0x000fe20000000000 */
[----:B------:R-:W-:Y:S01]  /*6630*/  LDGSTS.E [R244+0x4008], desc[UR60][R34.64], !P4 ;  /* 0x0400800022f47fae */ /* 0x000fe2000e12187c */
[----:B----4-:R-:W-:Y:S01]  /*6640*/  IMAD R96, R152, 0x1b, RZ ;  /* 0x0000001b98607824 */ /* 0x010fe200078e02ff */
[----:B------:R-:W-:Y:S01]  /*6650*/  ISETP.GE.U32.AND P4, PT, R6, 0x7fffff77, PT ;  /* 0x7fffff770600780c */ /* 0x000fe20003f86070 */
[----:B------:R-:W-:Y:S01]  /*6660*/  VIADD R6, R8, 0xffffff9b ;  /* 0xffffff9b08067836 */ /* 0x000fe20000000000 */
[----:B------:R-:W-:Y:S01]  /*6670*/  LDGSTS.E [R244+0x400c], desc[UR60][R26.64], !P1 ;  /* 0x0400c0001af47fae */ /* 0x000fe2000c92187c */
[----:B------:R-:W-:Y:S01]  /*6680*/  ISETP.GE.U32.AND P1, PT, R5, 0x7fffff76, PT ;  /* 0x7fffff760500780c */ /* 0x000fe20003f26070 */
[----:B------:R-:W2:Y:S01]  /*6690*/  LDC R8, c[0x0][0x230] ;  /* 0x00008c00ff087b82 */ /* 0x000ea20000000800 */
[----:B------:R-:W-:Y:S01]  /*66a0*/  IADD3 R5, R90, -0x66, RZ ;  /* 0xffffff9a5a057810 */ /* 0x000fe20007ffe0ff */
[----:B------:R-:W-:Y:S01]  /*66b0*/  LDGSTS.E [R244+0x8000], desc[UR60][R44.64], !P6 ;  /* 0x080000002cf47fae */ /* 0x000fe2000f12187c */
[----:B------:R-:W-:Y:S01]  /*66c0*/  ISETP.GE.U32.AND P6, PT, R6, 0x7fffff1c, PT ;  /* 0x7fffff1c0600780c */ /* 0x000fe20003fc6070 */
[----:B------:R-:W-:-:S02]  /*66d0*/  VIADD R6, R7, 0xffffff99 ;  /* 0xffffff9907067836 */ /* 0x000fc40000000000 */
[----:B------:R-:W-:Y:S01]  /*66e0*/  LDGSTS.E [R244+0x8004], desc[UR60][R46.64], !P5 ;  /* 0x080040002ef47fae */ /* 0x000fe2000e92187c */
[----:B------:R-:W-:Y:S01]  /*66f0*/  ISETP.GE.U32.AND P5, PT, R5, 0x7fffff1b, PT ;  /* 0x7fffff1b0500780c */ /* 0x000fe20003fa6070 */
[----:B-1----:R-:W-:Y:S01]  /*6700*/  VIADD R5, R9, 0xffffff98 ;  /* 0xffffff9809057836 */ /* 0x002fe20000000000 */
[----:B------:R-:W1:Y:S01]  /*6710*/  LDC R90, c[0x0][0x230] ;  /* 0x00008c00ff5a7b82 */ /* 0x000e620000000800 */
[----:B------:R-:W-:Y:S01]  /*6720*/  LDGSTS.E [R244+0x8008], desc[UR60][R36.64], !P0 ;  /* 0x0800800024f47fae */ /* 0x000fe2000c12187c */
[----:B------:R-:W-:Y:S01]  /*6730*/  ISETP.GE.U32.AND P0, PT, R6, 0x7fffff1a, PT ;  /* 0x7fffff1a0600780c */ /* 0x000fe20003f06070 */
[C---:B------:R-:W-:Y:S02]  /*6740*/  VIADD R6, R4.reuse, 0xfffffff4 ;  /* 0xfffffff404067836 */ /* 0x040fe40000000000 */
[----:B------:R-:W-:Y:S01]  /*6750*/  LDGSTS.E [R244+0x800c], desc[UR60][R238.64], !P3 ;  /* 0x0800c000eef47fae */ /* 0x000fe2000d92187c */
[----:B------:R-:W-:Y:S01]  /*6760*/  ISETP.GE.U32.AND P3, PT, R5, 0x7fffff19, PT ;  /* 0x7fffff190500780c */ /* 0x000fe20003f66070 */
[----:B------:R-:W-:Y:S01]  /*6770*/  VIADD R5, R4, 0xffffffd7 ;  /* 0xffffffd704057836 */ /* 0x000fe20000000000 */
[----:B------:R-:W4:Y:S01]  /*6780*/  LDC R9, c[0x0][0x230] ;  /* 0x00008c00ff097b82 */ /* 0x000f220000000800 */
[----:B------:R-:W-:Y:S01]  /*6790*/  LDGSTS.E [R244+0xc000], desc[UR60][R40.64], !P6 ;  /* 0x0c00000028f47fae */ /* 0x000fe2000f12187c */
[----:B------:R-:W-:Y:S01]  /*67a0*/  ISETP.GE.U32.AND P6, PT, R6, 0x7fffff75, PT ;  /* 0x7fffff750600780c */ /* 0x000fe20003fc6070 */
[----:B------:R-:W-:-:S02]  /*67b0*/  VIADD R6, R4, 0xffffffd4 ;  /* 0xffffffd404067836 */ /* 0x000fc40000000000 */
[----:B------:R-:W-:Y:S01]  /*67c0*/  LDGSTS.E [R244+0xc004], desc[UR60][R50.64], !P5 ;  /* 0x0c00400032f47fae */ /* 0x000fe2000e92187c */
[----:B------:R-:W-:Y:S01]  /*67d0*/  ISETP.GE.U32.AND P5, PT, R5, 0x7fffff58, PT ;  /* 0x7fffff580500780c */ /* 0x000fe20003fa6070 */
[----:B------:R-:W-:Y:S01]  /*67e0*/  VIADD R5, R4, 0xffffffd6 ;  /* 0xffffffd604057836 */ /* 0x000fe20000000000 */
[----:B------:R-:W3:Y:S01]  /*67f0*/  LDC R7, c[0x0][0x230] ;  /* 0x00008c00ff077b82 */ /* 0x000ee20000000800 */
[----:B------:R-:W-:Y:S01]  /*6800*/  LDGSTS.E [R244+0xc008], desc[UR60][R52.64], !P0 ;  /* 0x0c00800034f47fae */ /* 0x000fe2000c12187c */
[----:B------:R-:W-:Y:S02]  /*6810*/  IMAD R97, R152, 0x1d, RZ ;  /* 0x0000001d98617824 */ /* 0x000fe400078e02ff */
[----:B------:R-:W-:Y:S01]  /*6820*/  ISETP.GE.U32.AND P0, PT, R5, 0x7fffff57, PT ;  /* 0x7fffff570500780c */ /* 0x000fe20003f06070 */
[----:B------:R-:W-:Y:S01]  /*6830*/  VIADD R5, R4, 0xffffffd5 ;  /* 0xffffffd504057836 */ /* 0x000fe20000000000 */
[----:B------:R-:W-:Y:S01]  /*6840*/  LDGSTS.E [R244+0xc00c], desc[UR60][R48.64], !P3 ;  /* 0x0c00c00030f47fae */ /* 0x000fe2000d92187c */
[----:B------:R-:W-:-:S02]  /*6850*/  IMAD R98, R152, 0x1e, RZ ;  /* 0x0000001e98627824 */ /* 0x000fc400078e02ff */
[----:B------:R-:W-:Y:S01]  /*6860*/  IMAD R99, R152, 0x1f, RZ ;  /* 0x0000001f98637824 */ /* 0x000fe200078e02ff */
[----:B------:R-:W-:Y:S01]  /*6870*/  ISETP.GE.U32.AND P3, PT, R5, 0x7fffff56, PT ;  /* 0x7fffff560500780c */ /* 0x000fe20003f66070 */
[----:B------:R-:W-:Y:S01]  /*6880*/  VIADD R5, R4, 0xffffffb7 ;  /* 0xffffffb704057836 */ /* 0x000fe20000000000 */
[----:B------:R2:W-:Y:S01]  /*6890*/  LDGSTS.E [R245], desc[UR60][R94.64], !P2 ;  /* 0x000000005ef57fae */ /* 0x0005e2000d12187c */
[----:B------:R-:W-:Y:S01]  /*68a0*/  ISETP.GE.U32.AND P2, PT, R6, 0x7fffff55, PT ;  /* 0x7fffff550600780c */ /* 0x000fe20003f46070 */
[C---:B------:R-:W-:Y:S02]  /*68b0*/  VIADD R6, R4.reuse, 0xffffffb6 ;  /* 0xffffffb604067836 */ /* 0x040fe40000000000 */
[----:B------:R3:W-:Y:S01]  /*68c0*/  LDGSTS.E [R245+0x4], desc[UR60][R250.64], !P4 ;  /* 0x00004000faf57fae */ /* 0x0007e2000e12187c */
[----:B------:R-:W-:Y:S01]  /*68d0*/  ISETP.GE.U32.AND P4, PT, R5, 0x7fffff38, PT ;  /* 0x7fffff380500780c */ /* 0x000fe20003f86070 */
[----:B------:R-:W-:Y:S02]  /*68e0*/  VIADD R5, R4, 0xffffffb5 ;  /* 0xffffffb504057836 */ /* 0x000fe40000000000 */
[----:B------:R-:W-:Y:S01]  /*68f0*/  LDGSTS.E [R245+0x8], desc[UR60][R80.64], !P1 ;  /* 0x0000800050f57fae */ /* 0x000fe2000c92187c */
[----:B------:R-:W-:Y:S01]  /*6900*/  ISETP.GE.U32.AND P1, PT, R6, 0x7fffff37, PT ;  /* 0x7fffff370600780c */ /* 0x000fe20003f26070 */
[----:B------:R-:W-:-:S02]  /*6910*/  VIADD R6, R4, 0xfffffff3 ;  /* 0xfffffff304067836 */ /* 0x000fc40000000000 */
[----:B------:R-:W-:Y:S01]  /*6920*/  LDGSTS.E [R245+0xc], desc[UR60][R58.64], !P6 ;  /* 0x0000c0003af57fae */ /* 0x000fe2000f12187c */
        /* <DEDUP_REMOVED lines=10> */
[----:B------:R-:W-:Y:S01]  /*69d0*/  IMAD R95, R152, 0x17, RZ ;  /* 0x00000017985f7824 */ /* 0x000fe200078e02ff */
[----:B------:R-:W-:Y:S01]  /*69e0*/  ISETP.GE.U32.AND P3, PT, R6, 0x7fffff73, PT ;  /* 0x7fffff730600780c */ /* 0x000fe20003f66070 */
[C---:B------:R-:W-:Y:S01]  /*69f0*/  IMAD R101, R152.reuse, 0x32, RZ ;  /* 0x0000003298657824 */ /* 0x040fe200078e02ff */
[----:B------:R-:W-:Y:S01]  /*6a00*/  LDGSTS.E [R245+0x400c], desc[UR60][R78.64], !P2 ;  /* 0x0400c0004ef57fae */ /* 0x000fe2000d12187c */
[----:B----4-:R-:W-:Y:S01]  /*6a10*/  IADD3 R6, R9, -0x69, RZ ;  /* 0xffffff9709067810 */ /* 0x010fe20007ffe0ff */
[----:B------:R-:W-:Y:S01]  /*6a20*/  IMAD R9, R152, 0x1a, RZ ;  /* 0x0000001a98097824 */ /* 0x000fe200078e02ff */
[----:B------:R-:W-:Y:S01]  /*6a30*/  ISETP.GE.U32.AND P2, PT, R5, 0x7fffff72, PT ;  /* 0x7fffff720500780c */ /* 0x000fe20003f46070 */
[----:B-1----:R-:W-:Y:S01]  /*6a40*/  VIADD R5, R90, 0xffffff96 ;  /* 0xffffff965a057836 */ /* 0x002fe20000000000 */
[----:B------:R1:W-:Y:S01]  /*6a50*/  LDGSTS.E [R245+0x8000], desc[UR60][R236.64], !P4 ;  /* 0x08000000ecf57fae */ /* 0x0003e2000e12187c */
[----:B------:R-:W-:Y:S01]  /*6a60*/  ISETP.GE.U32.AND P4, PT, R6, 0x7fffff18, PT ;  /* 0x7fffff180600780c */ /* 0x000fe20003f86070 */
[----:B------:R-:W-:-:S02]  /*6a70*/  VIADD R6, R8, 0xffffff95 ;  /* 0xffffff9508067836 */ /* 0x000fc40000000000 */
[----:B------:R-:W-:Y:S01]  /*6a80*/  LDGSTS.E [R245+0x8004], desc[UR60][R60.64], !P1 ;  /* 0x080040003cf57fae */ /* 0x000fe2000c92187c */
[----:B------:R-:W-:Y:S01]  /*6a90*/  ISETP.GE.U32.AND P1, PT, R5, 0x7fffff17, PT ;  /* 0x7fffff170500780c */ /* 0x000fe20003f26070 */
[----:B------:R-:W-:Y:S02]  /*6aa0*/  VIADD R5, R4, 0xfffffff0 ;  /* 0xfffffff004057836 */ /* 0x000fe40000000000 */
[----:B------:R2:W-:Y:S01]  /*6ab0*/  LDGSTS.E [R245+0x8008], desc[UR60][R92.64], !P6 ;  /* 0x080080005cf57fae */ /* 0x0005e2000f12187c */
[----:B------:R-:W-:Y:S01]  /*6ac0*/  ISETP.GE.U32.AND P6, PT, R6, 0x7fffff16, PT ;  /* 0x7fffff160600780c */ /* 0x000fe20003fc6070 */
[----:B---3--:R-:W-:Y:S02]  /*6ad0*/  VIADD R6, R7, 0xffffff94 ;  /* 0xffffff9407067836 */ /* 0x008fe40000000000 */
[----:B------:R-:W-:Y:S01]  /*6ae0*/  LDGSTS.E [R245+0x800c], desc[UR60][R64.64], !P5 ;  /* 0x0800c00040f57fae */ /* 0x000fe2000e92187c */
[----:B------:R-:W-:Y:S01]  /*6af0*/  ISETP.GE.U32.AND P5, PT, R5, 0x7fffff71, PT ;  /* 0x7fffff710500780c */ /* 0x000fe20003fa6070 */
[----:B------:R-:W-:-:S02]  /*6b00*/  VIADD R5, R4, 0xffffffd3 ;  /* 0xffffffd304057836 */ /* 0x000fc40000000000 */
[----:B------:R-:W-:Y:S01]  /*6b10*/  LDGSTS.E [R245+0xc000], desc[UR60][R66.64], !P4 ;  /* 0x0c00000042f57fae */ /* 0x000fe2000e12187c */
[----:B------:R-:W-:Y:S01]  /*6b20*/  ISETP.GE.U32.AND P4, PT, R6, 0x7fffff15, PT ;  /* 0x7fffff150600780c */ /* 0x000fe20003f86070 */
[C---:B------:R-:W-:Y:S02]  /*6b30*/  VIADD R6, R4.reuse, 0xffffffd1 ;  /* 0xffffffd104067836 */ /* 0x040fe40000000000 */
[----:B------:R-:W-:Y:S01]  /*6b40*/  LDGSTS.E [R245+0xc004], desc[UR60][R68.64], !P1 ;  /* 0x0c00400044f57fae */ /* 0x000fe2000c92187c */
[----:B------:R-:W-:Y:S01]  /*6b50*/  ISETP.GE.U32.AND P1, PT, R5, 0x7fffff54, PT ;  /* 0x7fffff540500780c */ /* 0x000fe20003f26070 */
[----:B------:R-:W-:Y:S02]  /*6b60*/  VIADD R5, R4, 0xffffffd2 ;  /* 0xffffffd204057836 */ /* 0x000fe40000000000 */
[----:B------:R3:W-:Y:S01]  /*6b70*/  STL [R1+0x754], R10 ;  /* 0x0007540a01007387 */ /* 0x0007e20000100800 */
[C---:B------:R-:W-:Y:S02]  /*6b80*/  IMAD R7, R152.reuse, 0x13, RZ ;  /* 0x0000001398077824 */ /* 0x040fe400078e02ff */
[----:B------:R-:W-:Y:S01]  /*6b90*/  IMAD R8, R152, 0x19, RZ ;  /* 0x0000001998087824 */ /* 0x000fe200078e02ff */
[----:B------:R-:W-:Y:S01]  /*6ba0*/  LDGSTS.E [R245+0xc008], desc[UR60][R70.64], !P6 ;  /* 0x0c00800046f57fae */ /* 0x000fe2000f12187c */
[----:B------:R-:W-:Y:S01]  /*6bb0*/  ISETP.GE.U32.AND P6, PT, R5, 0x7fffff53, PT ;  /* 0x7fffff530500780c */ /* 0x000fe20003fc6070 */
[----:B------:R-:W-:-:S02]  /*6bc0*/  VIADD R5, R4, 0xffffffd0 ;  /* 0xffffffd004057836 */ /* 0x000fc40000000000 */
[----:B------:R-:W-:Y:S01]  /*6bd0*/  LDGSTS.E [R245+0xc00c], desc[UR60][R72.64], !P4 ;  /* 0x0c00c00048f57fae */ /* 0x000fe2000e12187c */
[----:B------:R-:W-:Y:S01]  /*6be0*/  ISETP.GE.U32.AND P4, PT, R6, 0x7fffff52, PT ;  /* 0x7fffff520600780c */ /* 0x000fe20003f86070 */
[----:B------:R-:W-:Y:S01]  /*6bf0*/  VIADD R6, R4, 0xffffffef ;  /* 0xffffffef04067836 */ /* 0x000fe20000000000 */
[----:B---3--:R-:W-:Y:S01]  /*6c00*/  LOP3.LUT R10, R3, 0x30, RZ, 0x3c, !PT ;  /* 0x00000030030a7812 */ /* 0x008fe200078e3cff */
[C---:B------:R-:W-:Y:S01]  /*6c10*/  IMAD.SHL.U32 R90, R152.reuse, 0x10, RZ ;  /* 0x00000010985a7824 */ /* 0x040fe200078e00ff */
[----:B------:R3:W-:Y:S01]  /*6c20*/  STL.64 [R1+0x7d0], R250 ;  /* 0x0007d0fa01007387 */ /* 0x0007e20000100a00 */
[----:B------:R-:W-:Y:S02]  /*6c30*/  IMAD R102, R152, 0x33, RZ ;  /* 0x0000003398667824 */ /* 0x000fe400078e02ff */
[----:B------:R-:W-:Y:S01]  /*6c40*/  VIADD R246, R10, UR8 ;  /* 0x000000080af67c36 */ /* 0x000fe20008000000 */
[----:B------:R1:W-:Y:S01]  /*6c50*/  STL.64 [R1+0x7d8], R236 ;  /* 0x0007d8ec01007387 */ /* 0x0003e20000100a00 */
[----:B------:R-:W-:-:S02]  /*6c60*/  IMAD R103, R152, 0x35, RZ ;  /* 0x0000003598677824 */ /* 0x000fc400078e02ff */
[----:B------:R-:W-:Y:S01]  /*6c70*/  IMAD R239, R152, 0x1e4, RZ ;  /* 0x000001e498ef7824 */ /* 0x000fe200078e02ff */
[----:B------:R-:W-:Y:S01]  /*6c80*/  LDGSTS.E [R246], desc[UR60][R74.64], !P0 ;  /* 0x000000004af67fae */ /* 0x000fe2000c12187c */
[----:B------:R-:W-:Y:S01]  /*6c90*/  ISETP.GE.U32.AND P0, PT, R5, 0x7fffff51, PT ;  /* 0x7fffff510500780c */ /* 0x000fe20003f06070 */
[----:B------:R-:W-:Y:S02]  /*6ca0*/  VIADD R5, R4, 0xffffffb3 ;  /* 0xffffffb304057836 */ /* 0x000fe40000000000 */
[----:B------:R-:W-:Y:S01]  /*6cb0*/  LDGSTS.E [R246+0x4], desc[UR60][R84.64], !P3 ;  /* 0x0000400054f67fae */ /* 0x000fe2000d92187c */
[C---:B---3--:R-:W-:Y:S02]  /*6cc0*/  IMAD R250, R152.reuse, 0x76, RZ ;  /* 0x0000007698fa7824 */ /* 0x048fe400078e02ff */
[----:B------:R-:W-:Y:S01]  /*6cd0*/  ISETP.GE.U32.AND P3, PT, R5, 0x7fffff34, PT ;  /* 0x7fffff340500780c */ /* 0x000fe20003f66070 */
[----:B------:R3:W-:Y:S01]  /*6ce0*/  LDGSTS.E [R246+0x8], desc[UR60][R110.64], !P2 ;  /* 0x000080006ef67fae */ /* 0x0007e2000d12187c */
[----:B------:R-:W-:Y:S01]  /*6cf0*/  IMAD R5, R152, 0x11, RZ ;  /* 0x0000001198057824 */ /* 0x000fe200078e02ff */
[----:B------:R-:W-:Y:S01]  /*6d00*/  ISETP.GE.U32.AND P2, PT, R6, 0x7fffff70, PT ;  /* 0x7fffff700600780c */ /* 0x000fe20003f46070 */
[----:B------:R-:W-:Y:S01]  /*6d10*/  IMAD R6, R152, 0x12, RZ ;  /* 0x0000001298067824 */ /* 0x000fe200078e02ff */
[----:B------:R4:W-:Y:S01]  /*6d20*/  LDGSTS.E [R246+0xc], desc[UR60][R88.64], !P5 ;  /* 0x0000c00058f67fae */ /* 0x0009e2000e92187c */
[----:B------:R-:W-:Y:S01]  /*6d30*/  IADD3 R114, P5, R114, R220, RZ ;  /* 0x000000dc72727210 */ /* 0x000fe20007fbe0ff */
[----:B-1----:R-:W-:-:S02]  /*6d40*/  IMAD R236, R152, 0x78, RZ ;  /* 0x0000007898ec7824 */ /* 0x002fc400078e02ff */
[----:B------:R-:W-:Y:S01]  /*6d50*/  LDGSTS.E [R246+0x4000], desc[UR60][R82.64], !P1 ;  /* 0x0400000052f67fae */ /* 0x000fe2000c92187c */
[-C--:B------:R-:W-:Y:S01]  /*6d60*/  IADD3 R140, P1, R140, R220.reuse, RZ ;  /* 0x000000dc8c8c7210 */ /* 0x080fe20007f3e0ff */
[----:B------:R-:W-:Y:S01]  /*6d70*/  IMAD R251, R152, 0x1e0, RZ ;  /* 0x000001e098fb7824 */ /* 0x000fe200078e02ff */
[-C--:B------:R-:W-:Y:S01]  /*6d80*/  LEA.HI.X.SX32 R115, R5, R221.reuse, 0x2, P5 ;  /* 0x000000dd05737211 */ /* 0x080fe200028f16ff */
[----:B------:R1:W-:Y:S01]  /*6d90*/  LDGSTS.E [R246+0x4004], desc[UR60][R106.64], !P6 ;  /* 0x040040006af67fae */ /* 0x0003e2000f12187c */
[-C--:B------:R-:W-:Y:S01]  /*6da0*/  IADD3 R118, P6, R118, R220.reuse, RZ ;  /* 0x000000dc76767210 */ /* 0x080fe20007fde0ff */
[----:B------:R-:W-:Y:S01]  /*6db0*/  IMAD R238, R152, 0x77, RZ ;  /* 0x0000007798ee7824 */ /* 0x000fe200078e02ff */
[-C--:B------:R-:W-:Y:S01]  /*6dc0*/  IADD3 R172, P5, R172, R220.reuse, RZ ;  /* 0x000000dcacac7210 */ /* 0x080fe20007fbe0ff */
[----:B------:R2:W-:Y:S01]  /*6dd0*/  STL.64 [R1+0x7e0], R92 ;  /* 0x0007e05c01007387 */ /* 0x0005e20000100a00 */
[-C--:B------:R-:W-:Y:S01]  /*6de0*/  LEA.HI.X.SX32 R141, R6, R221.reuse, 0x2, P1 ;  /* 0x000000dd068d7211 */ /* 0x080fe200008f16ff */
[----:B------:R-:W-:Y:S01]  /*6df0*/  IMAD R237, R152, 0x1e8, RZ ;  /* 0x000001e898ed7824 */ /* 0x000fe200078e02ff */
[-C--:B------:R-:W-:Y:S01]  /*6e00*/  LEA.HI.X.SX32 R119, R7, R221.reuse, 0x2, P6 ;  /* 0x000000dd07777211 */ /* 0x080fe200030f16ff */
[----:B------:R3:W-:Y:S01]  /*6e10*/  STL [R1+0x750], R10 ;  /* 0x0007500a01007387 */ /* 0x0007e20000100800 */
[-C--:B------:R-:W-:Y:S01]  /*6e20*/  IADD3 R168, P1, R168, R220.reuse, RZ ;  /* 0x000000dca8a87210 */ /* 0x080fe20007f3e0ff */
[C---:B------:R-:W-:Y:S01]  /*6e30*/  IMAD R7, R152.reuse, 0x7f, RZ ;  /* 0x0000007f98077824 */ /* 0x040fe200078e02ff */
[-C--:B------:R-:W-:Y:S01]  /*6e40*/  LEA R104, P6, R152, R220.reuse, 0x6 ;  /* 0x000000dc98687211 */ /* 0x080fe200078c30ff */
[----:B------:R-:W-:Y:S01]  /*6e50*/  STL.64 [R1+0x7e8], R244 ;  /* 0x0007e8f401007387 */ /* 0x000fe20000100a00 */
[-C--:B------:R-:W-:Y:S01]  /*6e60*/  LEA.HI.X.SX32 R173, R8, R221.reuse, 0x2, P5 ;  /* 0x000000dd08ad7211 */ /* 0x080fe200028f16ff */
[----:B------:R-:W-:Y:S01]  /*6e70*/  VIADD R6, R4, 0xffffffee ;  /* 0xffffffee04067836 */ /* 0x000fe20000000000 */
[-C--:B------:R-:W-:Y:S01]  /*6e80*/  IADD3 R134, P5, R127, R220.reuse, RZ ;  /* 0x000000dc7f867210 */ /* 0x080fe20007fbe0ff */
[----:B------:R4:W-:Y:S01]  /*6e90*/  STL.64 [R1+0x770], R110 ;  /* 0x0007706e01007387 */ /* 0x0009e20000100a00 */
[-C--:B------:R-:W-:Y:S01]  /*6ea0*/  LEA.HI.X.SX32 R169, R9, R221.reuse, 0x2, P1 ;  /* 0x000000dd09a97211 */ /* 0x080fe200008f16ff */
[----:B--2---:R-:W2:Y:S01]  /*6eb0*/  LDC R93, c[0x0][0x230] ;  /* 0x00008c00ff5d7b82 */ /* 0x004ea20000000800 */
[-C--:B------:R-:W-:Y:S01]  /*6ec0*/  LEA.HI.X.SX32 R105, R90, R221.reuse, 0x2, P6 ;  /* 0x000000dd5a697211 */ /* 0x080fe200030f16ff */
[----:B------:R1:W-:Y:S01]  /*6ed0*/  STL.64 [R1+0x778], R88 ;  /* 0x0007785801007387 */ /* 0x0003e20000100a00 */
[-C--:B------:R-:W-:Y:S01]  /*6ee0*/  IADD3 R144, P1, R133, R220.reuse, RZ ;  /* 0x000000dc85907210 */ /* 0x080fe20007f3e0ff */
[----:B---3--:R-:W-:Y:S01]  /*6ef0*/  IMAD R10, R152, 0x1f8, RZ ;  /* 0x000001f8980a7824 */ /* 0x008fe200078e02ff */
[-C--:B------:R-:W-:Y:S01]  /*6f00*/  IADD3 R180, P6, R160, R220.reuse, RZ ;  /* 0x000000dca0b47210 */ /* 0x080fe20007fde0ff */
[----:B------:R3:W-:Y:S01]  /*6f10*/  STL.64 [R1+0x780], R106 ;  /* 0x0007806a01007387 */ /* 0x0007e20000100a00 */
[-C--:B------:R-:W-:Y:S01]  /*6f20*/  LEA.HI.X.SX32 R135, R113, R221.reuse, 0x2, P5 ;  /* 0x000000dd71877211 */ /* 0x080fe200028f16ff */
[----:B------:R-:W2:Y:S01]  /*6f30*/  LDC R92, c[0x0][0x230] ;  /* 0x00008c00ff5c7b82 */ /* 0x000ea20000000800 */
[-C--:B------:R-:W-:Y:S01]  /*6f40*/  IADD3 R148, P5, R166, R220.reuse, RZ ;  /* 0x000000dca6947210 */ /* 0x080fe20007fbe0ff */
[C---:B----4-:R-:W-:Y:S01]  /*6f50*/  IMAD R110, R152.reuse, 0x73, RZ ;  /* 0x00000073986e7824 */ /* 0x050fe200078e02ff */
[-C--:B------:R-:W-:Y:S01]  /*6f60*/  LEA.HI.X.SX32 R145, R91, R221.reuse, 0x2, P1 ;  /* 0x000000dd5b917211 */ /* 0x080fe200008f16ff */
[----:B------:R-:W-:Y:S01]  /*6f70*/  IMAD R111, R152, 0x1d8, RZ ;  /* 0x000001d8986f7824 */ /* 0x000fe200078e02ff */
[-C--:B------:R-:W-:Y:S01]  /*6f80*/  LEA.HI.X.SX32 R181, R94, R221.reuse, 0x2, P6 ;  /* 0x000000dd5eb57211 */ /* 0x080fe200030f16ff */
[----:B-1----:R-:W-:Y:S01]  /*6f90*/  IMAD R89, R152, 0x6d, RZ ;  /* 0x0000006d98597824 */ /* 0x002fe200078e02ff */
[-C--:B------:R-:W-:Y:S01]  /*6fa0*/  IADD3 R184, P1, R190, R220.reuse, RZ ;  /* 0x000000dcbeb87210 */ /* 0x080fe20007f3e0ff */
[C---:B------:R-:W-:Y:S01]  /*6fb0*/  IMAD R88, R152.reuse, 0x6e, RZ ;  /* 0x0000006e98587824 */ /* 0x040fe200078e02ff */
[-C--:B------:R-:W-:Y:S01]  /*6fc0*/  IADD3 R206, P6, R195, R220.reuse, RZ ;  /* 0x000000dcc3ce7210 */ /* 0x080fe20007fde0ff */
[C---:B---3--:R-:W-:Y:S01]  /*6fd0*/  IMAD R107, R152.reuse, 0x6f, RZ ;  /* 0x0000006f986b7824 */ /* 0x048fe200078e02ff */
[-C--:B------:R-:W-:Y:S01]  /*6fe0*/  LEA.HI.X.SX32 R149, R95, R221.reuse, 0x2, P5 ;  /* 0x000000dd5f957211 */ /* 0x080fe200028f16ff */
[C---:B------:R-:W-:Y:S01]  /*6ff0*/  IMAD R106, R152.reuse, 0x71, RZ ;  /* 0x00000071986a7824 */ /* 0x040fe200078e02ff */
[-C--:B------:R-:W-:Y:S01]  /*7000*/  IADD3 R200, P5, R249, R220.reuse, RZ ;  /* 0x000000dcf9c87210 */ /* 0x080fe20007fbe0ff */
[----:B------:R-:W-:Y:S01]  /*7010*/  IMAD R244, R152, 0x1dc, RZ ;  /* 0x000001dc98f47824 */ /* 0x000fe200078e02ff */
[-C--:B------:R-:W-:Y:S01]  /*7020*/  LEA.HI.X.SX32 R185, R96, R221.reuse, 0x2, P1 ;  /* 0x000000dd60b97211 */ /* 0x080fe200008f16ff */
[C---:B------:R-:W-:Y:S01]  /*7030*/  IMAD R245, R152.reuse, 0x75, RZ ;  /* 0x0000007598f57824 */ /* 0x040fe200078e02ff */
[-C--:B------:R-:W-:Y:S01]  /*7040*/  LEA.HI.X.SX32 R207, R117, R221.reuse, 0x2, P6 ;  /* 0x000000dd75cf7211 */ /* 0x080fe200030f16ff */
[----:B------:R-:W-:Y:S01]  /*7050*/  IMAD R9, R152, 0x7d, RZ ;  /* 0x0000007d98097824 */ /* 0x000fe200078e02ff */
[-C--:B------:R-:W-:Y:S01]  /*7060*/  IADD3 R216, P1, R236, R220.reuse, RZ ;  /* 0x000000dcecd87210 */ /* 0x080fe20007f3e0ff */
[----:B------:R-:W-:Y:S01]  /*7070*/  IMAD R8, R152, 0x7e, RZ ;  /* 0x0000007e98087824 */ /* 0x000fe200078e02ff */
[-C--:B------:R-:W-:Y:S01]  /*7080*/  IADD3 R204, P6, R13, R220.reuse, RZ ;  /* 0x000000dc0dcc7210 */ /* 0x080fe20007fde0ff */
[----:B------:R-:W-:Y:S01]  /*7090*/  VIADD R5, R4, 0xffffffed ;  /* 0xffffffed04057836 */ /* 0x000fe20000000000 */
[----:B------:R-:W-:Y:S01]  /*70a0*/  LEA.HI.X.SX32 R201, R97, R221, 0x2, P5 ;  /* 0x000000dd61c97211 */ /* 0x000fe200028f16ff */
[----:B------:R-:W-:Y:S01]  /*70b0*/  LDGSTS.E [R246+0x4008], desc[UR60][R86.64], !P4 ;  /* 0x0400800056f67fae */ /* 0x000fe2000e12187c */
[----:B------:R-:W-:-:S02]  /*70c0*/  IADD3 R112, P5, R112, R220, RZ ;  /* 0x000000dc70707210 */ /* 0x000fc40007fbe0ff */
[-C--:B------:R-:W-:Y:S01]  /*70d0*/  LEA.HI.X.SX32 R217, R98, R221.reuse, 0x2, P1 ;  /* 0x000000dd62d97211 */ /* 0x080fe200008f16ff */
[----:B------:R-:W-:Y:S01]  /*70e0*/  LDGSTS.E [R246+0x400c], desc[UR60][R108.64], !P0 ;  /* 0x0400c0006cf67fae */ /* 0x000fe2000c12187c */
[-C--:B------:R-:W-:Y:S02]  /*70f0*/  LEA.HI.X.SX32 R205, R99, R221.reuse, 0x2, P6 ;  /* 0x000000dd63cd7211 */ /* 0x080fe400030f16ff */
[-C--:B------:R-:W-:Y:S01]  /*7100*/  IADD3 R136, P1, R136, R220.reuse, RZ ;  /* 0x000000dc88887210 */ /* 0x080fe20007f3e0ff */
[----:B------:R-:W-:Y:S01]  /*7110*/  LDGSTS.E [R246+0x8000], desc[UR60][R234.64], !P3 ;  /* 0x08000000eaf67fae */ /* 0x000fe2000d92187c */
[-C--:B------:R-:W-:Y:S02]  /*7120*/  IADD3 R116, P6, R116, R220.reuse, RZ ;  /* 0x000000dc74747210 */ /* 0x080fe40007fde0ff */
[----:B------:R-:W-:Y:S02]  /*7130*/  LEA.HI.X.SX32 R113, R137, R221, 0x2, P5 ;  /* 0x000000dd89717211 */ /* 0x000fe400028f16ff */
[----:B------:R-:W-:-:S02]  /*7140*/  IADD3 R138, P5, R138, R220, RZ ;  /* 0x000000dc8a8a7210 */ /* 0x000fc40007fbe0ff */
[-C--:B------:R-:W-:Y:S02]  /*7150*/  LEA.HI.X.SX32 R137, R100, R221.reuse, 0x2, P1 ;  /* 0x000000dd64897211 */ /* 0x080fe400008f16ff */
[-C--:B------:R-:W-:Y:S02]  /*7160*/  LEA.HI.X.SX32 R117, R101, R221.reuse, 0x2, P6 ;  /* 0x000000dd65757211 */ /* 0x080fe400030f16ff */
[-C--:B------:R-:W-:Y:S02]  /*7170*/  IADD3 R142, P1, R142, R220.reuse, RZ ;  /* 0x000000dc8e8e7210 */ /* 0x080fe40007f3e0ff */
        /* <DEDUP_REMOVED lines=48> */
[-C--:B------:R-:W-:Y:S02]  /*7480*/  LEA.HI.X.SX32 R187, R160, R221.reuse, 0x2, P5 ;  /* 0x000000dda0bb7211 */ /* 0x080fe400028f16ff */
[----:B------:R-:W-:Y:S02]  /*7490*/  IADD3 R188, P5, R188, R220, RZ ;  /* 0x000000dcbcbc7210 */ /* 0x000fe40007fbe0ff */
[----:B------:R-:W-:-:S02]  /*74a0*/  LEA.HI.X.SX32 R229, R189, R221, 0x2, P1 ;  /* 0x000000ddbde57211 */ /* 0x000fc400008f16ff */
[-C--:B------:R-:W-:Y:S02]  /*74b0*/  LEA.HI.X.SX32 R189, R193, R221.reuse, 0x2, P5 ;  /* 0x000000ddc1bd7211 */ /* 0x080fe400028f16ff */
[-C--:B------:R-:W-:Y:S02]  /*74c0*/  IADD3 R218, P1, R218, R220.reuse, RZ ;  /* 0x000000dcdada7210 */ /* 0x080fe40007f3e0ff */
[-C--:B------:R-:W-:Y:S02]  /*74d0*/  IADD3 R22, P5, R192, R220.reuse, RZ ;  /* 0x000000dcc0167210 */ /* 0x080fe40007fbe0ff */
[----:B------:R-:W-:Y:S02]  /*74e0*/  IADD3 R222, P6, R222, R220, RZ ;  /* 0x000000dcdede7210 */ /* 0x000fe40007fde0ff */
[-C--:B------:R-:W-:Y:S02]  /*74f0*/  LEA.HI.X.SX32 R219, R166, R221.reuse, 0x2, P1 ;  /* 0x000000dda6db7211 */ /* 0x080fe400008f16ff */
[----:B------:R-:W-:-:S02]  /*7500*/  LEA.HI.X.SX32 R23, R241, R221, 0x2, P5 ;  /* 0x000000ddf1177211 */ /* 0x000fc400028f16ff */
[-C--:B------:R-:W-:Y:S01]  /*7510*/  IADD3 R20, P1, R194, R220.reuse, RZ ;  /* 0x000000dcc2147210 */ /* 0x080fe20007f3e0ff */
[----:B------:R-:W1:Y:S01]  /*7520*/  LDC R241, c[0x0][0x230] ;  /* 0x00008c00fff17b82 */ /* 0x000e620000000800 */
[-C--:B------:R-:W-:Y:S01]  /*7530*/  IADD3 R98, P5, R240, R220.reuse, RZ ;  /* 0x000000dcf0627210 */ /* 0x080fe20007fbe0ff */
[----:B------:R-:W-:Y:S01]  /*7540*/  STL.64 [R1+0x68], R22 ;  /* 0x0000681601007387 */ /* 0x000fe20000100a00 */
[-C--:B------:R-:W-:Y:S02]  /*7550*/  LEA.HI.X.SX32 R223, R191, R221.reuse, 0x2, P6 ;  /* 0x000000ddbfdf7211 */ /* 0x080fe400030f16ff */
[-C--:B------:R-:W-:Y:S02]  /*7560*/  IADD3 R214, P6, R214, R220.reuse, RZ ;  /* 0x000000dcd6d67210 */ /* 0x080fe40007fde0ff */
[-C--:B------:R-:W-:Y:S01]  /*7570*/  LEA.HI.X.SX32 R21, R247, R221.reuse, 0x2, P1 ;  /* 0x000000ddf7157211 */ /* 0x080fe200008f16ff */
[----:B------:R-:W3:Y:S01]  /*7580*/  LDC R240, c[0x0][0x230] ;  /* 0x00008c00fff07b82 */ /* 0x000ee20000000800 */
[-C--:B------:R-:W-:Y:S01]  /*7590*/  LEA.HI.X.SX32 R99, R89, R221.reuse, 0x2, P5 ;  /* 0x000000dd59637211 */ /* 0x080fe200028f16ff */
[----:B------:R-:W-:Y:S01]  /*75a0*/  IMAD R89, R152, 0x1c4, RZ ;  /* 0x000001c498597824 */ /* 0x000fe200078e02ff */
[----:B------:R-:W-:Y:S01]  /*75b0*/  IADD3 R100, P1, R242, R220, RZ ;  /* 0x000000dcf2647210 */ /* 0x000fe20007f3e0ff */
[----:B------:R-:W-:Y:S01]  /*75c0*/  STL.64 [R1+0x60], R20 ;  /* 0x0000601401007387 */ /* 0x000fe20000100a00 */
[----:B------:R-:W-:-:S02]  /*75d0*/  LEA.HI.X.SX32 R215, R197, R221, 0x2, P6 ;  /* 0x000000ddc5d77211 */ /* 0x000fc400030f16ff */
[-C--:B------:R-:W-:Y:S01]  /*75e0*/  IADD3 R96, P6, R196, R220.reuse, RZ ;  /* 0x000000dcc4607210 */ /* 0x080fe20007fde0ff */
[----:B------:R-:W4:Y:S01]  /*75f0*/  LDC R242, c[0x0][0x230] ;  /* 0x00008c00fff27b82 */ /* 0x000f220000000800 */
[-C--:B------:R-:W-:Y:S01]  /*7600*/  LEA.HI.X.SX32 R101, R88, R221.reuse, 0x2, P1 ;  /* 0x000000dd58657211 */ /* 0x080fe200008f16ff */
[C---:B------:R-:W-:Y:S01]  /*7610*/  IMAD R88, R152.reuse, 0x1c8, RZ ;  /* 0x000001c898587824 */ /* 0x040fe200078e02ff */
[-C--:B------:R-:W-:Y:S01]  /*7620*/  IADD3 R128, P1, R89, R220.reuse, RZ ;  /* 0x000000dc59807210 */ /* 0x080fe20007f3e0ff */
[----:B------:R-:W-:Y:S01]  /*7630*/  IMAD R89, R152, 0x1cc, RZ ;  /* 0x000001cc98597824 */ /* 0x000fe200078e02ff */
[-C--:B------:R-:W-:Y:S02]  /*7640*/  IADD3 R126, P5, R252, R220.reuse, RZ ;  /* 0x000000dcfc7e7210 */ /* 0x080fe40007fbe0ff */
[----:B------:R-:W-:Y:S01]  /*7650*/  LEA.HI.X.SX32 R97, R190, R221, 0x2, P6 ;  /* 0x000000ddbe617211 */ /* 0x000fe200030f16ff */
[----:B------:R-:W4:Y:S01]  /*7660*/  LDC R252, c[0x0][0x230] ;  /* 0x00008c00fffc7b82 */ /* 0x000f220000000800 */
[----:B------:R-:W-:-:S02]  /*7670*/  IADD3 R102, P6, R248, R220, RZ ;  /* 0x000000dcf8667210 */ /* 0x000fc40007fde0ff */
[-C--:B------:R-:W-:Y:S02]  /*7680*/  LEA.HI.X.SX32 R127, R195, R221.reuse, 0x2, P5 ;  /* 0x000000ddc37f7211 */ /* 0x080fe400028f16ff */
[-C--:B------:R-:W-:Y:S01]  /*7690*/  IADD3 R132, P5, R89, R220.reuse, RZ ;  /* 0x000000dc59847210 */ /* 0x080fe20007fbe0ff */
[C---:B------:R-:W-:Y:S01]  /*76a0*/  IMAD R89, R152.reuse, 0x1d4, RZ ;  /* 0x000001d498597824 */ /* 0x040fe200078e02ff */
[-C--:B------:R-:W-:Y:S01]  /*76b0*/  LEA.HI.X.SX32 R103, R107, R221.reuse, 0x2, P6 ;  /* 0x000000dd6b677211 */ /* 0x080fe200030f16ff */
[----:B------:R-:W-:Y:S01]  /*76c0*/  IMAD R107, R152, 0x1d0, RZ ;  /* 0x000001d0986b7824 */ /* 0x000fe200078e02ff */
[-C--:B------:R-:W-:Y:S01]  /*76d0*/  IADD3 R130, P6, R88, R220.reuse, RZ ;  /* 0x000000dc58827210 */ /* 0x080fe20007fde0ff */
[----:B------:R-:W-:Y:S01]  /*76e0*/  IMAD R88, R152, 0x72, RZ ;  /* 0x0000007298587824 */ /* 0x000fe200078e02ff */
[----:B------:R-:W-:Y:S01]  /*76f0*/  LEA.HI.X.SX32 R133, R110, R221, 0x2, P5 ;  /* 0x000000dd6e857211 */ /* 0x000fe200028f16ff */
[----:B------:R-:W4:Y:S01]  /*7700*/  LDC R248, c[0x0][0x230] ;  /* 0x00008c00fff87b82 */ /* 0x000f220000000800 */
[----:B------:R-:W-:-:S02]  /*7710*/  IADD3 R164, P5, R111, R220, RZ ;  /* 0x000000dc6fa47210 */ /* 0x000fc40007fbe0ff */
[-C--:B------:R-:W-:Y:S02]  /*7720*/  LEA.HI.X.SX32 R129, R106, R221.reuse, 0x2, P1 ;  /* 0x000000dd6a817211 */ /* 0x080fe400008f16ff */
[-C--:B------:R-:W-:Y:S02]  /*7730*/  IADD3 R160, P1, R107, R220.reuse, RZ ;  /* 0x000000dc6ba07210 */ /* 0x080fe40007f3e0ff */
[-C--:B------:R-:W-:Y:S01]  /*7740*/  LEA.HI.X.SX32 R131, R88, R221.reuse, 0x2, P6 ;  /* 0x000000dd58837211 */ /* 0x080fe200030f16ff */
[----:B------:R-:W-:Y:S01]  /*7750*/  VIADD R88, R4, 0x7f ;  /* 0x0000007f04587836 */ /* 0x000fe20000000000 */
[-C--:B------:R-:W-:Y:S01]  /*7760*/  IADD3 R162, P6, R89, R220.reuse, RZ ;  /* 0x000000dc59a27210 */ /* 0x080fe20007fde0ff */
[----:B------:R-:W-:Y:S01]  /*7770*/  IMAD.SHL.U32 R152, R152, 0x80, RZ ;  /* 0x0000008098987824 */ /* 0x000fe200078e00ff */
[----:B------:R-:W-:Y:S01]  /*7780*/  LEA.HI.X.SX32 R165, R250, R221, 0x2, P5 ;  /* 0x000000ddfaa57211 */ /* 0x000fe200028f16ff */
[----:B------:R-:W4:Y:S01]  /*7790*/  LDC R89, c[0x0][0x230] ;  /* 0x00008c00ff597b82 */ /* 0x000f220000000800 */
[----:B------:R-:W-:-:S02]  /*77a0*/  IADD3 R192, P5, R239, R220, RZ ;  /* 0x000000dcefc07210 */ /* 0x000fc40007fbe0ff */
[-C--:B------:R-:W-:Y:S02]  /*77b0*/  LEA.HI.X.SX32 R161, R249, R221.reuse, 0x2, P1 ;  /* 0x000000ddf9a17211 */ /* 0x080fe400008f16ff */
[-C--:B------:R-:W-:Y:S02]  /*77c0*/  IADD3 R166, P1, R244, R220.reuse, RZ ;  /* 0x000000dcf4a67210 */ /* 0x080fe40007f3e0ff */
[-C--:B------:R-:W-:Y:S01]  /*77d0*/  LEA.HI.X.SX32 R163, R245, R221.reuse, 0x2, P6 ;  /* 0x000000ddf5a37211 */ /* 0x080fe200030f16ff */
[----:B------:R-:W4:Y:S01]  /*77e0*/  LDC R249, c[0x0][0x230] ;  /* 0x00008c00fff97b82 */ /* 0x000f220000000800 */
[-C--:B------:R-:W-:Y:S02]  /*77f0*/  IADD3 R190, P6, R251, R220.reuse, RZ ;  /* 0x000000dcfbbe7210 */ /* 0x080fe40007fde0ff */
[----:B------:R-:W-:Y:S02]  /*7800*/  LEA.HI.X.SX32 R193, R19, R221, 0x2, P5 ;  /* 0x000000dd13c17211 */ /* 0x000fe400028f16ff */
[----:B------:R-:W-:-:S02]  /*7810*/  IADD3 R18, P5, R18, R220, RZ ;  /* 0x000000dc12127210 */ /* 0x000fc40007fbe0ff */
[-C--:B------:R-:W-:Y:S01]  /*7820*/  LEA.HI.X.SX32 R167, R238, R221.reuse, 0x2, P1 ;  /* 0x000000ddeea77211 */ /* 0x080fe200008f16ff */
[----:B------:R-:W4:Y:S01]  /*7830*/  LDC R106, c[0x0][0x230] ;  /* 0x00008c00ff6a7b82 */ /* 0x000f220000000800 */
[-C--:B------:R-:W-:Y:S02]  /*7840*/  IADD3 R194, P1, R237, R220.reuse, RZ ;  /* 0x000000dcedc27210 */ /* 0x080fe40007f3e0ff */
[-C--:B------:R-:W-:Y:S02]  /*7850*/  LEA.HI.X.SX32 R191, R236, R221.reuse, 0x2, P6 ;  /* 0x000000ddecbf7211 */ /* 0x080fe400030f16ff */
[-C--:B------:R-:W-:Y:S02]  /*7860*/  IADD3 R196, P6, R156, R220.reuse, RZ ;  /* 0x000000dc9cc47210 */ /* 0x080fe40007fde0ff */
[----:B------:R-:W-:Y:S02]  /*7870*/  LEA.HI.X.SX32 R19, R13, R221, 0x2, P5 ;  /* 0x000000dd0d137211 */ /* 0x000fe400028f16ff */
[----:B------:R-:W-:-:S02]  /*7880*/  IADD3 R12, P5, R12, R220, RZ ;  /* 0x000000dc0c0c7210 */ /* 0x000fc40007fbe0ff */
[-C--:B------:R-:W-:Y:S01]  /*7890*/  LEA.HI.X.SX32 R195, R17, R221.reuse, 0x2, P1 ;  /* 0x000000dd11c37211 */ /* 0x080fe200008f16ff */
[----:B------:R-:W-:Y:S01]  /*78a0*/  STL.64 [R1+0x58], R18 ;  /* 0x0000581201007387 */ /* 0x000fe20000100a00 */
[-C--:B------:R-:W-:Y:S02]  /*78b0*/  IADD3 R16, P1, R16, R220.reuse, RZ ;  /* 0x000000dc10107210 */ /* 0x080fe40007f3e0ff */
[-C--:B------:R-:W-:Y:S02]  /*78c0*/  LEA.HI.X.SX32 R197, R11, R221.reuse, 0x2, P6 ;  /* 0x000000dd0bc57211 */ /* 0x080fe400030f16ff */
[----:B------:R-:W-:Y:S02]  /*78d0*/  IADD3 R10, P6, R10, R220, RZ ;  /* 0x000000dc0a0a7210 */ /* 0x000fe40007fde0ff */
[-C--:B------:R-:W-:Y:S02]  /*78e0*/  LEA.HI.X.SX32 R13, R7, R221.reuse, 0x2, P5 ;  /* 0x000000dd070d7211 */ /* 0x080fe400028f16ff */
[----:B------:R-:W4:Y:S01]  /*78f0*/  LDC R7, c[0x0][0x230] ;  /* 0x00008c00ff077b82 */ /* 0x000f220000000800 */
[----:B------:R-:W-:-:S02]  /*7900*/  LEA.HI.X.SX32 R17, R9, R221, 0x2, P1 ;  /* 0x000000dd09117211 */ /* 0x000fc400008f16ff */
[----:B------:R-:W-:Y:S01]  /*7910*/  ISETP.GE.U32.AND P1, PT, R6, 0x7fffff6f, PT ;  /* 0x7fffff6f0600780c */ /* 0x000fe20003f26070 */
[----:B--2---:R-:W-:Y:S01]  /*7920*/  VIADD R6, R93, 0xffffffb2 ;  /* 0xffffffb25d067836 */ /* 0x004fe20000000000 */
[----:B------:R-:W-:Y:S01]  /*7930*/  LEA.HI.X.SX32 R11, R8, R221, 0x2, P6 ;  /* 0x000000dd080b7211 */ /* 0x000fe200030f16ff */
[----:B------:R-:W-:Y:S01]  /*7940*/  STL.64 [R1+0x50], R16 ;  /* 0x0000501001007387 */ /* 0x000fe20000100a00 */
[----:B------:R-:W-:Y:S01]  /*7950*/  ISETP.GE.U32.AND P6, PT, R5, 0x7fffff6e, PT ;  /* 0x7fffff6e0500780c */ /* 0x000fe20003fc6070 */
[----:B------:R-:W2:Y:S01]  /*7960*/  LDC R9, c[0x0][0x230] ;  /* 0x00008c00ff097b82 */ /* 0x000ea20000000800 */
[----:B------:R-:W-:Y:S01]  /*7970*/  IADD3 R5, R92, -0x4f, RZ ;  /* 0xffffffb15c057810 */ /* 0x000fe20007ffe0ff */
[----:B------:R-:W-:Y:S01]  /*7980*/  STL.64 [R1+0x48], R10 ;  /* 0x0000480a01007387 */ /* 0x000fe20000100a00 */
[----:B------:R-:W-:Y:S01]  /*7990*/  ISETP.GE.U32.AND P4, PT, R6, 0x7fffff33, PT ;  /* 0x7fffff330600780c */ /* 0x000fe20003f86070 */
[----:B------:R-:W-:Y:S01]  /*79a0*/  VIADD R6, R15, 0xffffffb0 ;  /* 0xffffffb00f067836 */ /* 0x000fe20000000000 */
[----:B------:R-:W-:Y:S01]  /*79b0*/  ISETP.GE.U32.AND P0, PT, R5, 0x7fffff32, PT ;  /* 0x7fffff320500780c */ /* 0x000fe20003f06070 */
[----:B------:R-:W-:Y:S01]  /*79c0*/  VIADD R5, R14, 0xffffff93 ;  /* 0xffffff930e057836 */ /* 0x000fe20000000000 */
[----:B------:R-:W-:Y:S01]  /*79d0*/  LOP3.LUT R14, R3, 0x40, RZ, 0x3c, !PT ;  /* 0x00000040030e7812 */ /* 0x000fe200078e3cff */
[----:B------:R-:W2:Y:S01]  /*79e0*/  LDC R8, c[0x0][0x230] ;  /* 0x00008c00ff087b82 */ /* 0x000ea20000000800 */
[----:B------:R-:W-:Y:S01]  /*79f0*/  ISETP.GE.U32.AND P3, PT, R6, 0x7fffff31, PT ;  /* 0x7fffff310600780c */ /* 0x000fe20003f66070 */
[----:B---3--:R-:W-:Y:S01]  /*7a00*/  VIADD R6, R240, 0xffffff92 ;  /* 0xffffff92f0067836 */ /* 0x008fe20000000000 */
[----:B------:R-:W-:Y:S01]  /*7a10*/  ISETP.GE.U32.AND P5, PT, R5, 0x7fffff14, PT ;  /* 0x7fffff140500780c */ /* 0x000fe20003fa6070 */
[----:B-1----:R-:W-:Y:S01]  /*7a20*/  VIADD R5, R241, 0xffffff91 ;  /* 0xffffff91f1057836 */ /* 0x002fe20000000000 */
[----:B------:R-:W-:Y:S01]  /*7a30*/  STL.64 [R1+0x40], R12 ;  /* 0x0000400c01007387 */ /* 0x000fe20000100a00 */
[----:B------:R-:W-:-:S02]  /*7a40*/  VIADD R247, R14, UR8 ;  /* 0x000000080ef77c36 */ /* 0x000fc40008000000 */
[----:B------:R-:W1:Y:S01]  /*7a50*/  LDC R241, c[0x0][0x230] ;  /* 0x00008c00fff17b82 */ /* 0x000e620000000800 */
[----:B------:R-:W-:Y:S01]  /*7a60*/  LDGSTS.E [R246+0x8004], desc[UR60][R90.64], !P4 ;  /* 0x080040005af67fae */ /* 0x000fe2000e12187c */
[----:B------:R-:W-:Y:S01]  /*7a70*/  ISETP.GE.U32.AND P4, PT, R6, 0x7fffff13, PT ;  /* 0x7fffff130600780c */ /* 0x000fe20003f86070 */
[----:B----4-:R-:W-:Y:S02]  /*7a80*/  VIADD R6, R7, 0xffffff90 ;  /* 0xffffff9007067836 */ /* 0x010fe40000000000 */
[----:B------:R-:W-:Y:S01]  /*7a90*/  LDGSTS.E [R246+0x8008], desc[UR60][R122.64], !P0 ;  /* 0x080080007af67fae */ /* 0x000fe2000c12187c */
[----:B------:R-:W-:Y:S01]  /*7aa0*/  ISETP.GE.U32.AND P0, PT, R5, 0x7fffff12, PT ;  /* 0x7fffff120500780c */ /* 0x000fe20003f06070 */
[----:B------:R-:W-:Y:S01]  /*7ab0*/  VIADD R5, R4, 0xffffffec ;  /* 0xffffffec04057836 */ /* 0x000fe20000000000 */
[----:B------:R-:W3:Y:S01]  /*7ac0*/  LDC R7, c[0x0][0x230] ;  /* 0x00008c00ff077b82 */ /* 0x000ee20000000800 */
[----:B------:R-:W-:Y:S03]  /*7ad0*/  LDGSTS.E [R246+0x800c], desc[UR60][R94.64], !P3 ;  /* 0x0800c0005ef67fae */ /* 0x000fe6000d92187c */
[----:B------:R-:W-:Y:S01]  /*7ae0*/  ISETP.GE.U32.AND P3, PT, R5, 0x7fffff6d, PT ;  /* 0x7fffff6d0500780c */ /* 0x000fe20003f66070 */
[----:B------:R-:W-:Y:S01]  /*7af0*/  LDGSTS.E [R246+0xc000], desc[UR60][R96.64], !P5 ;  /* 0x0c00000060f67fae */ /* 0x000fe2000e92187c */
[----:B------:R-:W-:Y:S01]  /*7b00*/  ISETP.GE.U32.AND P5, PT, R6, 0x7fffff11, PT ;  /* 0x7fffff110600780c */ /* 0x000fe20003fa6070 */
[C---:B------:R-:W-:Y:S01]  /*7b10*/  VIADD R5, R4.reuse, 0xffffffce ;  /* 0xffffffce04057836 */ /* 0x040fe20000000000 */
[----:B------:R-:W4:Y:S01]  /*7b20*/  LDC R240, c[0x0][0x230] ;  /* 0x00008c00fff07b82 */ /* 0x000f220000000800 */
[----:B------:R-:W-:Y:S01]  /*7b30*/  LDGSTS.E [R246+0xc004], desc[UR60][R98.64], !P4 ;  /* 0x0c00400062f67fae */ /* 0x000fe2000e12187c */
[----:B------:R-:W-:-:S03]  /*7b40*/  VIADD R6, R4, 0xffffffcf ;  /* 0xffffffcf04067836 */ /* 0x000fc60000000000 */
[----:B------:R-:W-:Y:S01]  /*7b50*/  LDGSTS.E [R246+0xc008], desc[UR60][R100.64], !P0 ;  /* 0x0c00800064f67fae */ /* 0x000fe2000c12187c */
[----:B------:R-:W-:Y:S01]  /*7b60*/  ISETP.GE.U32.AND P0, PT, R5, 0x7fffff4f, PT ;  /* 0x7fffff4f0500780c */ /* 0x000fe20003f06070 */
[----:B------:R-:W-:Y:S01]  /*7b70*/  VIADD R5, R4, 0xffffffcd ;  /* 0xffffffcd04057836 */ /* 0x000fe20000000000 */
[----:B------:R-:W-:Y:S01]  /*7b80*/  ISETP.GE.U32.AND P4, PT, R6, 0x7fffff50, PT ;  /* 0x7fffff500600780c */ /* 0x000fe20003f86070 */
[C---:B------:R-:W-:Y:S01]  /*7b90*/  VIADD R6, R4.reuse, 0xffffffeb ;  /* 0xffffffeb04067836 */ /* 0x040fe20000000000 */
[----:B------:R-:W-:Y:S01]  /*7ba0*/  STL.64 [R1+0x7f0], R108 ;  /* 0x0007f06c01007387 */ /* 0x000fe20000100a00 */
[----:B------:R-:W4:Y:S03]  /*7bb0*/  LDC R15, c[0x0][0x230] ;  /* 0x00008c00ff0f7b82 */ /* 0x000f260000000800 */
[----:B------:R-:W-:Y:S01]  /*7bc0*/  LDGSTS.E [R246+0xc00c], desc[UR60][R102.64], !P5 ;  /* 0x0c00c00066f67fae */ /* 0x000fe2000e92187c */
[----:B------:R-:W-:Y:S01]  /*7bd0*/  ISETP.GE.U32.AND P5, PT, R5, 0x7fffff4e, PT ;  /* 0x7fffff4e0500780c */ /* 0x000fe20003fa6070 */
[----:B------:R-:W-:-:S02]  /*7be0*/  VIADD R5, R4, 0xffffffcc ;  /* 0xffffffcc04057836 */ /* 0x000fc40000000000 */
[----:B------:R-:W-:Y:S03]  /*7bf0*/  LDGSTS.E [R247], desc[UR60][R104.64], !P2 ;  /* 0x0000000068f77fae */ /* 0x000fe6000d12187c */
[----:B------:R-:W-:Y:S01]  /*7c00*/  ISETP.GE.U32.AND P2, PT, R5, 0x7fffff4d, PT ;  /* 0x7fffff4d0500780c */ /* 0x000fe20003f46070 */
[----:B------:R-:W-:Y:S01]  /*7c10*/  VIADD R5, R4, 0xffffffea ;  /* 0xffffffea04057836 */ /* 0x000fe20000000000 */
[----:B------:R-:W-:Y:S01]  /*7c20*/  LDGSTS.E [R247+0x4], desc[UR60][R114.64], !P1 ;  /* 0x0000400072f77fae */ /* 0x000fe2000c92187c */
[----:B------:R-:W-:Y:S01]  /*7c30*/  ISETP.GE.U32.AND P1, PT, R6, 0x7fffff6c, PT ;  /* 0x7fffff6c0600780c */ /* 0x000fe20003f26070 */
[----:B--2---:R-:W-:Y:S02]  /*7c40*/  VIADD R6, R9, 0xffffffaf ;  /* 0xffffffaf09067836 */ /* 0x004fe40000000000 */
[----:B------:R-:W-:Y:S01]  /*7c50*/  LDGSTS.E [R247+0x8], desc[UR60][R140.64], !P6 ;  /* 0x000080008cf77fae */ /* 0x000fe2000f12187c */
[----:B------:R-:W-:Y:S01]  /*7c60*/  ISETP.GE.U32.AND P6, PT, R5, 0x7fffff6b, PT ;  /* 0x7fffff6b0500780c */ /* 0x000fe20003fc6070 */
[----:B------:R-:W-:Y:S01]  /*7c70*/  VIADD R5, R4, 0xffffffe9 ;  /* 0xffffffe904057836 */ /* 0x000fe20000000000 */
[----:B------:R-:W2:Y:S01]  /*7c80*/  LDC R9, c[0x0][0x230] ;  /* 0x00008c00ff097b82 */ /* 0x000ea20000000800 */
[----:B------:R-:W-:Y:S03]  /*7c90*/  LDGSTS.E [R247+0xc], desc[UR60][R118.64], !P3 ;  /* 0x0000c00076f77fae */ /* 0x000fe6000d92187c */
[----:B------:R-:W-:Y:S01]  /*7ca0*/  ISETP.GE.U32.AND P3, PT, R5, 0x7fffff6a, PT ;  /* 0x7fffff6a0500780c */ /* 0x000fe20003f66070 */
[----:B------:R-:W-:Y:S01]  /*7cb0*/  LDGSTS.E [R247+0x4000], desc[UR60][R112.64], !P4 ;  /* 0x0400000070f77fae */ /* 0x000fe2000e12187c */
[----:B------:R-:W-:Y:S01]  /*7cc0*/  ISETP.GE.U32.AND P4, PT, R6, 0x7fffff30, PT ;  /* 0x7fffff300600780c */ /* 0x000fe20003f86070 */
[----:B------:R-:W-:Y:S01]  /*7cd0*/  VIADD R5, R242, 0xffffffad ;  /* 0xffffffadf2057836 */ /* 0x000fe20000000000 */
[----:B------:R-:W-:Y:S01]  /*7ce0*/  IADD3 R6, R8, -0x52, RZ ;  /* 0xffffffae08067810 */ /* 0x000fe20007ffe0ff */
[----:B------:R-:W-:Y:S01]  /*7cf0*/  LDGSTS.E [R247+0x4004], desc[UR60][R136.64], !P0 ;  /* 0x0400400088f77fae */ /* 0x000fe2000c12187c */
[----:B------:R-:W2:Y:S02]  /*7d00*/  LDC R8, c[0x0][0x230] ;  /* 0x00008c00ff087b82 */ /* 0x000ea40000000800 */
[----:B------:R-:W-:Y:S01]  /*7d10*/  ISETP.GE.U32.AND P0, PT, R6, 0x7fffff2f, PT ;  /* 0x7fffff2f0600780c */ /* 0x000fe20003f06070 */
[----:B------:R-:W-:Y:S01]  /*7d20*/  LDGSTS.E [R247+0x4008], desc[UR60][R116.64], !P5 ;  /* 0x0400800074f77fae */ /* 0x000fe2000e92187c */
[----:B------:R-:W-:Y:S01]  /*7d30*/  ISETP.GE.U32.AND P5, PT, R5, 0x7fffff2e, PT ;  /* 0x7fffff2e0500780c */ /* 0x000fe20003fa6070 */
[----:B---3--:R-:W-:-:S02]  /*7d40*/  VIADD R6, R7, 0xffffffac ;  /* 0xffffffac07067836 */ /* 0x008fc40000000000 */
[----:B-1----:R-:W-:Y:S01]  /*7d50*/  VIADD R5, R241, 0xffffff8f ;  /* 0xffffff8ff1057836 */ /* 0x002fe20000000000 */
[----:B------:R-:W-:Y:S01]  /*7d60*/  LDGSTS.E [R247+0x400c], desc[UR60][R138.64], !P2 ;  /* 0x0400c0008af77fae */ /* 0x000fe2000d12187c */
[----:B------:R-:W1:Y:S01]  /*7d70*/  LDC R242, c[0x0][0x230] ;  /* 0x00008c00fff27b82 */ /* 0x000e620000000800 */
[----:B------:R-:W-:Y:S01]  /*7d80*/  ISETP.GE.U32.AND P2, PT, R6, 0x7fffff2d, PT ;  /* 0x7fffff2d0600780c */ /* 0x000fe20003f46070 */
[----:B----4-:R-:W-:Y:S01]  /*7d90*/  VIADD R6, R240, 0xffffff8e ;  /* 0xffffff8ef0067836 */ /* 0x010fe20000000000 */
[----:B------:R-:W-:Y:S01]  /*7da0*/  LDGSTS.E [R247+0x8000], desc[UR60][R232.64], !P4 ;  /* 0x08000000e8f77fae */ /* 0x000fe2000e12187c */
[----:B------:R-:W-:Y:S01]  /*7db0*/  ISETP.GE.U32.AND P4, PT, R5, 0x7fffff10, PT ;  /* 0x7fffff100500780c */ /* 0x000fe20003f86070 */
[----:B------:R-:W-:Y:S02]  /*7dc0*/  VIADD R5, R248, 0xffffff8d ;  /* 0xffffff8df8057836 */ /* 0x000fe40000000000 */
[----:B------:R-:W-:Y:S01]  /*7dd0*/  LDGSTS.E [R247+0x8004], desc[UR60][R120.64], !P0 ;  /* 0x0800400078f77fae */ /* 0x000fe2000c12187c */
[----:B------:R-:W-:Y:S01]  /*7de0*/  ISETP.GE.U32.AND P0, PT, R6, 0x7fffff0f, PT ;  /* 0x7fffff0f0600780c */ /* 0x000fe20003f06070 */
[----:B--2---:R-:W-:Y:S01]  /*7df0*/  VIADD R6, R9, 0xffffff8c ;  /* 0xffffff8c09067836 */ /* 0x004fe20000000000 */
[----:B------:R-:W2:Y:S01]  /*7e00*/  LDC R7, c[0x0][0x230] ;  /* 0x00008c00ff077b82 */ /* 0x000ea20000000800 */
[----:B------:R-:W-:Y:S01]  /*7e10*/  LDGSTS.E [R247+0x8008], desc[UR60][R154.64], !P5 ;  /* 0x080080009af77fae */ /* 0x000fe2000e92187c */
[----:B------:R-:W-:Y:S01]  /*7e20*/  ISETP.GE.U32.AND P5, PT, R5, 0x7fffff0e, PT ;  /* 0x7fffff0e0500780c */ /* 0x000fe20003fa6070 */
[----:B------:R-:W-:-:S02]  /*7e30*/  VIADD R5, R4, 0xffffffe8 ;  /* 0xffffffe804057836 */ /* 0x000fc40000000000 */
[----:B------:R-:W-:Y:S03]  /*7e40*/  LDGSTS.E [R247+0x800c], desc[UR60][R124.64], !P2 ;  /* 0x0800c0007cf77fae */ /* 0x000fe6000d12187c */
[----:B------:R-:W-:Y:S01]  /*7e50*/  ISETP.GE.U32.AND P2, PT, R5, 0x7fffff69, PT ;  /* 0x7fffff690500780c */ /* 0x000fe20003f46070 */
[----:B------:R-:W-:Y:S01]  /*7e60*/  LDGSTS.E [R247+0xc000], desc[UR60][R126.64], !P4 ;  /* 0x0c0000007ef77fae */ /* 0x000fe2000e12187c */
[----:B------:R-:W-:Y:S01]  /*7e70*/  ISETP.GE.U32.AND P4, PT, R6, 0x7fffff0d, PT ;  /* 0x7fffff0d0600780c */ /* 0x000fe20003f86070 */
[----:B------:R-:W3:Y:S01]  /*7e80*/  LDC R9, c[0x0][0x230] ;  /* 0x00008c00ff097b82 */ /* 0x000ee20000000800 */
[C---:B------:R-:W-:Y:S01]  /*7e90*/  VIADD R5, R4.reuse, 0xffffffca ;  /* 0xffffffca04057836 */ /* 0x040fe20000000000 */
[----:B------:R-:W-:Y:S01]  /*7ea0*/  STL.64 [R1+0x7f8], R234 ;  /* 0x0007f8ea01007387 */ /* 0x000fe20000100a00 */
[----:B------:R-:W-:-:S03]  /*7eb0*/  VIADD R6, R4, 0xffffffcb ;  /* 0xffffffcb04067836 */ /* 0x000fc60000000000 */
[----:B------:R-:W-:Y:S02]  /*7ec0*/  STL.64 [R1+0x800], R90 ;  /* 0x0008005a01007387 */ /* 0x000fe40000100a00 */
[----:B------:R-:W4:Y:S02]  /*7ed0*/  LDC R241, c[0x0][0x230] ;  /* 0x00008c00fff17b82 */ /* 0x000f240000000800 */
[----:B------:R-:W-:Y:S04]  /*7ee0*/  STL.64 [R1+0x808], R122 ;  /* 0x0008087a01007387 */ /* 0x000fe80000100a00 */
[----:B------:R-:W-:Y:S02]  /*7ef0*/  STL.64 [R1+0x810], R94 ;  /* 0x0008105e01007387 */ /* 0x000fe40000100a00 */
[----:B------:R-:W4:Y:S02]  /*7f00*/  LDC R240, c[0x0][0x230] ;  /* 0x00008c00fff07b82 */ /* 0x000f240000000800 */
[----:B------:R-:W-:Y:S04]  /*7f10*/  STL.64 [R1+0x818], R96 ;  /* 0x0008186001007387 */ /* 0x000fe80000100a00 */
[----:B------:R-:W-:Y:S04]  /*7f20*/  STL.64 [R1+0x820], R98 ;  /* 0x0008206201007387 */ /* 0x000fe80000100a00 */
[----:B------:R-:W-:Y:S04]  /*7f30*/  STL.64 [R1+0x828], R100 ;  /* 0x0008286401007387 */ /* 0x000fe80000100a00 */
[----:B------:R-:W-:Y:S01]  /*7f40*/  LDGSTS.E [R247+0xc004], desc[UR60][R128.64], !P0 ;  /* 0x0c00400080f77fae */ /* 0x000fe2000c12187c */
[----:B------:R-:W-:Y:S01]  /*7f50*/  ISETP.GE.U32.AND P0, PT, R6, 0x7fffff4c, PT ;  /* 0x7fffff4c0600780c */ /* 0x000fe20003f06070 */
[----:B------:R-:W-:-:S02]  /*7f60*/  VIADD R6, R4, 0xffffffe7 ;  /* 0xffffffe704067836 */ /* 0x000fc40000000000 */
[----:B------:R-:W-:Y:S04]  /*7f70*/  STL.64 [R1+0x830], R102 ;  /* 0x0008306601007387 */ /* 0x000fe80000100a00 */
[----:B------:R-:W-:Y:S01]  /*7f80*/  LDGSTS.E [R247+0xc008], desc[UR60][R130.64], !P5 ;  /* 0x0c00800082f77fae */ /* 0x000fe2000e92187c */
[----:B------:R-:W-:Y:S01]  /*7f90*/  ISETP.GE.U32.AND P5, PT, R5, 0x7fffff4b, PT ;  /* 0x7fffff4b0500780c */ /* 0x000fe20003fa6070 */
[C---:B------:R-:W-:Y:S02]  /*7fa0*/  VIADD R5, R4.reuse, 0xffffffc9 ;  /* 0xffffffc904057836 */ /* 0x040fe40000000000 */
[----:B------:R1:W-:Y:S04]  /*7fb0*/  STL [R1+0x748], R14 ;  /* 0x0007480e01007387 */ /* 0x0003e80000100800 */
[----:B------:R-:W-:Y:S01]  /*7fc0*/  LDGSTS.E [R247+0xc00c], desc[UR60][R132.64], !P4 ;  /* 0x0c00c00084f77fae */ /* 0x000fe2000e12187c */
[----:B------:R-:W-:Y:S01]  /*7fd0*/  ISETP.GE.U32.AND P4, PT, R5, 0x7fffff4a, PT ;  /* 0x7fffff4a0500780c */ /* 0x000fe20003f86070 */
[----:B------:R-:W-:-:S02]  /*7fe0*/  VIADD R5, R4, 0xffffffc8 ;  /* 0xffffffc804057836 */ /* 0x000fc40000000000 */
[----:B------:R-:W-:Y:S01]  /*7ff0*/  STL.64 [R1+0x838], R104 ;  /* 0x0008386801007387 */ /* 0x000fe20000100a00 */
[----:B-1----:R-:W-:-:S03]  /*8000*/  LOP3.LUT R14, R3, 0x50, RZ, 0x3c, !PT ;  /* 0x00000050030e7812 */ /* 0x002fc600078e3cff */
[----:B------:R-:W-:Y:S02]  /*8010*/  STL.64 [R1+0x840], R114 ;  /* 0x0008407201007387 */ /* 0x000fe40000100a00 */
[----:B------:R-:W-:Y:S02]  /*8020*/  VIADD R248, R14, UR8 ;  /* 0x000000080ef87c36 */ /* 0x000fe40008000000 */
[----:B------:R-:W-:Y:S04]  /*8030*/  STL.64 [R1+0x848], R140 ;  /* 0x0008488c01007387 */ /* 0x000fe80000100a00 */
[----:B------:R-:W-:Y:S01]  /*8040*/  LDGSTS.E [R248], desc[UR60][R134.64], !P1 ;  /* 0x0000000086f87fae */ /* 0x000fe2000c92187c */
[----:B------:R-:W-:Y:S01]  /*8050*/  ISETP.GE.U32.AND P1, PT, R5, 0x7fffff49, PT ;  /* 0x7fffff490500780c */ /* 0x000fe20003f26070 */
[----:B------:R-:W-:-:S02]  /*8060*/  VIADD R5, R4, 0xffffffe6 ;  /* 0xffffffe604057836 */ /* 0x000fc40000000000 */
[----:B------:R-:W-:Y:S01]  /*8070*/  LDGSTS.E [R248+0x4], desc[UR60][R144.64], !P6 ;  /* 0x0000400090f87fae */ /* 0x000fe2000f12187c */
[----:B------:R-:W-:Y:S02]  /*8080*/  ISETP.GE.U32.AND P6, PT, R6, 0x7fffff68, PT ;  /* 0x7fffff680600780c */ /* 0x000fe40003fc6070 */
[----:B---3--:R-:W-:Y:S01]  /*8090*/  IADD3 R6, R9, -0x55, RZ ;  /* 0xffffffab09067810 */ /* 0x008fe20007ffe0ff */
[----:B------:R-:W-:Y:S01]  /*80a0*/  LDGSTS.E [R248+0x8], desc[UR60][R180.64], !P3 ;  /* 0x00008000b4f87fae */ /* 0x000fe2000d92187c */
[----:B------:R-:W-:Y:S01]  /*80b0*/  ISETP.GE.U32.AND P3, PT, R5, 0x7fffff67, PT ;  /* 0x7fffff670500780c */ /* 0x000fe20003f66070 */
[----:B------:R-:W-:Y:S01]  /*80c0*/  VIADD R5, R4, 0xffffffe5 ;  /* 0xffffffe504057836 */ /* 0x000fe20000000000 */
[----:B------:R-:W1:Y:S01]  /*80d0*/  LDC R9, c[0x0][0x230] ;  /* 0x00008c00ff097b82 */ /* 0x000e620000000800 */
[----:B------:R-:W-:Y:S03]  /*80e0*/  LDGSTS.E [R248+0xc], desc[UR60][R148.64], !P2 ;  /* 0x0000c00094f87fae */ /* 0x000fe6000d12187c */
[----:B------:R-:W-:Y:S01]  /*80f0*/  ISETP.GE.U32.AND P2, PT, R5, 0x7fffff66, PT ;  /* 0x7fffff660500780c */ /* 0x000fe20003f46070 */
[----:B------:R-:W-:Y:S01]  /*8100*/  LDGSTS.E [R248+0x4000], desc[UR60][R142.64], !P0 ;  /* 0x040000008ef87fae */ /* 0x000fe2000c12187c */
[----:B------:R-:W-:Y:S01]  /*8110*/  ISETP.GE.U32.AND P0, PT, R6, 0x7fffff2c, PT ;  /* 0x7fffff2c0600780c */ /* 0x000fe20003f06070 */
[----:B------:R-:W-:-:S02]  /*8120*/  VIADD R6, R8, 0xffffffaa ;  /* 0xffffffaa08067836 */ /* 0x000fc40000000000 */
[----:B------:R-:W-:Y:S01]  /*8130*/  VIADD R5, R242, 0xffffffa9 ;  /* 0xffffffa9f2057836 */ /* 0x000fe20000000000 */
[----:B------:R-:W-:Y:S01]  /*8140*/  LDGSTS.E [R248+0x4004], desc[UR60][R170.64], !P5 ;  /* 0x04004000aaf87fae */ /* 0x000fe2000e92187c */
[----:B------:R-:W3:Y:S01]  /*8150*/  LDC R8, c[0x0][0x230] ;  /* 0x00008c00ff087b82 */ /* 0x000ee20000000800 */
[----:B------:R-:W-:Y:S01]  /*8160*/  ISETP.GE.U32.AND P5, PT, R6, 0x7fffff2b, PT ;  /* 0x7fffff2b0600780c */ /* 0x000fe20003fa6070 */
[----:B--2---:R-:W-:Y:S01]  /*8170*/  VIADD R6, R7, 0xffffffa8 ;  /* 0xffffffa807067836 */ /* 0x004fe20000000000 */
[----:B------:R-:W-:Y:S01]  /*8180*/  LDGSTS.E [R248+0x4008], desc[UR60][R146.64], !P4 ;  /* 0x0400800092f87fae */ /* 0x000fe2000e12187c */
[----:B------:R-:W-:Y:S01]  /*8190*/  ISETP.GE.U32.AND P4, PT, R5, 0x7fffff2a, PT ;  /* 0x7fffff2a0500780c */ /* 0x000fe20003f86070 */
[----:B----4-:R-:W-:Y:S02]  /*81a0*/  VIADD R5, R241, 0xffffff8b ;  /* 0xffffff8bf1057836 */ /* 0x010fe40000000000 */
[----:B------:R-:W-:Y:S01]  /*81b0*/  LDGSTS.E [R248+0x400c], desc[UR60][R174.64], !P1 ;  /* 0x0400c000aef87fae */ /* 0x000fe2000c92187c */
[----:B------:R-:W-:Y:S01]  /*81c0*/  ISETP.GE.U32.AND P1, PT, R6, 0x7fffff29, PT ;  /* 0x7fffff290600780c */ /* 0x000fe20003f26070 */
[----:B------:R-:W-:Y:S01]  /*81d0*/  VIADD R6, R240, 0xffffff8a ;  /* 0xffffff8af0067836 */ /* 0x000fe20000000000 */
[----:B------:R-:W2:Y:S01]  /*81e0*/  LDC R7, c[0x0][0x230] ;  /* 0x00008c00ff077b82 */ /* 0x000ea20000000800 */
        /* <DEDUP_REMOVED lines=9> */
[----:B------:R-:W-:Y:S02]  /*8280*/  VIADD R5, R4, 0xffffffe4 ;  /* 0xffffffe404057836 */ /* 0x000fe40000000000 */
[----:B------:R-:W-:Y:S03]  /*8290*/  LDGSTS.E [R248+0x800c], desc[UR60][R158.64], !P1 ;  /* 0x0800c0009ef87fae */ /* 0x000fe6000c92187c */
[----:B------:R-:W-:Y:S01]  /*82a0*/  ISETP.GE.U32.AND P1, PT, R5, 0x7fffff65, PT ;  /* 0x7fffff650500780c */ /* 0x000fe20003f26070 */
[----:B------:R-:W-:Y:S01]  /*82b0*/  LDGSTS.E [R248+0xc000], desc[UR60][R160.64], !P0 ;  /* 0x0c000000a0f87fae */ /* 0x000fe2000c12187c */
[----:B------:R-:W-:Y:S01]  /*82c0*/  ISETP.GE.U32.AND P0, PT, R6, 0x7fffff09, PT ;  /* 0x7fffff090600780c */ /* 0x000fe20003f06070 */
[----:B------:R-:W4:Y:S01]  /*82d0*/  LDC R9, c[0x0][0x230] ;  /* 0x00008c00ff097b82 */ /* 0x000f220000000800 */
[C---:B------:R-:W-:Y:S01]  /*82e0*/  VIADD R5, R4.reuse, 0xffffffc6 ;  /* 0xffffffc604057836 */ /* 0x040fe20000000000 */
[----:B------:R-:W-:Y:S01]  /*82f0*/  STL.64 [R1+0x850], R118 ;  /* 0x0008507601007387 */ /* 0x000fe20000100a00 */
[----:B------:R-:W-:-:S03]  /*8300*/  VIADD R6, R4, 0xffffffc7 ;  /* 0xffffffc704067836 */ /* 0x000fc60000000000 */
[----:B------:R-:W-:Y:S02]  /*8310*/  STL.64 [R1+0x858], R112 ;  /* 0x0008587001007387 */ /* 0x000fe40000100a00 */
[----:B------:R-:W1:Y:S02]  /*8320*/  LDC R240, c[0x0][0x230] ;  /* 0x00008c00fff07b82 */ /* 0x000e640000000800 */
[----:B------:R-:W-:Y:S04]  /*8330*/  STL.64 [R1+0x860], R136 ;  /* 0x0008608801007387 */ /* 0x000fe80000100a00 */
[----:B------:R3:W-:Y:S02]  /*8340*/  STL [R1+0x744], R14 ;  /* 0x0007440e01007387 */ /* 0x0007e40000100800 */
[----:B------:R-:W1:Y:S02]  /*8350*/  LDC R242, c[0x0][0x230] ;  /* 0x00008c00fff27b82 */ /* 0x000e640000000800 */
[----:B------:R-:W-:Y:S01]  /*8360*/  LDGSTS.E [R248+0xc004], desc[UR60][R162.64], !P5 ;  /* 0x0c004000a2f87fae */ /* 0x000fe2000e92187c */
[----:B------:R-:W-:Y:S01]  /*8370*/  ISETP.GE.U32.AND P5, PT, R6, 0x7fffff48, PT ;  /* 0x7fffff480600780c */ /* 0x000fe20003fa6070 */
[----:B------:R-:W-:-:S02]  /*8380*/  VIADD R6, R4, 0xffffffc5 ;  /* 0xffffffc504067836 */ /* 0x000fc40000000000 */
[----:B------:R-:W-:Y:S01]  /*8390*/  LDGSTS.E [R248+0xc008], desc[UR60][R164.64], !P4 ;  /* 0x0c008000a4f87fae */ /* 0x000fe2000e12187c */
[----:B------:R-:W-:Y:S01]  /*83a0*/  ISETP.GE.U32.AND P4, PT, R5, 0x7fffff47, PT ;  /* 0x7fffff470500780c */ /* 0x000fe20003f86070 */
[----:B------:R-:W-:Y:S01]  /*83b0*/  VIADD R5, R4, 0xffffffc4 ;  /* 0xffffffc404057836 */ /* 0x000fe20000000000 */
[----:B---3--:R-:W-:Y:S01]  /*83c0*/  LOP3.LUT R14, R3, 0x60, RZ, 0x3c, !PT ;  /* 0x00000060030e7812 */ /* 0x008fe200078e3cff */
[----:B------:R-:W-:Y:S01]  /*83d0*/  LDGSTS.E [R248+0xc00c], desc[UR60][R166.64], !P0 ;  /* 0x0c00c000a6f87fae */ /* 0x000fe2000c12187c */
[----:B------:R-:W-:Y:S01]  /*83e0*/  ISETP.GE.U32.AND P0, PT, R6, 0x7fffff46, PT ;  /* 0x7fffff460600780c */ /* 0x000fe20003f06070 */
[----:B------:R-:W-:Y:S02]  /*83f0*/  VIADD R6, R4, 0xffffffe2 ;  /* 0xffffffe204067836 */ /* 0x000fe40000000000 */
[----:B------:R-:W-:Y:S01]  /*8400*/  VIADD R249, R14, UR8 ;  /* 0x000000080ef97c36 */ /* 0x000fe20008000000 */
[----:B------:R3:W-:Y:S04]  /*8410*/  STL [R1+0x740], R14 ;  /* 0x0007400e01007387 */ /* 0x0007e80000100800 */
[----:B------:R-:W-:Y:S01]  /*8420*/  LDGSTS.E [R249], desc[UR60][R198.64], !P6 ;  /* 0x00000000c6f97fae */ /* 0x000fe2000f12187c */
[----:B------:R-:W-:Y:S01]  /*8430*/  ISETP.GE.U32.AND P6, PT, R5, 0x7fffff45, PT ;  /* 0x7fffff450500780c */ /* 0x000fe20003fc6070 */
[----:B------:R-:W-:-:S02]  /*8440*/  VIADD R5, R4, 0xffffffe3 ;  /* 0xffffffe304057836 */ /* 0x000fc40000000000 */
[----:B------:R-:W-:Y:S01]  /*8450*/  LDGSTS.E [R249+0x4], desc[UR60][R172.64], !P3 ;  /* 0x00004000acf97fae */ /* 0x000fe2000d92187c */
[----:B---3--:R-:W-:Y:S02]  /*8460*/  LOP3.LUT R14, R3, 0x70, RZ, 0x3c, !PT ;  /* 0x00000070030e7812 */ /* 0x008fe400078e3cff */
[----:B------:R-:W-:Y:S01]  /*8470*/  ISETP.GE.U32.AND P3, PT, R5, 0x7fffff64, PT ;  /* 0x7fffff640500780c */ /* 0x000fe20003f66070 */
[----:B------:R-:W-:Y:S01]  /*8480*/  LDGSTS.E [R249+0x8], desc[UR60][R168.64], !P2 ;  /* 0x00008000a8f97fae */ /* 0x000fe2000d12187c */
[----:B------:R-:W-:Y:S02]  /*8490*/  IADD3 R5, R4, -0x1f, RZ ;  /* 0xffffffe104057810 */ /* 0x000fe40007ffe0ff */
[----:B------:R-:W-:Y:S01]  /*84a0*/  ISETP.GE.U32.AND P2, PT, R6, 0x7fffff63, PT ;  /* 0x7fffff630600780c */ /* 0x000fe20003f46070 */
[----:B------:R-:W-:Y:S01]  /*84b0*/  LDGSTS.E [R249+0xc], desc[UR60][R184.64], !P1 ;  /* 0x0000c000b8f97fae */ /* 0x000fe2000c92187c */
[----:B------:R-:W-:Y:S01]  /*84c0*/  ISETP.GE.U32.AND P1, PT, R5, 0x7fffff62, PT ;  /* 0x7fffff620500780c */ /* 0x000fe20003f26070 */
[----:B------:R-:W-:-:S02]  /*84d0*/  VIADD R6, R8, 0xffffffa7 ;  /* 0xffffffa708067836 */ /* 0x000fc40000000000 */
[----:B----4-:R-:W-:Y:S01]  /*84e0*/  VIADD R5, R9, 0xffffffa6 ;  /* 0xffffffa609057836 */ /* 0x010fe20000000000 */
[----:B------:R-:W-:Y:S01]  /*84f0*/  LDGSTS.E [R249+0x4000], desc[UR60][R176.64], !P5 ;  /* 0x04000000b0f97fae */ /* 0x000fe2000e92187c */
[----:B------:R-:W3:Y:S01]  /*8500*/  LDC R8, c[0x0][0x230] ;  /* 0x00008c00ff087b82 */ /* 0x000ee20000000800 */
[----:B------:R-:W-:Y:S01]  /*8510*/  ISETP.GE.U32.AND P5, PT, R6, 0x7fffff28, PT ;  /* 0x7fffff280600780c */ /* 0x000fe20003fa6070 */
[----:B--2---:R-:W-:Y:S01]  /*8520*/  VIADD R6, R7, 0xffffffa5 ;  /* 0xffffffa507067836 */ /* 0x004fe20000000000 */
[----:B------:R-:W-:Y:S01]  /*8530*/  LDGSTS.E [R249+0x4004], desc[UR60][R202.64], !P4 ;  /* 0x04004000caf97fae */ /* 0x000fe2000e12187c */
[----:B------:R-:W-:Y:S01]  /*8540*/  ISETP.GE.U32.AND P4, PT, R5, 0x7fffff27, PT ;  /* 0x7fffff270500780c */ /* 0x000fe20003f86070 */
[----:B-1----:R-:W-:Y:S02]  /*8550*/  VIADD R5, R241, 0xffffffa4 ;  /* 0xffffffa4f1057836 */ /* 0x002fe40000000000 */
[----:B------:R-:W-:Y:S01]  /*8560*/  LDGSTS.E [R249+0x4008], desc[UR60][R182.64], !P0 ;  /* 0x04008000b6f97fae */ /* 0x000fe2000c12187c */
[----:B------:R-:W-:Y:S01]  /*8570*/  ISETP.GE.U32.AND P0, PT, R6, 0x7fffff26, PT ;  /* 0x7fffff260600780c */ /* 0x000fe20003f06070 */
[----:B------:R-:W-:Y:S01]  /*8580*/  VIADD R6, R240, 0xffffff87 ;  /* 0xffffff87f0067836 */ /* 0x000fe20000000000 */
[----:B------:R-:W1:Y:S01]  /*8590*/  LDC R7, c[0x0][0x230] ;  /* 0x00008c00ff077b82 */ /* 0x000e620000000800 */
[----:B------:R-:W-:Y:S01]  /*85a0*/  LDGSTS.E [R249+0x400c], desc[UR60][R178.64], !P6 ;  /* 0x0400c000b2f97fae */ /* 0x000fe2000f12187c */
[----:B------:R-:W-:Y:S01]  /*85b0*/  ISETP.GE.U32.AND P6, PT, R5, 0x7fffff25, PT ;  /* 0x7fffff250500780c */ /* 0x000fe20003fc6070 */
[----:B------:R-:W-:-:S02]  /*85c0*/  VIADD R5, R252, 0xffffff86 ;  /* 0xffffff86fc057836 */ /* 0x000fc40000000000 */
[----:B------:R-:W-:Y:S01]  /*85d0*/  LDGSTS.E [R249+0x8000], desc[UR60][R186.64], !P5 ;  /* 0x08000000baf97fae */ /* 0x000fe2000e92187c */
[----:B------:R-:W-:Y:S01]  /*85e0*/  ISETP.GE.U32.AND P5, PT, R6, 0x7fffff08, PT ;  /* 0x7fffff080600780c */ /* 0x000fe20003fa6070 */
[----:B------:R-:W-:Y:S01]  /*85f0*/  VIADD R6, R242, 0xffffff85 ;  /* 0xffffff85f2067836 */ /* 0x000fe20000000000 */
[----:B------:R-:W2:Y:S01]  /*8600*/  LDC R240, c[0x0][0x230] ;  /* 0x00008c00fff07b82 */ /* 0x000ea20000000800 */
[----:B------:R-:W-:Y:S01]  /*8610*/  LDGSTS.E [R249+0x8004], desc[UR60][R228.64], !P4 ;  /* 0x08004000e4f97fae */ /* 0x000fe2000e12187c */
[----:B------:R-:W-:Y:S01]  /*8620*/  ISETP.GE.U32.AND P4, PT, R5, 0x7fffff07, PT ;  /* 0x7fffff070500780c */ /* 0x000fe20003f86070 */
[----:B------:R-:W-:Y:S02]  /*8630*/  VIADD R5, R4, 0xffffffe0 ;  /* 0xffffffe004057836 */ /* 0x000fe40000000000 */
[----:B------:R-:W-:Y:S01]  /*8640*/  LDGSTS.E [R249+0x8008], desc[UR60][R222.64], !P0 ;  /* 0x08008000def97fae */ /* 0x000fe2000c12187c */
[----:B------:R-:W-:Y:S02]  /*8650*/  VIADD R242, R14, UR8 ;  /* 0x000000080ef27c36 */ /* 0x000fe40008000000 */
[----:B------:R-:W-:Y:S01]  /*8660*/  ISETP.GE.U32.AND P0, PT, R5, 0x7fffff61, PT ;  /* 0x7fffff610500780c */ /* 0x000fe20003f06070 */
[----:B------:R-:W-:Y:S01]  /*8670*/  LDGSTS.E [R249+0x800c], desc[UR60][R188.64], !P6 ;  /* 0x0800c000bcf97fae */ /* 0x000fe2000f12187c */
[----:B------:R-:W-:Y:S01]  /*8680*/  ISETP.GE.U32.AND P6, PT, R6, 0x7fffff06, PT ;  /* 0x7fffff060600780c */ /* 0x000fe20003fc6070 */
[----:B---3--:R-:W-:Y:S01]  /*8690*/  VIADD R6, R8, 0xffffff84 ;  /* 0xffffff8408067836 */ /* 0x008fe20000000000 */
[----:B------:R-:W3:Y:S01]  /*86a0*/  LDC R241, c[0x0][0x230] ;  /* 0x00008c00fff17b82 */ /* 0x000ee20000000800 */
[----:B------:R-:W-:Y:S01]  /*86b0*/  LDGSTS.E [R249+0xc000], desc[UR60][R190.64], !P5 ;  /* 0x0c000000bef97fae */ /* 0x000fe2000e92187c */
[----:B------:R-:W-:-:S03]  /*86c0*/  VIADD R5, R4, 0xffffffc3 ;  /* 0xffffffc304057836 */ /* 0x000fc60000000000 */
[----:B------:R-:W-:Y:S01]  /*86d0*/  LDGSTS.E [R249+0xc004], desc[UR60][R192.64], !P4 ;  /* 0x0c004000c0f97fae */ /* 0x000fe2000e12187c */
[----:B------:R-:W-:Y:S01]  /*86e0*/  ISETP.GE.U32.AND P4, PT, R6, 0x7fffff05, PT ;  /* 0x7fffff050600780c */ /* 0x000fe20003f86070 */
[C---:B------:R-:W-:Y:S01]  /*86f0*/  VIADD R6, R4.reuse, 0xffffffc1 ;  /* 0xffffffc104067836 */ /* 0x040fe20000000000 */
[----:B------:R-:W4:Y:S01]  /*8700*/  LDC R8, c[0x0][0x230] ;  /* 0x00008c00ff087b82 */ /* 0x000f220000000800 */
[----:B------:R-:W-:Y:S01]  /*8710*/  ISETP.GE.U32.AND P5, PT, R5, 0x7fffff44, PT ;  /* 0x7fffff440500780c */ /* 0x000fe20003fa6070 */
[C---:B------:R-:W-:Y:S01]  /*8720*/  VIADD R5, R4.reuse, 0xffffffc2 ;  /* 0xffffffc204057836 */ /* 0x040fe20000000000 */
[----:B------:R-:W-:Y:S04]  /*8730*/  LDGSTS.E [R249+0xc008], desc[UR60][R194.64], !P6 ;  /* 0x0c008000c2f97fae */ /* 0x000fe8000f12187c */
[----:B------:R-:W-:Y:S01]  /*8740*/  ISETP.GE.U32.AND P6, PT, R5, 0x7fffff43, PT ;  /* 0x7fffff430500780c */ /* 0x000fe20003fc6070 */
[----:B------:R-:W3:Y:S01]  /*8750*/  LDC R9, c[0x0][0x230] ;  /* 0x00008c00ff097b82 */ /* 0x000ee20000000800 */
[----:B------:R-:W-:Y:S01]  /*8760*/  VIADD R5, R4, 0xffffffc0 ;  /* 0xffffffc004057836 */ /* 0x000fe20000000000 */
[----:B------:R3:W-:Y:S04]  /*8770*/  STL [R1+0x73c], R14 ;  /* 0x00073c0e01007387 */ /* 0x0007e80000100800 */
[----:B------:R-:W-:Y:S01]  /*8780*/  LDGSTS.E [R249+0xc00c], desc[UR60][R196.64], !P4 ;  /* 0x0c00c000c4f97fae */ /* 0x000fe2000e12187c */
[----:B------:R-:W-:Y:S01]  /*8790*/  ISETP.GE.U32.AND P4, PT, R6, 0x7fffff42, PT ;  /* 0x7fffff420600780c */ /* 0x000fe20003f86070 */
[----:B-1----:R-:W-:Y:S01]  /*87a0*/  VIADD R6, R7, 0xffffffa3 ;  /* 0xffffffa307067836 */ /* 0x002fe20000000000 */
[----:B------:R-:W1:Y:S01]  /*87b0*/  LDC R252, c[0x0][0x230] ;  /* 0x00008c00fffc7b82 */ /* 0x000e620000000800 */
[----:B------:R-:W-:Y:S01]  /*87c0*/  LDGSTS.E [R242], desc[UR60][R206.64], !P3 ;  /* 0x00000000cef27fae */ /* 0x000fe2000d92187c */
[----:B------:R-:W-:-:S02]  /*87d0*/  ISETP.GE.U32.AND P3, PT, R5, 0x7fffff41, PT ;  /* 0x7fffff410500780c */ /* 0x000fc40003f66070 */
[----:B--2---:R-:W-:Y:S01]  /*87e0*/  IADD3 R5, R240, -0x5e, RZ ;  /* 0xffffffa2f0057810 */ /* 0x004fe20007ffe0ff */
[----:B------:R-:W-:Y:S01]  /*87f0*/  LDGSTS.E [R242+0x4], desc[UR60][R200.64], !P2 ;  /* 0x00004000c8f27fae */ /* 0x000fe2000d12187c */
[----:B------:R-:W-:Y:S01]  /*8800*/  ISETP.GE.U32.AND P2, PT, R6, 0x7fffff24, PT ;  /* 0x7fffff240600780c */ /* 0x000fe20003f46070 */
[----:B----4-:R-:W-:Y:S01]  /*8810*/  VIADD R6, R8, 0xffffffa1 ;  /* 0xffffffa108067836 */ /* 0x010fe20000000000 */
[----:B------:R-:W2:Y:S01]  /*8820*/  LDC R7, c[0x0][0x230] ;  /* 0x00008c00ff077b82 */ /* 0x000ea20000000800 */
[----:B------:R-:W-:Y:S01]  /*8830*/  LDGSTS.E [R242+0x8], desc[UR60][R216.64], !P1 ;  /* 0x00008000d8f27fae */ /* 0x000fe2000c92187c */
[----:B------:R-:W-:-:S03]  /*8840*/  ISETP.GE.U32.AND P1, PT, R5, 0x7fffff23, PT ;  /* 0x7fffff230500780c */ /* 0x000fc60003f26070 */
[----:B------:R-:W-:Y:S01]  /*8850*/  LDGSTS.E [R242+0xc], desc[UR60][R204.64], !P0 ;  /* 0x0000c000ccf27fae */ /* 0x000fe2000c12187c */
[----:B------:R-:W-:Y:S01]  /*8860*/  ISETP.GE.U32.AND P0, PT, R6, 0x7fffff22, PT ;  /* 0x7fffff220600780c */ /* 0x000fe20003f06070 */
[----:B---3--:R-:W-:Y:S01]  /*8870*/  VIADD R6, R241, 0xffffff83 ;  /* 0xffffff83f1067836 */ /* 0x008fe20000000000 */
[----:B------:R-:W3:Y:S01]  /*8880*/  LDC R8, c[0x0][0x230] ;  /* 0x00008c00ff087b82 */ /* 0x000ee20000000800 */
[----:B------:R-:W-:Y:S01]  /*8890*/  VIADD R5, R9, 0xffffffa0 ;  /* 0xffffffa009057836 */ /* 0x000fe20000000000 */
[----:B------:R-:W-:Y:S04]  /*88a0*/  LDGSTS.E [R242+0x4000], desc[UR60][R212.64], !P5 ;  /* 0x04000000d4f27fae */ /* 0x000fe8000e92187c */
[----:B------:R-:W-:Y:S01]  /*88b0*/  LDGSTS.E [R242+0x4004], desc[UR60][R210.64], !P6 ;  /* 0x04004000d2f27fae */ /* 0x000fe2000f12187c */
[----:B------:R-:W-:Y:S01]  /*88c0*/  ISETP.GE.U32.AND P6, PT, R6, 0x7fffff04, PT ;  /* 0x7fffff040600780c */ /* 0x000fe20003fc6070 */
[----:B------:R-:W4:Y:S01]  /*88d0*/  LDC R9, c[0x0][0x230] ;  /* 0x00008c00ff097b82 */ /* 0x000f220000000800 */
[----:B------:R-:W-:Y:S01]  /*88e0*/  ISETP.GE.U32.AND P5, PT, R5, 0x7fffff21, PT ;  /* 0x7fffff210500780c */ /* 0x000fe20003fa6070 */
[----:B------:R-:W-:Y:S01]  /*88f0*/  LDGSTS.E [R242+0x4008], desc[UR60][R208.64], !P4 ;  /* 0x04008000d0f27fae */ /* 0x000fe2000e12187c */
[----:B-1----:R-:W-:-:S03]  /*8900*/  VIADD R5, R252, 0xffffff82 ;  /* 0xffffff82fc057836 */ /* 0x002fc60000000000 */
[----:B------:R-:W-:Y:S01]  /*8910*/  LDGSTS.E [R242+0x400c], desc[UR60][R224.64], !P3 ;  /* 0x0400c000e0f27fae */ /* 0x000fe2000d92187c */
[----:B------:R-:W-:Y:S01]  /*8920*/  ISETP.GT.AND P3, PT, R88, 0x7f, PT ;  /* 0x0000007f5800780c */ /* 0x000fe20003f64270 */
[----:B--2---:R-:W-:Y:S01]  /*8930*/  VIADD R6, R7, 0xffffff80 ;  /* 0xffffff8007067836 */ /* 0x004fe20000000000 */
[----:B------:R-:W-:Y:S01]  /*8940*/  ISETP.GE.U32.AND P4, PT, R5, 0x7fffff03, PT ;  /* 0x7fffff030500780c */ /* 0x000fe20003f86070 */
[----:B------:R-:W-:Y:S01]  /*8950*/  LDGSTS.E [R242+0x8000], desc[UR60][R218.64], !P2 ;  /* 0x08000000daf27fae */ /* 0x000fe2000d12187c */
[C---:B------:R-:W-:Y:S01]  /*8960*/  ISETP.GE.AND P2, PT, R157.reuse, R7, PT ;  /* 0x000000079d00720c */ /* 0x040fe20003f46270 */
[----:B------:R-:W1:Y:S01]  /*8970*/  LDC R240, c[0x0][0x230] ;  /* 0x00008c00fff07b82 */ /* 0x000e620000000800 */
[----:B------:R-:W-:Y:S01]  /*8980*/  SEL R4, RZ, 0x4, !P3 ;  /* 0x00000004ff047807 */ /* 0x000fe20005800000 */
[----:B------:R-:W-:Y:S01]  /*8990*/  LDGSTS.E [R242+0x8004], desc[UR60][R214.64], !P1 ;  /* 0x08004000d6f27fae */ /* 0x000fe2000c92187c */
[----:B------:R-:W-:Y:S01]  /*89a0*/  ISETP.GE.AND P3, PT, R157, R6, PT ;  /* 0x000000069d00720c */ /* 0x000fe20003f66270 */
[----:B---3--:R-:W-:Y:S01]  /*89b0*/  VIADD R7, R8, 0xffffff81 ;  /* 0xffffff8108077836 */ /* 0x008fe20000000000 */
[----:B------:R-:W-:Y:S01]  /*89c0*/  SEL R5, R4, RZ, !P2 ;  /* 0x000000ff04057207 */ /* 0x000fe20005000000 */
[----:B------:R-:W-:Y:S01]  /*89d0*/  LDGSTS.E [R242+0x8008], desc[UR60][R22.64], !P0 ;  /* 0x0800800016f27fae */ /* 0x000fe2000c12187c */
[----:B------:R-:W-:Y:S01]  /*89e0*/  SEL R4, RZ, 0x4, P3 ;  /* 0x00000004ff047807 */ /* 0x000fe20001800000 */
[----:B------:R-:W2:Y:S01]  /*89f0*/  LDC R241, c[0x0][0x230] ;  /* 0x00008c00fff17b82 */ /* 0x000ea20000000800 */
[----:B------:R-:W-:Y:S01]  /*8a00*/  ISETP.GE.U32.AND P3, PT, R7, 0x7fffff02, PT ;  /* 0x7fffff020700780c */ /* 0x000fe20003f66070 */
[----:B------:R3:W-:Y:S01]  /*8a10*/  LDGSTS.E [R242+0x800c], desc[UR60][R20.64], !P5 ;  /* 0x0800c00014f27fae */ /* 0x0007e2000e92187c */
[----:B------:R-:W-:-:S02]  /*8a20*/  ISETP.GT.AND P2, PT, R88, 0xff, PT ;  /* 0x000000ff5800780c */ /* 0x000fc40003f44270 */
[----:B------:R-:W-:Y:S01]  /*8a30*/  ISETP.GE.U32.AND P1, PT, R6, 0x7fffff01, PT ;  /* 0x7fffff010600780c */ /* 0x000fe20003f26070 */
[----:B------:R-:W-:Y:S01]  /*8a40*/  LDGSTS.E [R242+0xc000], desc[UR60][R18.64], !P6 ;  /* 0x0c00000012f27fae */ /* 0x000fe2000f12187c */
[----:B------:R-:W-:Y:S01]  /*8a50*/  SEL R4, R4, RZ, P2 ;  /* 0x000000ff04047207 */ /* 0x000fe20001000000 */
[----:B------:R-:W3:Y:S01]  /*8a60*/  LDC R14, c[0x0][0x230] ;  /* 0x00008c00ff0e7b82 */ /* 0x000ee20000000800 */
[----:B------:R-:W-:Y:S01]  /*8a70*/  ISETP.NE.U32.AND P2, PT, R5, RZ, PT ;  /* 0x000000ff0500720c */ /* 0x000fe20003f45070 */
[----:B------:R-:W-:Y:S01]  /*8a80*/  LDGSTS.E [R242+0xc004], desc[UR60][R16.64], !P4 ;  /* 0x0c00400010f27fae */ /* 0x000fe2000e12187c */
[----:B------:R-:W-:Y:S01]  /*8a90*/  ISETP.NE.U32.AND P0, PT, R4, RZ, PT ;  /* 0x000000ff0400720c */ /* 0x000fe20003f05070 */
[----:B----4-:R-:W-:Y:S02]  /*8aa0*/  VIADD R4, R9, 0xffffff7f ;  /* 0xffffff7f09047836 */ /* 0x010fe40000000000 */
[----:B------:R-:W-:Y:S01]  /*8ab0*/  STL [R1+0x354], R88 ;  /* 0x0003545801007387 */ /* 0x000fe20000100800 */
[----:B-1----:R-:W-:-:S02]  /*8ac0*/  VIADD R5, R240, 0xffffff7e ;  /* 0xffffff7ef0057836 */ /* 0x002fc40000000000 */
[----:B------:R-:W-:Y:S01]  /*8ad0*/  ISETP.GE.U32.AND P5, PT, R4, 0x7fffff00, PT ;  /* 0x7fffff000400780c */ /* 0x000fe20003fa6070 */
[----:B------:R-:W-:Y:S01]  /*8ae0*/  LDGSTS.E [R242+0xc008], desc[UR60][R10.64], !P3 ;  /* 0x0c0080000af27fae */ /* 0x000fe2000d92187c */
[----:B------:R-:W-:Y:S01]  /*8af0*/  VIADD R4, R15, 0xffffff7d ;  /* 0xffffff7d0f047836 */ /* 0x000fe20000000000 */
[----:B------:R-:W-:Y:S01]  /*8b00*/  LOP3.LUT R7, R2, 0x30, RZ, 0x3c, !PT ;  /* 0x0000003002077812 */ /* 0x000fe200078e3cff */
[----:B------:R-:W1:Y:S01]  /*8b10*/  LDC R252, c[0x0][0x230] ;  /* 0x00008c00fffc7b82 */ /* 0x000e620000000800 */
[----:B------:R-:W4:Y:S01]  /*8b20*/  LDL.64 R156, [R1+0x228] ;  /* 0x00022800019c7983 */ /* 0x000f220000100a00 */
[----:B------:R-:W-:Y:S01]  /*8b30*/  ISETP.GE.U32.AND P6, PT, R5, 0x7ffffeff, PT ;  /* 0x7ffffeff0500780c */ /* 0x000fe20003fc6070 */
[----:B--2---:R-:W-:Y:S01]  /*8b40*/  VIADD R5, R241, 0xffffff7c ;  /* 0xffffff7cf1057836 */ /* 0x004fe20000000000 */
[----:B------:R-:W-:Y:S01]  /*8b50*/  ISETP.GE.U32.AND P4, PT, R4, 0x7ffffefe, PT ;  /* 0x7ffffefe0400780c */ /* 0x000fe20003f86070 */
[----:B------:R-:W-:Y:S01]  /*8b60*/  LDGSTS.E [R242+0xc00c], desc[UR60][R12.64], !P1 ;  /* 0x0c00c0000cf27fae */ /* 0x000fe2000c92187c */
[----:B------:R-:W-:-:S02]  /*8b70*/  LOP3.LUT R6, R2, 0x20, RZ, 0x3c, !PT ;  /* 0x0000002002067812 */ /* 0x000fc400078e3cff */
[C---:B------:R-:W-:Y:S01]  /*8b80*/  LOP3.LUT R8, R2.reuse, 0x40, RZ, 0x3c, !PT ;  /* 0x0000004002087812 */ /* 0x040fe200078e3cff */
[----:B------:R-:W2:Y:S01]  /*8b90*/  LDL.64 R10, [R1+0x268] ;  /* 0x00026800010a7983 */ /* 0x000ea20000100a00 */
[----:B------:R-:W-:Y:S01]  /*8ba0*/  LOP3.LUT R15, R2, 0x60, RZ, 0x3c, !PT ;  /* 0x00000060020f7812 */ /* 0x000fe200078e3cff */
[----:B---3--:R-:W-:Y:S01]  /*8bb0*/  VIADD R4, R14, 0xffffff7b ;  /* 0xffffff7b0e047836 */ /* 0x008fe20000000000 */
[----:B------:R-:W-:Y:S01]  /*8bc0*/  LOP3.LUT R14, R2, 0x70, RZ, 0x3c, !PT ;  /* 0x00000070020e7812 */ /* 0x000fe200078e3cff */
[----:B------:R3:W-:Y:S01]  /*8bd0*/  STL.64 [R1+0x768], R2 ;  /* 0x0007680201007387 */ /* 0x0007e20000100a00 */
[----:B------:R-:W-:Y:S01]  /*8be0*/  ISETP.GE.U32.AND P3, PT, R5, 0x7ffffefd, PT ;  /* 0x7ffffefd0500780c */ /* 0x000fe20003f66070 */
[----:B------:R-:W-:Y:S01]  /*8bf0*/  VIADD R240, R15, UR8 ;  /* 0x000000080ff07c36 */ /* 0x000fe20008000000 */
[----:B------:R-:W-:Y:S01]  /*8c00*/  ISETP.GE.U32.AND P1, PT, R4, 0x7ffffefc, PT ;  /* 0x7ffffefc0400780c */ /* 0x000fe20003f26070 */
[C---:B------:R-:W-:Y:S01]  /*8c10*/  VIADD R4, R2.reuse, UR8 ;  /* 0x0000000802047c36 */ /* 0x040fe20008000000 */
[C---:B------:R-:W-:Y:S01]  /*8c20*/  LOP3.LUT R5, R2.reuse, 0x10, RZ, 0x3c, !PT ;  /* 0x0000001002057812 */ /* 0x040fe200078e3cff */
[----:B------:R-:W4:Y:S01]  /*8c30*/  LDL.64 R12, [R1+0x1e8] ;  /* 0x0001e800010c7983 */ /* 0x000f220000100a00 */
[----:B------:R-:W-:Y:S01]  /*8c40*/  LOP3.LUT R9, R2, 0x50, RZ, 0x3c, !PT ;  /* 0x0000005002097812 */ /* 0x000fe200078e3cff */
[----:B------:R-:W-:Y:S01]  /*8c50*/  VIADD R241, R14, UR8 ;  /* 0x000000080ef17c36 */ /* 0x000fe20008000000 */
[----:B------:R-:W1:Y:S01]  /*8c60*/  LDC R21, c[0x0][0x230] ;  /* 0x00008c00ff157b82 */ /* 0x000e620000000800 */
[----:B------:R-:W-:Y:S01]  /*8c70*/  IMAD.WIDE R14, R152, 0x4, R220 ;  /* 0x00000004980e7825 */ /* 0x000fe200078e02dc */
[----:B------:R-:W0:Y:S04]  /*8c80*/  LDGDEPBAR ;  /* 0x00000000000079af */ /* 0x000e280000000000 */
[----:B---3--:R-:W3:Y:S02]  /*8c90*/  LDL.LU.64 R2, [R1+0xb0] ;  /* 0x0000b00001027983 */ /* 0x008ee40000300a00 */
[----:B------:R-:W1:Y:S02]  /*8ca0*/  LDC R20, c[0x0][0x230] ;  /* 0x00008c00ff147b82 */ /* 0x000e640000000800 */
[----:B------:R-:W3:Y:S04]  /*8cb0*/  LDL.64 R220, [R1+0x1a8] ;  /* 0x0001a80001dc7983 */ /* 0x000ee80000100a00 */
[----:B------:R-:W3:Y:S02]  /*8cc0*/  LDL.64 R136, [R1+0x168] ;  /* 0x0001680001887983 */ /* 0x000ee40000100a00 */
[----:B------:R-:W1:Y:S02]  /*8cd0*/  LDC R88, c[0x0][0x230] ;  /* 0x00008c00ff587b82 */ /* 0x000e640000000800 */
[----:B------:R-:W3:Y:S04]  /*8ce0*/  LDL.64 R112, [R1+0x128] ;  /* 0x0001280001707983 */ /* 0x000ee80000100a00 */
        /* <DEDUP_REMOVED lines=13> */
[----:B--2---:R-:W-:Y:S04]  /*8dc0*/  LDGSTS.E [R4+0x30000], desc[UR60][R10.64], P2 ;  /* 0x300000000a047fae */ /* 0x004fe8000912187c */
[----:B----4-:R-:W-:Y:S01]  /*8dd0*/  LDGSTS.E [R4+0x30400], desc[UR60][R156.64], P2 ;  /* 0x304000009c047fae */ /* 0x010fe2000912187c */
[----:B------:R-:W-:-:S03]  /*8de0*/  IADD3 R5, R5, UR8, RZ ;  /* 0x0000000805057c10 */ /* 0x000fc6000fffe0ff */
[----:B------:R-:W-:Y:S04]  /*8df0*/  LDGSTS.E [R4+0x30800], desc[UR60][R12.64], P2 ;  /* 0x308000000c047fae */ /* 0x000fe8000912187c */
[----:B------:R-:W2:Y:S04]  /*8e00*/  LDL.64 R10, [R1+0x160] ;  /* 0x00016000010a7983 */ /* 0x000ea80000100a00 */
[----:B------:R-:W4:Y:S04]  /*8e10*/  LDL.64 R156, [R1+0x158] ;  /* 0x00015800019c7983 */ /* 0x000f280000100a00 */
[----:B------:R1:W-:Y:S04]  /*8e20*/  STL.64 [R1+0x270], R14 ;  /* 0x0002700e01007387 */ /* 0x0003e80000100a00 */
[----:B------:R-:W4:Y:S04]  /*8e30*/  LDL.64 R108, [R1+0x118] ;  /* 0x00011800016c7983 */ /* 0x000f280000100a00 */
[----:B---3--:R-:W-:Y:S04]  /*8e40*/  LDGSTS.E [R4+0x30c00], desc[UR60][R220.64], P2 ;  /* 0x30c00000dc047fae */ /* 0x008fe8000912187c */
[----:B------:R-:W3:Y:S04]  /*8e50*/  LDL.64 R110, [R1+0xd8] ;  /* 0x0000d800016e7983 */ /* 0x000ee80000100a00 */
[----:B------:R-:W-:Y:S04]  /*8e60*/  LDGSTS.E [R4+0x31000], desc[UR60][R136.64], P2 ;  /* 0x3100000088047fae */ /* 0x000fe8000912187c */
        /* <DEDUP_REMOVED lines=14> */
[----:B------:R-:W3:Y:S01]  /*8f50*/  LDL.64 R12, [R1+0xd0] ;  /* 0x0000d000010c7983 */ /* 0x000ee20000100a00 */
[----:B------:R-:W-:-:S02]  /*8f60*/  VIADD R6, R6, UR8 ;  /* 0x0000000806067c36 */ /* 0x000fc40008000000 */
[----:B------:R-:W-:Y:S01]  /*8f70*/  VIADD R7, R7, UR8 ;  /* 0x0000000807077c36 */ /* 0x000fe20008000000 */
[----:B------:R-:W3:Y:S04]  /*8f80*/  LDL.64 R136, [R1+0x1c8] ;  /* 0x0001c80001887983 */ /* 0x000ee80000100a00 */
[----:B------:R-:W3:Y:S04]  /*8f90*/  LDL.64 R112, [R1+0x188] ;  /* 0x0001880001707983 */ /* 0x000ee80000100a00 */
[----:B------:R-:W3:Y:S04]  /*8fa0*/  LDL.64 R118, [R1+0x148] ;  /* 0x0001480001767983 */ /* 0x000ee80000100a00 */
[----:B------:R-:W3:Y:S04]  /*8fb0*/  LDL.64 R140, [R1+0x108] ;  /* 0x00010800018c7983 */ /* 0x000ee80000100a00 */
[----:B------:R-:W3:Y:S04]  /*8fc0*/  LDL.64 R114, [R1+0xc8] ;  /* 0x0000c80001727983 */ /* 0x000ee80000100a00 */
[----:B------:R-:W3:Y:S04]  /*8fd0*/  LDL.64 R104, [R1+0x88] ;  /* 0x0000880001687983 */ /* 0x000ee80000100a00 */
[----:B------:R-:W3:Y:S04]  /*8fe0*/  LDL.64 R102, [R1+0x240] ;  /* 0x0002400001667983 */ /* 0x000ee80000100a00 */
[----:B------:R-:W3:Y:S01]  /*8ff0*/  LDL.64 R100, [R1+0x200] ;  /* 0x0002000001647983 */ /* 0x000ee20000100a00 */
[----:B------:R-:W-:-:S02]  /*9000*/  VIADD R8, R8, UR8 ;  /* 0x0000000808087c36 */ /* 0x000fc40008000000 */
[----:B------:R-:W-:Y:S01]  /*9010*/  VIADD R9, R9, UR8 ;  /* 0x0000000809097c36 */ /* 0x000fe20008000000 */
[----:B------:R-:W3:Y:S04]  /*9020*/  LDL.64 R220, [R1+0xf0] ;  /* 0x0000f00001dc7983 */ /* 0x000ee80000100a00 */
[----:B--2---:R-:W-:Y:S04]  /*9030*/  LDGSTS.E [R5+0x31080], desc[UR60][R10.64], P2 ;  /* 0x310800000a057fae */ /* 0x004fe8000912187c */
[----:B------:R-:W-:Y:S04]  /*9040*/  LDGSTS.E [R5+0x31480], desc[UR60][R16.64], P2 ;  /* 0x3148000010057fae */ /* 0x000fe8000912187c */
[----:B------:R-:W-:Y:S04]  /*9050*/  LDGSTS.E [R5+0x31880], desc[UR60][R98.64], P2 ;  /* 0x3188000062057fae */ /* 0x000fe8000912187c */
[----:B------:R-:W2:Y:S04]  /*9060*/  LDL.64 R10, [R1+0x90] ;  /* 0x00009000010a7983 */ /* 0x000ea80000100a00 */
[----:B------:R-:W-:Y:S04]  /*9070*/  LDGSTS.E [R5+0x31c80], desc[UR60][R96.64], P2 ;  /* 0x31c8000060057fae */ /* 0x000fe8000912187c */
[----:B------:R-:W-:Y:S04]  /*9080*/  LDGSTS.E [R6+0x30100], desc[UR60][R94.64], P2 ;  /* 0x301000005e067fae */ /* 0x000fe8000912187c */
[----:B------:R-:W-:Y:S04]  /*9090*/  LDGSTS.E [R6+0x30500], desc[UR60][R122.64], P2 ;  /* 0x305000007a067fae */ /* 0x000fe8000912187c */
[----:B------:R-:W-:Y:S04]  /*90a0*/  LDGSTS.E [R6+0x30900], desc[UR60][R90.64], P2 ;  /* 0x309000005a067fae */ /* 0x000fe8000912187c */
[----:B------:R-:W-:Y:S04]  /*90b0*/  LDGSTS.E [R6+0x30d00], desc[UR60][R234.64], P2 ;  /* 0x30d00000ea067fae */ /* 0x000fe8000912187c */
[----:B------:R-:W2:Y:S04]  /*90c0*/  LDL.64 R16, [R1+0x248] ;  /* 0x0002480001107983 */ /* 0x000ea80000100a00 */
[----:B----4-:R-:W-:Y:S04]  /*90d0*/  LDGSTS.E [R6+0x31100], desc[UR60][R156.64], P2 ;  /* 0x311000009c067fae */ /* 0x010fe8000912187c */
[----:B------:R-:W-:Y:S04]  /*90e0*/  LDGSTS.E [R6+0x31500], desc[UR60][R108.64], P2 ;  /* 0x315000006c067fae */ /* 0x000fe8000912187c */
[----:B---3--:R-:W-:Y:S04]  /*90f0*/  LDGSTS.E [R6+0x31900], desc[UR60][R110.64], P2 ;  /* 0x319000006e067fae */ /* 0x008fe8000912187c */
[----:B------:R-:W3:Y:S04]  /*9100*/  LDL.64 R156, [R1+0x208] ;  /* 0x00020800019c7983 */ /* 0x000ee80000100a00 */
[----:B------:R-:W-:Y:S04]  /*9110*/  LDGSTS.E [R6+0x31d00], desc[UR60][R244.64], P2 ;  /* 0x31d00000f4067fae */ /* 0x000fe8000912187c */
[----:B------:R-:W-:Y:S04]  /*9120*/  LDGSTS.E [R7+0x30180], desc[UR60][R92.64], P2 ;  /* 0x301800005c077fae */ /* 0x000fe8000912187c */
[----:B------:R-:W-:Y:S04]  /*9130*/  LDGSTS.E [R7+0x30580], desc[UR60][R236.64], P2 ;  /* 0x30580000ec077fae */ /* 0x000fe8000912187c */
[----:B------:R-:W-:Y:S04]  /*9140*/  LDGSTS.E [R7+0x30980], desc[UR60][R250.64], P2 ;  /* 0x30980000fa077fae */ /* 0x000fe8000912187c */
[----:B------:R-:W-:Y:S04]  /*9150*/  LDGSTS.E [R7+0x30d80], desc[UR60][R238.64], P2 ;  /* 0x30d80000ee077fae */ /* 0x000fe8000912187c */
[----:B------:R-:W-:Y:S04]  /*9160*/  LDGSTS.E [R7+0x31180], desc[UR60][R22.64], P2 ;  /* 0x3118000016077fae */ /* 0x000fe8000912187c */
[----:B------:R-:W-:Y:S04]  /*9170*/  LDGSTS.E [R7+0x31580], desc[UR60][R18.64], P2 ;  /* 0x3158000012077fae */ /* 0x000fe8000912187c */
[----:B------:R-:W-:Y:S04]  /*9180*/  LDGSTS.E [R7+0x31980], desc[UR60][R12.64], P2 ;  /* 0x319800000c077fae */ /* 0x000fe8000912187c */
[----:B------:R-:W4:Y:S04]  /*9190*/  LDL.64 R98, [R1+0x1c0] ;  /* 0x0001c00001627983 */ /* 0x000f280000100a00 */
        /* <DEDUP_REMOVED lines=15> */
[----:B--2---:R-:W-:Y:S04]  /*9290*/  LDGSTS.E [R7+0x31d80], desc[UR60][R10.64], P2 ;  /* 0x31d800000a077fae */ /* 0x004fe8000912187c */
[----:B------:R-:W2:Y:S04]  /*92a0*/  LDL.64 R10, [R1+0x140] ;  /* 0x00014000010a7983 */ /* 0x000ea80000100a00 */
[----:B------:R-:W-:Y:S04]  /*92b0*/  LDGSTS.E [R8+0x30200], desc[UR60][R16.64], P2 ;  /* 0x3020000010087fae */ /* 0x000fe8000912187c */
[----:B------:R-:W2:Y:S04]  /*92c0*/  LDL.64 R16, [R1+0x170] ;  /* 0x0001700001107983 */ /* 0x000ea80000100a00 */
[----:B---3--:R-:W-:Y:S04]  /*92d0*/  LDGSTS.E [R8+0x30600], desc[UR60][R156.64], P2 ;  /* 0x306000009c087fae */ /* 0x008fe8000912187c */
[----:B------:R-:W-:Y:S04]  /*92e0*/  LDGSTS.E [R8+0x30a00], desc[UR60][R136.64], P2 ;  /* 0x30a0000088087fae */ /* 0x000fe8000912187c */
[----:B------:R-:W-:Y:S04]  /*92f0*/  LDGSTS.E [R8+0x30e00], desc[UR60][R112.64], P2 ;  /* 0x30e0000070087fae */ /* 0x000fe8000912187c */
[----:B------:R-:W3:Y:S04]  /*9300*/  LDL.64 R156, [R1+0x130] ;  /* 0x00013000019c7983 */ /* 0x000ee80000100a00 */
[----:B------:R-:W3:Y:S04]  /*9310*/  LDL.LU.64 R136, [R1+0x860] ;  /* 0x0008600001887983 */ /* 0x000ee80000300a00 */
[----:B------:R-:W3:Y:S04]  /*9320*/  LDL.LU.64 R112, [R1+0x858] ;  /* 0x0008580001707983 */ /* 0x000ee80000300a00 */
[----:B------:R-:W-:Y:S04]  /*9330*/  LDGSTS.E [R8+0x31200], desc[UR60][R118.64], P2 ;  /* 0x3120000076087fae */ /* 0x000fe8000912187c */
[----:B------:R-:W-:Y:S04]  /*9340*/  LDGSTS.E [R8+0x31600], desc[UR60][R140.64], P2 ;  /* 0x316000008c087fae */ /* 0x000fe8000912187c */
[----:B------:R-:W-:Y:S04]  /*9350*/  LDGSTS.E [R8+0x31a00], desc[UR60][R114.64], P2 ;  /* 0x31a0000072087fae */ /* 0x000fe8000912187c */
[----:B------:R-:W3:Y:S04]  /*9360*/  LDL.LU.64 R118, [R1+0x850] ;  /* 0x0008500001767983 */ /* 0x000ee80000300a00 */
        /* <DEDUP_REMOVED lines=8> */
[----:B----4-:R-:W-:Y:S04]  /*93f0*/  LDGSTS.E [R9+0x30a80], desc[UR60][R98.64], P2 ;  /* 0x30a8000062097fae */ /* 0x010fe8000912187c */
[----:B------:R4:W-:Y:S04]  /*9400*/  LDGSTS.E [R9+0x30e80], desc[UR60][R12.64], P2 ;  /* 0x30e800000c097fae */ /* 0x0009e8000912187c */
[----:B------:R-:W4:Y:S04]  /*9410*/  LDL.LU.64 R98, [R1+0x820] ;  /* 0x0008200001627983 */ /* 0x000f280000300a00 */
[----:B------:R-:W4:Y:S04]  /*9420*/  LDL.LU.64 R12, [R1+0x38] ;  /* 0x00003800010c7983 */ /* 0x000f280000300a00 */
[----:B--2---:R2:W-:Y:S04]  /*9430*/  LDGSTS.E [R9+0x31280], desc[UR60][R10.64], P2 ;  /* 0x312800000a097fae */ /* 0x0045e8000912187c */
[----:B------:R-:W-:Y:S04]  /*9440*/  LDGSTS.E [R9+0x31680], desc[UR60][R96.64], P2 ;  /* 0x3168000060097fae */ /* 0x000fe8000912187c */
[----:B------:R-:W-:Y:S04]  /*9450*/  LDGSTS.E [R9+0x31a80], desc[UR60][R94.64], P2 ;  /* 0x31a800005e097fae */ /* 0x000fe8000912187c */
[----:B------:R-:W2:Y:S04]  /*9460*/  LDL.LU.64 R10, [R1+0x30] ;  /* 0x00003000010a7983 */ /* 0x000ea80000300a00 */
[----:B------:R-:W2:Y:S04]  /*9470*/  LDL.LU.64 R96, [R1+0x818] ;  /* 0x0008180001607983 */ /* 0x000ea80000300a00 */
[----:B------:R-:W2:Y:S04]  /*9480*/  LDL.LU.64 R94, [R1+0x810] ;  /* 0x00081000015e7983 */ /* 0x000ea80000300a00 */
[----:B------:R-:W-:Y:S04]  /*9490*/  LDGSTS.E [R9+0x31e80], desc[UR60][R122.64], P2 ;  /* 0x31e800007a097fae */ /* 0x000fe8000912187c */
        /* <DEDUP_REMOVED lines=24> */
[----:B---3--:R-:W-:Y:S04]  /*9620*/  LDGSTS.E [R241+0x31380], desc[UR60][R156.64], P2 ;  /* 0x313800009cf17fae */ /* 0x008fe8000912187c */
[----:B------:R3:W-:Y:S04]  /*9630*/  LDGSTS.E [R241+0x31780], desc[UR60][R220.64], P2 ;  /* 0x31780000dcf17fae */ /* 0x0007e8000912187c */
[----:B------:R-:W3:Y:S04]  /*9640*/  LDL.LU.64 R16, [R1+0x7b0] ;  /* 0x0007b00001107983 */ /* 0x000ee80000300a00 */
[----:B------:R-:W3:Y:S04]  /*9650*/  LDL.LU.64 R156, [R1+0x7a8] ;  /* 0x0007a800019c7983 */ /* 0x000ee80000300a00 */
[----:B------:R-:W-:Y:S01]  /*9660*/  LDGSTS.E [R241+0x31b80], desc[UR60][R2.64], P2 ;  /* 0x31b8000002f17fae */ /* 0x000fe2000912187c */
[----:B----4-:R-:W-:-:S04]  /*9670*/  IMAD.WIDE R12, R152, 0x4, R12 ;  /* 0x00000004980c7825 */ /* 0x010fc800078e020c */
[----:B--2---:R-:W-:Y:S01]  /*9680*/  IMAD.WIDE R10, R152, 0x4, R10 ;  /* 0x00000004980a7825 */ /* 0x004fe200078e020a */
[----:B---3--:R-:W-:Y:S04]  /*9690*/  LDGSTS.E [R241+0x31f80], desc[UR60][R156.64], P2 ;  /* 0x31f800009cf17fae */ /* 0x008fe8000912187c */
[----:B------:R-:W0:Y:S01]  /*96a0*/  LDGDEPBAR ;  /* 0x00000000000079af */ /* 0x000e220000000000 */
[----:B------:R-:W-:Y:S06]  /*96b0*/  BAR.SYNC.DEFER_BLOCKING 0x0 ;  /* 0x0000000000007b1d */ /* 0x000fec0000010000 */
[----:B------:R-:W-:Y:S01]  /*96c0*/  @!PT LDS RZ, [RZ] ;  /* 0x00000000fffff984 */ /* 0x000fe20000000800 */
[----:B------:R-:W-:Y:S01]  /*96d0*/  @!PT LDS RZ, [RZ] ;  /* 0x00000000fffff984 */ /* 0x000fe20000000800 */
[----:B------:R-:W-:Y:S01]  /*96e0*/  @!PT LDS RZ, [RZ] ;  /* 0x00000000fffff984 */ /* 0x000fe20000000800 */
[----:B------:R2:W-:Y:S04]  /*96f0*/  LDGSTS.E [R243+0x10000], desc[UR60][R14.64], !P5 ;  /* 0x100000000ef37fae */ /* 0x0005e8000e92187c */
[----:B------:R3:W-:Y:S04]  /*9700*/  LDGSTS.E [R243+0x10004], desc[UR60][R12.64], !P6 ;  /* 0x100040000cf37fae */ /* 0x0007e8000f12187c */
[----:B------:R4:W-:Y:S04]  /*9710*/  LDGSTS.E [R243+0x10008], desc[UR60][R10.64], !P4 ;  /* 0x100080000af37fae */ /* 0x0009e8000e12187c */
[----:B-1----:R-:W2:Y:S04]  /*9720*/  LDL.LU.64 R14, [R1+0x7a0] ;  /* 0x0007a000010e7983 */ /* 0x002ea80000300a00 */
[----:B------:R1:W-:Y:S04]  /*9730*/  STL.64 [R1+0x38], R12 ;  /* 0x0000380c01007387 */ /* 0x0003e80000100a00 */
[----:B-1----:R-:W3:Y:S04]  /*9740*/  LDL.LU.64 R12, [R1+0x798] ;  /* 0x00079800010c7983 */ /* 0x002ee80000300a00 */
[----:B------:R1:W-:Y:S04]  /*9750*/  STL.64 [R1+0x30], R10 ;  /* 0x0000300a01007387 */ /* 0x0003e80000100a00 */
[----:B-1----:R-:W4:Y:S01]  /*9760*/  LDL.LU.64 R10, [R1+0x790] ;  /* 0x00079000010a7983 */ /* 0x002f220000300a00 */
[----:B------:R-:W-:-:S02]  /*9770*/  VIADD R252, R252, 0xffffff7a ;  /* 0xffffff7afcfc7836 */ /* 0x000fc40000000000 */
[----:B------:R-:W-:Y:S02]  /*9780*/  VIADD R220, R21, 0xffffff5f ;  /* 0xffffff5f15dc7836 */ /* 0x000fe40000000000 */
[----:B------:R-:W1:Y:S01]  /*9790*/  LDC R21, c[0x0][0x230] ;  /* 0x00008c00ff157b82 */ /* 0x000e620000000800 */
[----:B------:R-:W-:Y:S01]  /*97a0*/  ISETP.GE.U32.AND P2, PT, R252, 0x7ffffefb, PT ;  /* 0x7ffffefbfc00780c */ /* 0x000fe20003f46070 */
[----:B------:R-:W-:Y:S01]  /*97b0*/  VIADD R221, R20, 0xffffff5e ;  /* 0xffffff5e14dd7836 */ /* 0x000fe20000000000 */
[----:B------:R-:W-:-:S05]  /*97c0*/  ISETP.GE.U32.AND P5, PT, R220, 0x7ffffee0, PT ;  /* 0x7ffffee0dc00780c */ /* 0x000fca0003fa6070 */
[----:B------:R-:W1:Y:S01]  /*97d0*/  LDC R252, c[0x0][0x230] ;  /* 0x00008c00fffc7b82 */ /* 0x000e620000000800 */
[----:B------:R-:W-:Y:S02]  /*97e0*/  VIADD R220, R89, 0xffffff5d ;  /* 0xffffff5d59dc7836 */ /* 0x000fe40000000000 */
[----:B------:R-:W-:-:S05]  /*97f0*/  IMAD.WIDE R110, R152, 0x4, R110 ;  /* 0x00000004986e7825 */ /* 0x000fca00078e026e */
[----:B------:R-:W1:Y:S01]  /*9800*/  LDC R20, c[0x0][0x230] ;  /* 0x00008c00ff147b82 */ /* 0x000e620000000800 */
[----:B------:R-:W-:Y:S01]  /*9810*/  ISETP.GE.U32.AND P4, PT, R220, 0x7ffffede, PT ;  /* 0x7ffffededc00780c */ /* 0x000fe20003f86070 */
[----:B------:R-:W-:Y:S01]  /*9820*/  VIADD R220, R106, 0xffffff5c ;  /* 0xffffff5c6adc7836 */ /* 0x000fe20000000000 */
[----:B------:R-:W-:Y:S01]  /*9830*/  ISETP.GE.U32.AND P6, PT, R221, 0x7ffffedf, PT ;  /* 0x7ffffedfdd00780c */ /* 0x000fe20003fc6070 */
[----:B------:R-:W-:Y:S04]  /*9840*/  LDGSTS.E [R243+0x1000c], desc[UR60][R110.64], !P3 ;  /* 0x1000c0006ef37fae */ /* 0x000fe8000d92187c */
[----:B------:R-:W1:Y:S01]  /*9850*/  LDC R89, c[0x0][0x230] ;  /* 0x00008c00ff597b82 */ /* 0x000e620000000800 */
[----:B------:R-:W-:Y:S01]  /*9860*/  ISETP.GE.U32.AND P3, PT, R220, 0x7ffffedd, PT ;  /* 0x7ffffedddc00780c */ /* 0x000fe20003f66070 */
[----:B------:R-:W-:Y:S06]  /*9870*/  STL.64 [R1+0x28], R110 ;  /* 0x0000286e01007387 */ /* 0x000fec0000100a00 */
[----:B------:R-:W1:Y:S08]  /*9880*/  LDC R221, c[0x0][0x230] ;  /* 0x00008c00ffdd7b82 */ /* 0x000e700000000800 */
[----:B------:R-:W1:Y:S01]  /*9890*/  LDC R220, c[0x0][0x230] ;  /* 0x00008c00ffdc7b82 */ /* 0x000e620000000800 */
[----:B------:R-:W-:-:S04]  /*98a0*/  IMAD.WIDE R16, R152, 0x4, R16 ;  /* 0x0000000498107825 */ /* 0x000fc800078e0210 */
[----:B------:R-:W-:-:S04]  /*98b0*/  IMAD.WIDE R18, R152, 0x4, R18 ;  /* 0x0000000498127825 */ /* 0x000fc800078e0212 */
[----:B--2---:R-:W-:-:S04]  /*98c0*/  IMAD.WIDE R14, R152, 0x4, R14 ;  /* 0x00000004980e7825 */ /* 0x004fc800078e020e */
[----:B---3--:R-:W-:-:S04]  /*98d0*/  IMAD.WIDE R12, R152, 0x4, R12 ;  /* 0x00000004980c7825 */ /* 0x008fc800078e020c */
[----:B----4-:R-:W-:-:S04]  /*98e0*/  IMAD.WIDE R106, R152, 0x4, R10 ;  /* 0x00000004986a7825 */ /* 0x010fc800078e020a */
[----:B------:R-:W-:Y:S01]  /*98f0*/  VIADD R10, R88, 0xffffff3f ;  /* 0xffffff3f580a7836 */ /* 0x000fe20000000000 */
[----:B------:R2:W-:Y:S01]  /*9900*/  STL.64 [R1+0x2e8], R106 ;  /* 0x0002e86a01007387 */ /* 0x0005e20000100a00 */
[----:B------:R-:W3:Y:S03]  /*9910*/  LDC R88, c[0x0][0x230] ;  /* 0x00008c00ff587b82 */ /* 0x000ee60000000800 */
[----:B------:R2:W-:Y:S01]  /*9920*/  LDGSTS.E [R243+0x14000], desc[UR60][R106.64], !P5 ;  /* 0x140000006af37fae */ /* 0x0005e2000e92187c */
[----:B------:R-:W-:Y:S01]  /*9930*/  ISETP.GE.U32.AND P5, PT, R10, 0x7ffffec0, PT ;  /* 0x7ffffec00a00780c */ /* 0x000fe20003fa6070 */
[----:B-1----:R-:W-:Y:S02]  /*9940*/  VIADD R10, R252, 0xffffff3e ;  /* 0xffffff3efc0a7836 */ /* 0x002fe40000000000 */
[----:B------:R-:W-:Y:S02]  /*9950*/  VIADD R11, R21, 0xffffff3d ;  /* 0xffffff3d150b7836 */ /* 0x000fe40000000000 */
[----:B--2---:R-:W-:-:S02]  /*9960*/  IMAD.WIDE R106, R152, 0x4, R24 ;  /* 0x00000004986a7825 */ /* 0x004fc400078e0218 */
[----:B------:R-:W1:Y:S03]  /*9970*/  LDC R24, c[0x0][0x230] ;  /* 0x00008c00ff187b82 */ /* 0x000e660000000800 */
[----:B------:R-:W-:Y:S01]  /*9980*/  LDGSTS.E [R243+0x14004], desc[UR60][R106.64], !P6 ;  /* 0x140040006af37fae */ /* 0x000fe2000f12187c */
[----:B------:R-:W-:Y:S01]  /*9990*/  ISETP.GE.U32.AND P6, PT, R10, 0x7ffffebf, PT ;  /* 0x7ffffebf0a00780c */ /* 0x000fe20003fc6070 */
[----:B------:R-:W-:Y:S02]  /*99a0*/  VIADD R10, R20, 0xffffff3c ;  /* 0xffffff3c140a7836 */ /* 0x000fe40000000000 */
[----:B------:R2:W-:Y:S01]  /*99b0*/  LDGSTS.E [R243+0x14008], desc[UR60][R12.64], !P4 ;  /* 0x140080000cf37fae */ /* 0x0005e2000e12187c */
[----:B------:R-:W-:Y:S01]  /*99c0*/  ISETP.GE.U32.AND P4, PT, R11, 0x7ffffebe, PT ;  /* 0x7ffffebe0b00780c */ /* 0x000fe20003f86070 */
[----:B------:R-:W-:Y:S01]  /*99d0*/  IMAD.WIDE R20, R152, 0x4, R28 ;  /* 0x0000000498147825 */ /* 0x000fe200078e021c */
[----:B------:R-:W4:Y:S01]  /*99e0*/  LDC R25, c[0x0][0x230] ;  /* 0x00008c00ff197b82 */ /* 0x000f220000000800 */
[----:B------:R-:W-:Y:S02]  /*99f0*/  STL.64 [R1+0x2f0], R106 ;  /* 0x0002f06a01007387 */ /* 0x000fe40000100a00 */
[----:B------:R-:W-:-:S02]  /*9a00*/  VIADD R11, R89, 0xffffff1f ;  /* 0xffffff1f590b7836 */ /* 0x000fc40000000000 */
[----:B------:R3:W-:Y:S01]  /*9a10*/  LDGSTS.E [R243+0x1400c], desc[UR60][R14.64], !P3 ;  /* 0x1400c0000ef37fae */ /* 0x0007e2000d92187c */
[----:B------:R-:W-:Y:S01]  /*9a20*/  ISETP.GE.U32.AND P3, PT, R10, 0x7ffffebd, PT ;  /* 0x7ffffebd0a00780c */ /* 0x000fe20003f66070 */
[C---:B------:R-:W-:Y:S01]  /*9a30*/  IMAD.WIDE R22, R152.reuse, 0x4, R22 ;  /* 0x0000000498167825 */ /* 0x040fe200078e0216 */
[----:B------:R-:W4:Y:S01]  /*9a40*/  LDC R28, c[0x0][0x230] ;  /* 0x00008c00ff1c7b82 */ /* 0x000f220000000800 */
[----:B------:R2:W-:Y:S04]  /*9a50*/  STL.64 [R1+0x2f8], R12 ;  /* 0x0002f80c01007387 */ /* 0x0005e80000100a00 */
[----:B------:R3:W-:Y:S01]  /*9a60*/  LDGSTS.E [R243+0x18000], desc[UR60][R20.64], !P5 ;  /* 0x1800000014f37fae */ /* 0x0007e2000e92187c */
[----:B------:R-:W-:Y:S01]  /*9a70*/  ISETP.GE.U32.AND P5, PT, R11, 0x7ffffea0, PT ;  /* 0x7ffffea00b00780c */ /* 0x000fe20003fa6070 */
[----:B------:R-:W-:Y:S01]  /*9a80*/  IMAD.WIDE R250, R152, 0x4, R250 ;  /* 0x0000000498fa7825 */ /* 0x000fe200078e02fa */
[----:B------:R-:W4:Y:S01]  /*9a90*/  LDC R29, c[0x0][0x230] ;  /* 0x00008c00ff1d7b82 */ /* 0x000f220000000800 */
[----:B------:R3:W-:Y:S04]  /*9aa0*/  STL.64 [R1+0x300], R14 ;  /* 0x0003000e01007387 */ /* 0x0007e80000100a00 */
[----:B------:R3:W-:Y:S01]  /*9ab0*/  STL.64 [R1+0x3f0], R20 ;  /* 0x0003f01401007387 */ /* 0x0007e20000100a00 */
[----:B------:R-:W-:Y:S01]  /*9ac0*/  IADD3 R10, R221, -0xe2, RZ ;  /* 0xffffff1edd0a7810 */ /* 0x000fe20007ffe0ff */
[----:B------:R-:W-:Y:S01]  /*9ad0*/  VIADD R11, R220, 0xffffff1d ;  /* 0xffffff1ddc0b7836 */ /* 0x000fe20000000000 */
[----:B--2---:R-:W2:Y:S01]  /*9ae0*/  LDC R12, c[0x0][0x230] ;  /* 0x00008c00ff0c7b82 */ /* 0x004ea20000000800 */
[----:B------:R1:W-:Y:S04]  /*9af0*/  STL.64 [R1+0x3f8], R16 ;  /* 0x0003f81001007387 */ /* 0x0003e80000100a00 */
[----:B------:R1:W-:Y:S03]  /*9b00*/  LDGSTS.E [R243+0x18004], desc[UR60][R16.64], !P6 ;  /* 0x1800400010f37fae */ /* 0x0003e6000f12187c */
[----:B---3--:R-:W3:Y:S01]  /*9b10*/  LDC R14, c[0x0][0x230] ;  /* 0x00008c00ff0e7b82 */ /* 0x008ee20000000800 */
[----:B------:R-:W-:Y:S01]  /*9b20*/  IMAD.WIDE R20, R152, 0x4, R38 ;  /* 0x0000000498147825 */ /* 0x000fe200078e0226 */
[----:B------:R-:W4:Y:S01]  /*9b30*/  LDL.LU.64 R220, [R1+0x20] ;  /* 0x0000200001dc7983 */ /* 0x000f220000300a00 */
[----:B------:R-:W-:-:S03]  /*9b40*/  ISETP.GE.U32.AND P6, PT, R10, 0x7ffffe9f, PT ;  /* 0x7ffffe9f0a00780c */ /* 0x000fc60003fc6070 */
[----:B------:R1:W-:Y:S01]  /*9b50*/  STL.64 [R1+0x400], R20 ;  /* 0x0004001401007387 */ /* 0x0003e20000100a00 */
[----:B------:R-:W-:Y:S01]  /*9b60*/  VIADD R10, R88, 0xffffff1c ;  /* 0xffffff1c580a7836 */ /* 0x000fe20000000000 */
[----:B------:R-:W2:Y:S02]  /*9b70*/  LDC R13, c[0x0][0x230] ;  /* 0x00008c00ff0d7b82 */ /* 0x000ea40000000800 */
[----:B------:R1:W-:Y:S04]  /*9b80*/  LDGSTS.E [R243+0x18008], desc[UR60][R20.64], !P4 ;  /* 0x1800800014f37fae */ /* 0x0003e8000e12187c */
[----:B------:R3:W-:Y:S02]  /*9b90*/  STL.64 [R1+0x408], R18 ;  /* 0x0004081201007387 */ /* 0x0007e40000100a00 */
[----:B-1----:R-:W1:Y:S02]  /*9ba0*/  LDC R16, c[0x0][0x230] ;  /* 0x00008c00ff107b82 */ /* 0x002e640000000800 */
[----:B------:R-:W4:Y:S01]  /*9bb0*/  LDL.LU.64 R106, [R1+0x18] ;  /* 0x00001800016a7983 */ /* 0x000f220000300a00 */
[----:B------:R-:W-:-:S03]  /*9bc0*/  IMAD.WIDE R20, R152, 0x4, R42 ;  /* 0x0000000498147825 */ /* 0x000fc600078e022a */
[----:B------:R-:W4:Y:S02]  /*9bd0*/  LDL.LU.64 R88, [R1+0x10] ;  /* 0x0000100001587983 */ /* 0x000f240000300a00 */
[----:B------:R-:W4:Y:S02]  /*9be0*/  LDC R15, c[0x0][0x230] ;  /* 0x00008c00ff0f7b82 */ /* 0x000f240000000800 */
[----:B------:R3:W-:Y:S04]  /*9bf0*/  LDGSTS.E [R243+0x1800c], desc[UR60][R18.64], !P3 ;  /* 0x1800c00012f37fae */ /* 0x0007e8000d92187c */
[----:B------:R-:W4:Y:S02]  /*9c00*/  LDL.LU.64 R110, [R1+0x8] ;  /* 0x00000800016e7983 */ /* 0x000f240000300a00 */
[----:B------:R-:W4:Y:S02]  /*9c10*/  LDC R17, c[0x0][0x230] ;  /* 0x00008c00ff117b82 */ /* 0x000f240000000800 */
[----:B------:R2:W-:Y:S04]  /*9c20*/  STL.64 [R1+0x590], R20 ;  /* 0x0005901401007387 */ /* 0x0005e80000100a00 */
[----:B------:R-:W-:Y:S02]  /*9c30*/  LDGSTS.E [R243+0x1c000], desc[UR60][R20.64], !P5 ;  /* 0x1c00000014f37fae */ /* 0x000fe4000e92187c */
[----:B---3--:R-:W3:Y:S01]  /*9c40*/  LDC R18, c[0x0][0x230] ;  /* 0x00008c00ff127b82 */ /* 0x008ee20000000800 */
[----:B------:R-:W-:-:S02]  /*9c50*/  ISETP.GE.U32.AND P4, PT, R11, 0x7ffffe9e, PT ;  /* 0x7ffffe9e0b00780c */ /* 0x000fc40003f86070 */
[----:B------:R-:W-:Y:S01]  /*9c60*/  ISETP.GE.U32.AND P3, PT, R10, 0x7ffffe9d, PT ;  /* 0x7ffffe9d0a00780c */ /* 0x000fe20003f66070 */
[----:B--2---:R-:W2:Y:S01]  /*9c70*/  LDL.LU.64 R20, [R1+0x788] ;  /* 0x0007880001147983 */ /* 0x004ea20000300a00 */
[----:B------:R-:W-:-:S03]  /*9c80*/  VIADD R10, R14, 0xffffff78 ;  /* 0xffffff780e0a7836 */ /* 0x000fc60000000000 */
[----:B------:R1:W-:Y:S04]  /*9c90*/  STL.64 [R1+0x5a0], R22 ;  /* 0x0005a01601007387 */ /* 0x0003e80000100a00 */
[----:B------:R1:W-:Y:S01]  /*9ca0*/  LDGSTS.E [R243+0x1c004], desc[UR60][R22.64], !P6 ;  /* 0x1c00400016f37fae */ /* 0x0003e2000f12187c */
[----:B------:R-:W-:Y:S01]  /*9cb0*/  ISETP.GE.U32.AND P6, PT, R10, 0x7ffffef9, PT ;  /* 0x7ffffef90a00780c */ /* 0x000fe20003fc6070 */
[----:B------:R-:W-:Y:S02]  /*9cc0*/  VIADD R11, R12, 0xffffff79 ;  /* 0xffffff790c0b7836 */ /* 0x000fe40000000000 */
[----:B------:R-:W-:Y:S01]  /*9cd0*/  VIADD R10, R13, 0xffffff77 ;  /* 0xffffff770d0a7836 */ /* 0x000fe20000000000 */
[----:B-1----:R-:W1:Y:S02]  /*9ce0*/  LDC R23, c[0x0][0x230] ;  /* 0x00008c00ff177b82 */ /* 0x002e640000000800 */
[----:B------:R-:W-:Y:S01]  /*9cf0*/  ISETP.GE.U32.AND P5, PT, R11, 0x7ffffefa, PT ;  /* 0x7ffffefa0b00780c */ /* 0x000fe20003fa6070 */
[----:B------:R-:W-:-:S05]  /*9d00*/  VIADD R11, R16, 0xffffff76 ;  /* 0xffffff76100b7836 */ /* 0x000fca0000000000 */
[----:B------:R-:W1:Y:S01]  /*9d10*/  LDC R22, c[0x0][0x230] ;  /* 0x00008c00ff167b82 */ /* 0x000e620000000800 */
[----:B--2---:R-:W-:-:S04]  /*9d20*/  IMAD.WIDE R20, R152, 0x4, R20 ;  /* 0x0000000498147825 */ /* 0x004fc800078e0214 */
[----:B------:R-:W-:Y:S02]  /*9d30*/  IMAD.MOV.U32 R12, RZ, RZ, R20 ;  /* 0x000000ffff0c7224 */ /* 0x000fe400078e0014 */
[----:B------:R-:W-:Y:S01]  /*9d40*/  IMAD.MOV.U32 R13, RZ, RZ, R21 ;  /* 0x000000ffff0d7224 */ /* 0x000fe200078e0015 */
[----:B------:R2:W-:Y:S04]  /*9d50*/  STL.64 [R1+0x5b0], R20 ;  /* 0x0005b01401007387 */ /* 0x0005e80000100a00 */
[----:B------:R3:W-:Y:S01]  /*9d60*/  LDGSTS.E [R243+0x1c008], desc[UR60][R12.64], !P4 ;  /* 0x1c0080000cf37fae */ /* 0x0007e2000e12187c */
[----:B------:R-:W-:Y:S01]  /*9d70*/  ISETP.GE.U32.AND P4, PT, R10, 0x7ffffef8, PT ;  /* 0x7ffffef80a00780c */ /* 0x000fe20003f86070 */
[----:B----4-:R-:W-:Y:S02]  /*9d80*/  VIADD R10, R15, 0xffffff5b ;  /* 0xffffff5b0f0a7836 */ /* 0x010fe40000000000 */
[----:B--2---:R-:W-:-:S02]  /*9d90*/  IMAD.WIDE R20, R152, 0x4, R30 ;  /* 0x0000000498147825 */ /* 0x004fc400078e021e */
[----:B------:R-:W2:Y:S02]  /*9da0*/  LDC R30, c[0x0][0x230] ;  /* 0x00008c00ff1e7b82 */ /* 0x000ea40000000800 */
[C---:B---3--:R-:W-:Y:S01]  /*9db0*/  IMAD.WIDE R12, R152.reuse, 0x4, R220 ;  /* 0x00000004980c7825 */ /* 0x048fe200078e02dc */
[----:B------:R3:W-:Y:S01]  /*9dc0*/  LDGSTS.E [R243+0x1c00c], desc[UR60][R20.64], !P3 ;  /* 0x1c00c00014f37fae */ /* 0x0007e2000d92187c */
[----:B------:R-:W-:Y:S02]  /*9dd0*/  ISETP.GE.U32.AND P3, PT, R11, 0x7ffffef7, PT ;  /* 0x7ffffef70b00780c */ /* 0x000fe40003f66070 */
[----:B------:R-:W-:Y:S01]  /*9de0*/  IMAD.WIDE R14, R152, 0x4, R106 ;  /* 0x00000004980e7825 */ /* 0x000fe200078e026a */
[----:B------:R-:W-:Y:S01]  /*9df0*/  LDGSTS.E [R244+0x10000], desc[UR60][R12.64], !P1 ;  /* 0x100000000cf47fae */ /* 0x000fe2000c92187c */
[----:B------:R-:W-:Y:S01]  /*9e00*/  ISETP.GE.U32.AND P1, PT, R10, 0x7ffffedc, PT ;  /* 0x7ffffedc0a00780c */ /* 0x000fe20003f26070 */
[----:B------:R-:W4:Y:S01]  /*9e10*/  LDC R31, c[0x0][0x230] ;  /* 0x00008c00ff1f7b82 */ /* 0x000f220000000800 */
[----:B------:R-:W-:Y:S01]  /*9e20*/  VIADD R11, R17, 0xffffff5a ;  /* 0xffffff5a110b7836 */ /* 0x000fe20000000000 */
[----:B------:R-:W-:Y:S01]  /*9e30*/  LDGSTS.E [R244+0x10004], desc[UR60][R14.64], !P2 ;  /* 0x100040000ef47fae */ /* 0x000fe2000d12187c */
[----:B------:R-:W-:-:S04]  /*9e40*/  IMAD.WIDE R16, R152, 0x4, R88 ;  /* 0x0000000498107825 */ /* 0x000fc800078e0258 */
[----:B------:R-:W-:Y:S01]  /*9e50*/  VIADD R10, R18, 0xffffff59 ;  /* 0xffffff59120a7836 */ /* 0x000fe20000000000 */
[----:B------:R-:W-:Y:S01]  /*9e60*/  ISETP.GE.U32.AND P2, PT, R11, 0x7ffffedb, PT ;  /* 0x7ffffedb0b00780c */ /* 0x000fe20003f46070 */
[----:B------:R-:W-:Y:S01]  /*9e70*/  LDGSTS.E [R244+0x10008], desc[UR60][R16.64], !P5 ;  /* 0x1000800010f47fae */ /* 0x000fe2000e92187c */
[----:B------:R-:W-:Y:S02]  /*9e80*/  IMAD.WIDE R18, R152, 0x4, R110 ;  /* 0x0000000498127825 */ /* 0x000fe400078e026e */
[----:B------:R-:W-:Y:S02]  /*9e90*/  ISETP.GE.U32.AND P5, PT, R10, 0x7ffffeda, PT ;  /* 0x7ffffeda0a00780c */ /* 0x000fe40003fa6070 */
[----:B-1----:R-:W-:Y:S01]  /*9ea0*/  VIADD R11, R23, 0xffffff58 ;  /* 0xffffff58170b7836 */ /* 0x002fe20000000000 */
[----:B------:R-:W-:Y:S01]  /*9eb0*/  LDGSTS.E [R244+0x1000c], desc[UR60][R18.64], !P6 ;  /* 0x1000c00012f47fae */ /* 0x000fe2000f12187c */
[C---:B------:R-:W-:Y:S01]  /*9ec0*/  IMAD.WIDE R88, R152.reuse, 0x4, R32 ;  /* 0x0000000498587825 */ /* 0x040fe200078e0220 */
[----:B------:R-:W1:Y:S02]  /*9ed0*/  LDC R23, c[0x0][0x230] ;  /* 0x00008c00ff177b82 */ /* 0x000e640000000800 */
[----:B------:R3:W-:Y:S01]  /*9ee0*/  STL.64 [R1+0x5b8], R20 ;  /* 0x0005b81401007387 */ /* 0x0007e20000100a00 */
[----:B------:R-:W-:Y:S01]  /*9ef0*/  ISETP.GE.U32.AND P6, PT, R11, 0x7ffffed9, PT ;  /* 0x7ffffed90b00780c */ /* 0x000fe20003fc6070 */
[----:B------:R-:W-:-:S02]  /*9f00*/  IMAD.WIDE R106, R152, 0x4, R62 ;  /* 0x00000004986a7825 */ /* 0x000fc400078e023e */
[----:B------:R2:W-:Y:S02]  /*9f10*/  STL.64 [R1+0x2b8], R88 ;  /* 0x0002b85801007387 */ /* 0x0005e40000100a00 */
[----:B------:R-:W-:Y:S01]  /*9f20*/  VIADD R10, R24, 0xffffff3b ;  /* 0xffffff3b180a7836 */ /* 0x000fe20000000000 */
[----:B------:R-:W4:Y:S01]  /*9f30*/  LDC R32, c[0x0][0x230] ;  /* 0x00008c00ff207b82 */ /* 0x000f220000000800 */
[----:B------:R2:W-:Y:S04]  /*9f40*/  LDGSTS.E [R244+0x14000], desc[UR60][R88.64], !P1 ;  /* 0x1400000058f47fae */ /* 0x0005e8000c92187c */
[----:B------:R2:W-:Y:S03]  /*9f50*/  STL.64 [R1+0x2c0], R106 ;  /* 0x0002c06a01007387 */ /* 0x0005e60000100a00 */
[----:B---3--:R-:W3:Y:S01]  /*9f60*/  LDC R21, c[0x0][0x230] ;  /* 0x00008c00ff157b82 */ /* 0x008ee20000000800 */
[----:B------:R2:W-:Y:S02]  /*9f70*/  LDGSTS.E [R244+0x14004], desc[UR60][R106.64], !P2 ;  /* 0x140040006af47fae */ /* 0x0005e4000d12187c */
[----:B--2---:R-:W-:-:S05]  /*9f80*/  IMAD.WIDE R88, R152, 0x4, R34 ;  /* 0x0000000498587825 */ /* 0x004fca00078e0222 */
[----:B------:R-:W2:Y:S01]  /*9f90*/  LDC R20, c[0x0][0x230] ;  /* 0x00008c00ff147b82 */ /* 0x000ea20000000800 */
[----:B------:R1:W-:Y:S04]  /*9fa0*/  STL.64 [R1+0x2c8], R88 ;  /* 0x0002c85801007387 */ /* 0x0003e80000100a00 */
[----:B------:R1:W-:Y:S01]  /*9fb0*/  LDGSTS.E [R244+0x14008], desc[UR60][R88.64], !P5 ;  /* 0x1400800058f47fae */ /* 0x0003e2000e92187c */
[C---:B------:R-:W-:Y:S02]  /*9fc0*/  IMAD.WIDE R106, R152.reuse, 0x4, R44 ;  /* 0x00000004986a7825 */ /* 0x040fe400078e022c */
[----:B------:R-:W4:Y:S02]  /*9fd0*/  LDC R24, c[0x0][0x230] ;  /* 0x00008c00ff187b82 */ /* 0x000f240000000800 */
[----:B-1----:R-:W-:-:S04]  /*9fe0*/  IMAD.WIDE R88, R152, 0x4, R26 ;  /* 0x0000000498587825 */ /* 0x002fc800078e021a */
[----:B------:R-:W-:Y:S01]  /*9ff0*/  VIADD R11, R22, 0xffffff3a ;  /* 0xffffff3a160b7836 */ /* 0x000fe20000000000 */
[----:B------:R1:W-:Y:S01]  /*a000*/  STL.64 [R1+0x2d0], R88 ;  /* 0x0002d05801007387 */ /* 0x0003e20000100a00 */
[----:B------:R-:W4:Y:S03]  /*a010*/  LDC R22, c[0x0][0x230] ;  /* 0x00008c00ff167b82 */ /* 0x000f260000000800 */
[----:B------:R1:W-:Y:S04]  /*a020*/  LDGSTS.E [R244+0x1400c], desc[UR60][R88.64], !P6 ;  /* 0x1400c00058f47fae */ /* 0x0003e8000f12187c */
[----:B------:R4:W-:Y:S01]  /*a030*/  STL.64 [R1+0x3b0], R106 ;  /* 0x0003b06a01007387 */ /* 0x0009e20000100a00 */
[----:B------:R-:W-:Y:S01]  /*a040*/  ISETP.GE.U32.AND P1, PT, R10, 0x7ffffebc, PT ;  /* 0x7ffffebc0a00780c */ /* 0x000fe20003f26070 */
[----:B------:R-:W4:Y:S01]  /*a050*/  LDC R26, c[0x0][0x230] ;  /* 0x00008c00ff1a7b82 */ /* 0x000f220000000800 */
[----:B-1----:R-:W-:-:S07]  /*a060*/  IMAD.WIDE R88, R152, 0x4, R46 ;  /* 0x0000000498587825 */ /* 0x002fce00078e022e */
[----:B------:R-:W1:Y:S01]  /*a070*/  LDC R27, c[0x0][0x230] ;  /* 0x00008c00ff1b7b82 */ /* 0x000e620000000800 */
[----:B------:R4:W-:Y:S04]  /*a080*/  STL.64 [R1+0x3b8], R88 ;  /* 0x0003b85801007387 */ /* 0x0009e80000100a00 */
[----:B------:R-:W4:Y:S01]  /*a090*/  LDL.LU.64 R110, [R1] ;  /* 0x00000000016e7983 */ /* 0x000f220000300a00 */
[----:B---3--:R-:W-:Y:S01]  /*a0a0*/  VIADD R10, R21, 0xffffff39 ;  /* 0xffffff39150a7836 */ /* 0x008fe20000000000 */
[----:B------:R-:W-:Y:S01]  /*a0b0*/  ISETP.GE.U32.AND P2, PT, R11, 0x7ffffebb, PT ;  /* 0x7ffffebb0b00780c */ /* 0x000fe20003f46070 */
[----:B------:R-:W3:Y:S01]  /*a0c0*/  LDC R21, c[0x0][0x230] ;  /* 0x00008c00ff157b82 */ /* 0x000ee20000000800 */
[----:B------:R4:W-:Y:S02]  /*a0d0*/  LDGSTS.E [R244+0x18000], desc[UR60][R106.64], !P1 ;  /* 0x180000006af47fae */ /* 0x0009e4000c92187c */
[----:B------:R-:W-:-:S02]  /*a0e0*/  ISETP.GE.U32.AND P5, PT, R10, 0x7ffffeba, PT ;  /* 0x7ffffeba0a00780c */ /* 0x000fc40003fa6070 */
[----:B--2---:R-:W-:-:S03]  /*a0f0*/  IADD3 R10, R20, -0xc8, RZ ;  /* 0xffffff38140a7810 */ /* 0x004fc60007ffe0ff */
[----:B------:R-:W2:Y:S01]  /*a100*/  LDC R20, c[0x0][0x230] ;  /* 0x00008c00ff147b82 */ /* 0x000ea20000000800 */
[----:B------:R-:W-:Y:S01]  /*a110*/  ISETP.GE.U32.AND P6, PT, R10, 0x7ffffeb9, PT ;  /* 0x7ffffeb90a00780c */ /* 0x000fe20003fc6070 */
[----:B------:R-:W-:Y:S02]  /*a120*/  VIADD R10, R23, 0xffffff1a ;  /* 0xffffff1a170a7836 */ /* 0x000fe40000000000 */
[----:B------:R-:W-:Y:S01]  /*a130*/  VIADD R11, R28, 0xffffff1b ;  /* 0xffffff1b1c0b7836 */ /* 0x000fe20000000000 */
[----:B------:R4:W-:Y:S02]  /*a140*/  LDGSTS.E [R244+0x18004], desc[UR60][R88.64], !P2 ;  /* 0x1800400058f47fae */ /* 0x0009e4000d12187c */
[----:B------:R-:W-:Y:S01]  /*a150*/  ISETP.GE.U32.AND P2, PT, R10, 0x7ffffe9b, PT ;  /* 0x7ffffe9b0a00780c */ /* 0x000fe20003f46070 */
[----:B----4-:R-:W-:Y:S01]  /*a160*/  VIADD R10, R22, 0xffffff18 ;  /* 0xffffff18160a7836 */ /* 0x010fe20000000000 */
[----:B------:R-:W4:Y:S01]  /*a170*/  LDC R23, c[0x0][0x230] ;  /* 0x00008c00ff177b82 */ /* 0x000f220000000800 */
[----:B------:R-:W-:Y:S01]  /*a180*/  ISETP.GE.U32.AND P1, PT, R11, 0x7ffffe9c, PT ;  /* 0x7ffffe9c0b00780c */ /* 0x000fe20003f26070 */
[----:B------:R-:W-:-:S06]  /*a190*/  IMAD.WIDE R106, R152, 0x4, R36 ;  /* 0x00000004986a7825 */ /* 0x000fcc00078e0224 */
[----:B------:R-:W1:Y:S01]  /*a1a0*/  LDC R22, c[0x0][0x230] ;  /* 0x00008c00ff167b82 */ /* 0x000e620000000800 */
[----:B------:R-:W-:Y:S01]  /*a1b0*/  VIADD R11, R25, 0xffffff19 ;  /* 0xffffff19190b7836 */ /* 0x000fe20000000000 */
[----:B------:R3:W-:Y:S01]  /*a1c0*/  LDGSTS.E [R244+0x18008], desc[UR60][R106.64], !P5 ;  /* 0x180080006af47fae */ /* 0x0007e2000e92187c */
[----:B------:R-:W-:-:S03]  /*a1d0*/  IMAD.WIDE R88, R152, 0x4, R238 ;  /* 0x0000000498587825 */ /* 0x000fc600078e02ee */
[----:B------:R-:W-:Y:S01]  /*a1e0*/  ISETP.GE.U32.AND P5, PT, R11, 0x7ffffe9a, PT ;  /* 0x7ffffe9a0b00780c */ /* 0x000fe20003fa6070 */
[----:B------:R3:W-:Y:S01]  /*a1f0*/  STL.64 [R1+0x3c0], R106 ;  /* 0x0003c06a01007387 */ /* 0x0007e20000100a00 */
[----:B------:R-:W4:Y:S03]  /*a200*/  LDC R28, c[0x0][0x230] ;  /* 0x00008c00ff1c7b82 */ /* 0x000f260000000800 */
[----:B------:R2:W-:Y:S01]  /*a210*/  LDGSTS.E [R244+0x1800c], desc[UR60][R88.64], !P6 ;  /* 0x1800c00058f47fae */ /* 0x0005e2000f12187c */
[----:B------:R-:W-:Y:S01]  /*a220*/  ISETP.GE.U32.AND P6, PT, R10, 0x7ffffe99, PT ;  /* 0x7ffffe990a00780c */ /* 0x000fe20003fc6070 */
[----:B------:R-:W-:Y:S02]  /*a230*/  VIADD R10, R26, 0xffffff74 ;  /* 0xffffff741a0a7836 */ /* 0x000fe40000000000 */
[----:B------:R2:W-:Y:S01]  /*a240*/  STL.64 [R1+0x3c8], R88 ;  /* 0x0003c85801007387 */ /* 0x0005e20000100a00 */
[----:B------:R-:W-:Y:S01]  /*a250*/  VIADD R11, R24, 0xffffff75 ;  /* 0xffffff75180b7836 */ /* 0x000fe20000000000 */
[----:B------:R-:W1:Y:S01]  /*a260*/  LDC R26, c[0x0][0x230] ;  /* 0x00008c00ff1a7b82 */ /* 0x000e620000000800 */
[----:B---3--:R-:W-:-:S07]  /*a270*/  IMAD.WIDE R106, R152, 0x4, R40 ;  /* 0x00000004986a7825 */ /* 0x008fce00078e0228 */
[----:B------:R-:W3:Y:S01]  /*a280*/  LDC R25, c[0x0][0x230] ;  /* 0x00008c00ff197b82 */ /* 0x000ee20000000800 */
[----:B--2---:R-:W-:Y:S01]  /*a290*/  IMAD.WIDE R88, R152, 0x4, R50 ;  /* 0x0000000498587825 */ /* 0x004fe200078e0232 */
[----:B------:R2:W-:Y:S04]  /*a2a0*/  STL.64 [R1+0x540], R106 ;  /* 0x0005406a01007387 */ /* 0x0005e80000100a00 */
[----:B------:R2:W-:Y:S02]  /*a2b0*/  LDGSTS.E [R244+0x1c000], desc[UR60][R106.64], !P1 ;  /* 0x1c0000006af47fae */ /* 0x0005e4000c92187c */
[----:B------:R-:W3:Y:S02]  /*a2c0*/  LDC R24, c[0x0][0x230] ;  /* 0x00008c00ff187b82 */ /* 0x000ee40000000800 */
[----:B------:R2:W-:Y:S04]  /*a2d0*/  STL.64 [R1+0x550], R88 ;  /* 0x0005505801007387 */ /* 0x0005e80000100a00 */
[----:B------:R1:W-:Y:S01]  /*a2e0*/  LDGSTS.E [R244+0x1c004], desc[UR60][R88.64], !P2 ;  /* 0x1c00400058f47fae */ /* 0x0003e2000d12187c */
[----:B------:R-:W-:Y:S01]  /*a2f0*/  ISETP.GE.U32.AND P2, PT, R10, 0x7ffffef5, PT ;  /* 0x7ffffef50a00780c */ /* 0x000fe20003f46070 */
[----:B------:R-:W-:-:S02]  /*a300*/  VIADD R10, R20, 0xffffff56 ;  /* 0xffffff56140a7836 */ /* 0x000fc40000000000 */
[----:B--2---:R-:W-:Y:S01]  /*a310*/  IMAD.WIDE R106, R152, 0x4, R52 ;  /* 0x00000004986a7825 */ /* 0x004fe200078e0234 */
[----:B------:R-:W-:-:S04]  /*a320*/  ISETP.GE.U32.AND P1, PT, R11, 0x7ffffef6, PT ;  /* 0x7ffffef60b00780c */ /* 0x000fc80003f26070 */
[----:B------:R2:W-:Y:S01]  /*a330*/  LDGSTS.E [R244+0x1c008], desc[UR60][R106.64], !P5 ;  /* 0x1c0080006af47fae */ /* 0x0005e2000e92187c */
[----:B-1----:R-:W-:-:S05]  /*a340*/  IMAD.WIDE R88, R152, 0x4, R48 ;  /* 0x0000000498587825 */ /* 0x002fca00078e0230 */
[----:B------:R1:W-:Y:S01]  /*a350*/  LDGSTS.E [R244+0x1c00c], desc[UR60][R88.64], !P6 ;  /* 0x1c00c00058f47fae */ /* 0x0003e2000f12187c */
[----:B------:R-:W-:Y:S01]  /*a360*/  ISETP.GE.U32.AND P6, PT, R10, 0x7ffffed7, PT ;  /* 0x7ffffed70a00780c */ /* 0x000fe20003fc6070 */
[----:B------:R-:W-:Y:S02]  /*a370*/  VIADD R10, R22, 0xffffff55 ;  /* 0xffffff55160a7836 */ /* 0x000fe40000000000 */
[----:B------:R-:W-:Y:S01]  /*a380*/  VIADD R11, R21, 0xffffff57 ;  /* 0xffffff57150b7836 */ /* 0x000fe20000000000 */
[----:B------:R-:W3:Y:S04]  /*a390*/  LDC R22, c[0x0][0x230] ;  /* 0x00008c00ff167b82 */ /* 0x000ee80000000800 */
[----:B------:R-:W-:Y:S01]  /*a3a0*/  ISETP.GE.U32.AND P5, PT, R11, 0x7ffffed8, PT ;  /* 0x7ffffed80b00780c */ /* 0x000fe20003fa6070 */
[----:B------:R2:W-:Y:S01]  /*a3b0*/  STL.64 [R1+0x560], R106 ;  /* 0x0005606a01007387 */ /* 0x0005e20000100a00 */
[----:B------:R-:W-:-:S03]  /*a3c0*/  IMAD.WIDE R238, R152, 0x4, R80 ;  /* 0x0000000498ee7825 */ /* 0x000fc600078e0250 */
[----:B------:R1:W-:Y:S01]  /*a3d0*/  STL.64 [R1+0x570], R88 ;  /* 0x0005705801007387 */ /* 0x0003e20000100a00 */
[----:B------:R-:W-:Y:S02]  /*a3e0*/  VIADD R11, R26, 0xffffff36 ;  /* 0xffffff361a0b7836 */ /* 0x000fe40000000000 */
[----:B------:R-:W3:Y:S01]  /*a3f0*/  LDC R26, c[0x0][0x230] ;  /* 0x00008c00ff1a7b82 */ /* 0x000ee20000000800 */
[----:B--2---:R-:W-:-:S04]  /*a400*/  IMAD.WIDE R106, R152, 0x4, R58 ;  /* 0x00000004986a7825 */ /* 0x004fc800078e023a */
[C---:B-1----:R-:W-:Y:S01]  /*a410*/  IMAD.WIDE R88, R152.reuse, 0x4, R54 ;  /* 0x0000000498587825 */ /* 0x042fe200078e0236 */
[----:B------:R1:W-:Y:S04]  /*a420*/  STL.64 [R1], R106 ;  /* 0x0000006a01007387 */ /* 0x0003e80000100a00 */
[----:B------:R2:W-:Y:S01]  /*a430*/  STL.64 [R1+0x298], R88 ;  /* 0x0002985801007387 */ /* 0x0005e20000100a00 */
[----:B------:R-:W-:-:S05]  /*a440*/  IMAD.WIDE R20, R152, 0x4, R110 ;  /* 0x0000000498147825 */ /* 0x000fca00078e026e */
[----:B------:R-:W-:Y:S01]  /*a450*/  LDGSTS.E [R245+0x10000], desc[UR60][R20.64], !P4 ;  /* 0x1000000014f57fae */ /* 0x000fe2000e12187c */
[----:B------:R-:W-:Y:S01]  /*a460*/  ISETP.GE.U32.AND P4, PT, R10, 0x7ffffed6, PT ;  /* 0x7ffffed60a00780c */ /* 0x000fe20003f86070 */
[----:B----4-:R-:W-:Y:S02]  /*a470*/  VIADD R10, R23, 0xffffff54 ;  /* 0xffffff54170a7836 */ /* 0x010fe40000000000 */
[----:B------:R-:W-:Y:S01]  /*a480*/  LDGSTS.E [R245+0x10004], desc[UR60][R250.64], !P3 ;  /* 0x10004000faf57fae */ /* 0x000fe2000d92187c */
[----:B------:R-:W-:Y:S01]  /*a490*/  IMAD.WIDE R110, R152, 0x4, R78 ;  /* 0x00000004986e7825 */ /* 0x000fe200078e024e */
[----:B------:R-:W4:Y:S01]  /*a4a0*/  LDC R23, c[0x0][0x230] ;  /* 0x00008c00ff177b82 */ /* 0x000f220000000800 */
[----:B------:R-:W-:Y:S01]  /*a4b0*/  ISETP.GE.U32.AND P3, PT, R10, 0x7ffffed5, PT ;  /* 0x7ffffed50a00780c */ /* 0x000fe20003f66070 */
[----:B------:R-:W-:Y:S01]  /*a4c0*/  LDGSTS.E [R245+0x10008], desc[UR60][R238.64], !P1 ;  /* 0x10008000eef57fae */ /* 0x000fe2000c92187c */
[----:B---3--:R-:W-:-:S03]  /*a4d0*/  VIADD R10, R24, 0xffffff37 ;  /* 0xffffff37180a7836 */ /* 0x008fc60000000000 */
[----:B------:R1:W-:Y:S01]  /*a4e0*/  LDGSTS.E [R245+0x1000c], desc[UR60][R106.64], !P2 ;  /* 0x1000c0006af57fae */ /* 0x0003e2000d12187c */
[----:B------:R-:W-:Y:S01]  /*a4f0*/  ISETP.GE.U32.AND P2, PT, R11, 0x7ffffeb7, PT ;  /* 0x7ffffeb70b00780c */ /* 0x000fe20003f46070 */
[----:B------:R-:W3:Y:S01]  /*a500*/  LDC R24, c[0x0][0x230] ;  /* 0x00008c00ff187b82 */ /* 0x000ee20000000800 */
[----:B------:R-:W-:Y:S01]  /*a510*/  ISETP.GE.U32.AND P1, PT, R10, 0x7ffffeb8, PT ;  /* 0x7ffffeb80a00780c */ /* 0x000fe20003f26070 */
[----:B------:R-:W-:Y:S01]  /*a520*/  VIADD R10, R28, 0xffffff35 ;  /* 0xffffff351c0a7836 */ /* 0x000fe20000000000 */
[----:B------:R2:W-:Y:S01]  /*a530*/  LDGSTS.E [R245+0x14000], desc[UR60][R88.64], !P5 ;  /* 0x1400000058f57fae */ /* 0x0005e2000e92187c */
[----:B------:R-:W-:Y:S02]  /*a540*/  VIADD R11, R22, 0xffffff34 ;  /* 0xffffff34160b7836 */ /* 0x000fe40000000000 */
[----:B-1----:R-:W-:Y:S01]  /*a550*/  IMAD.WIDE R106, R152, 0x4, R76 ;  /* 0x00000004986a7825 */ /* 0x002fe200078e024c */
[----:B------:R-:W-:Y:S01]  /*a560*/  ISETP.GE.U32.AND P5, PT, R10, 0x7ffffeb6, PT ;  /* 0x7ffffeb60a00780c */ /* 0x000fe20003fa6070 */
[----:B------:R-:W1:Y:S02]  /*a570*/  LDC R28, c[0x0][0x230] ;  /* 0x00008c00ff1c7b82 */ /* 0x000e640000000800 */
[C---:B--2---:R-:W-:Y:S01]  /*a580*/  IMAD.WIDE R88, R152.reuse, 0x4, R56 ;  /* 0x0000000498587825 */ /* 0x044fe200078e0238 */
[----:B------:R2:W-:Y:S03]  /*a590*/  STL.64 [R1+0x2a0], R106 ;  /* 0x0002a06a01007387 */ /* 0x0005e60000100a00 */
[----:B------:R-:W-:Y:S01]  /*a5a0*/  VIADD R10, R25, 0xffffff17 ;  /* 0xffffff17190a7836 */ /* 0x000fe20000000000 */
[----:B------:R2:W-:Y:S01]  /*a5b0*/  LDGSTS.E [R245+0x14004], desc[UR60][R106.64], !P6 ;  /* 0x140040006af57fae */ /* 0x0005e2000f12187c */
[----:B------:R-:W-:Y:S01]  /*a5c0*/  ISETP.GE.U32.AND P6, PT, R11, 0x7ffffeb5, PT ;  /* 0x7ffffeb50b00780c */ /* 0x000fe20003fc6070 */
[----:B------:R-:W4:Y:S02]  /*a5d0*/  LDC R25, c[0x0][0x230] ;  /* 0x00008c00ff197b82 */ /* 0x000f240000000800 */
[----:B------:R2:W-:Y:S04]  /*a5e0*/  STL.64 [R1+0x2a8], R88 ;  /* 0x0002a85801007387 */ /* 0x0005e80000100a00 */
[----:B------:R2:W-:Y:S02]  /*a5f0*/  LDGSTS.E [R245+0x14008], desc[UR60][R88.64], !P4 ;  /* 0x1400800058f57fae */ /* 0x0005e4000e12187c */
[----:B--2---:R-:W-:Y:S01]  /*a600*/  IMAD.WIDE R106, R152, 0x4, R236 ;  /* 0x00000004986a7825 */ /* 0x004fe200078e02ec */
[----:B------:R-:W-:Y:S01]  /*a610*/  ISETP.GE.U32.AND P4, PT, R10, 0x7ffffe98, PT ;  /* 0x7ffffe980a00780c */ /* 0x000fe20003f86070 */
[----:B------:R2:W-:Y:S04]  /*a620*/  STL.64 [R1+0x2b0], R110 ;  /* 0x0002b06e01007387 */ /* 0x0005e80000100a00 */
[----:B------:R2:W-:Y:S01]  /*a630*/  LDGSTS.E [R245+0x1400c], desc[UR60][R110.64], !P3 ;  /* 0x1400c0006ef57fae */ /* 0x0005e2000d92187c */
[----:B------:R-:W-:-:S03]  /*a640*/  IMAD.WIDE R88, R152, 0x4, R60 ;  /* 0x0000000498587825 */ /* 0x000fc600078e023c */
[----:B------:R3:W-:Y:S04]  /*a650*/  STL.64 [R1+0x390], R106 ;  /* 0x0003906a01007387 */ /* 0x0007e80000100a00 */
[----:B------:R3:W-:Y:S04]  /*a660*/  LDGSTS.E [R245+0x18000], desc[UR60][R106.64], !P1 ;  /* 0x180000006af57fae */ /* 0x0007e8000c92187c */
[----:B------:R1:W-:Y:S01]  /*a670*/  STL.64 [R1+0x398], R88 ;  /* 0x0003985801007387 */ /* 0x0003e20000100a00 */
[----:B--2---:R-:W-:-:S03]  /*a680*/  IMAD.WIDE R110, R152, 0x4, R66 ;  /* 0x00000004986e7825 */ /* 0x004fc600078e0242 */
[----:B------:R1:W-:Y:S01]  /*a690*/  LDGSTS.E [R245+0x18004], desc[UR60][R88.64], !P2 ;  /* 0x1800400058f57fae */ /* 0x0003e2000d12187c */
[----:B---3--:R-:W-:-:S04]  /*a6a0*/  IMAD.WIDE R106, R152, 0x4, R92 ;  /* 0x00000004986a7825 */ /* 0x008fc800078e025c */
[----:B------:R-:W-:-:S04]  /*a6b0*/  IMAD.WIDE R92, R152, 0x4, R68 ;  /* 0x00000004985c7825 */ /* 0x000fc800078e0244 */
[C---:B-1----:R-:W-:Y:S01]  /*a6c0*/  IMAD.WIDE R88, R152.reuse, 0x4, R64 ;  /* 0x0000000498587825 */ /* 0x042fe200078e0240 */
[----:B------:R1:W-:Y:S03]  /*a6d0*/  STL.64 [R1+0x3a0], R106 ;  /* 0x0003a06a01007387 */ /* 0x0003e60000100a00 */
[----:B------:R-:W-:Y:S01]  /*a6e0*/  IMAD.WIDE R236, R152, 0x4, R70 ;  /* 0x0000000498ec7825 */ /* 0x000fe200078e0246 */
[----:B------:R2:W-:Y:S04]  /*a6f0*/  STL.64 [R1+0x3a8], R88 ;  /* 0x0003a85801007387 */ /* 0x0005e80000100a00 */
[----:B------:R3:W-:Y:S04]  /*a700*/  STL.64 [R1+0x500], R110 ;  /* 0x0005006e01007387 */ /* 0x0007e80000100a00 */
[----:B------:R-:W-:Y:S04]  /*a710*/  LDGSTS.E [R245+0x18008], desc[UR60][R106.64], !P5 ;  /* 0x180080006af57fae */ /* 0x000fe8000e92187c */
[----:B------:R-:W-:Y:S04]  /*a720*/  LDGSTS.E [R245+0x1800c], desc[UR60][R88.64], !P6 ;  /* 0x1800c00058f57fae */ /* 0x000fe8000f12187c */
[----:B------:R-:W-:Y:S04]  /*a730*/  LDGSTS.E [R245+0x1c000], desc[UR60][R110.64], !P4 ;  /* 0x1c0000006ef57fae */ /* 0x000fe8000e12187c */
[----:B-1----:R-:W4:Y:S04]  /*a740*/  LDL.LU.64 R106, [R1+0x780] ;  /* 0x00078000016a7983 */ /* 0x002f280000300a00 */
[----:B------:R1:W-:Y:S04]  /*a750*/  STL.64 [R1+0x508], R92 ;  /* 0x0005085c01007387 */ /* 0x0003e80000100a00 */
[----:B--2---:R-:W2:Y:S04]  /*a760*/  LDL.LU.64 R88, [R1+0x778] ;  /* 0x0007780001587983 */ /* 0x004ea80000300a00 */
[----:B------:R-:W-:Y:S04]  /*a770*/  STL.64 [R1+0x518], R236 ;  /* 0x000518ec01007387 */ /* 0x000fe80000100a00 */
[----:B---3--:R-:W3:Y:S01]  /*a780*/  LDL.LU.64 R110, [R1+0x770] ;  /* 0x00077000016e7983 */ /* 0x008ee20000300a00 */
[----:B------:R-:W-:Y:S01]  /*a790*/  IADD3 R10, R24, -0xea, RZ ;  /* 0xffffff16180a7810 */ /* 0x000fe20007ffe0ff */
[----:B------:R-:W-:Y:S01]  /*a7a0*/  VIADD R11, R27, 0xffffff15 ;  /* 0xffffff151b0b7836 */ /* 0x000fe20000000000 */
[----:B------:R-:W1:Y:S02]  /*a7b0*/  LDC R24, c[0x0][0x230] ;  /* 0x00008c00ff187b82 */ /* 0x000e640000000800 */
[----:B------:R-:W-:Y:S01]  /*a7c0*/  ISETP.GE.U32.AND P3, PT, R10, 0x7ffffe97, PT ;  /* 0x7ffffe970a00780c */ /* 0x000fe20003f66070 */
[----:B------:R-:W-:Y:S01]  /*a7d0*/  VIADD R10, R26, 0xffffff14 ;  /* 0xffffff141a0a7836 */ /* 0x000fe20000000000 */
[----:B------:R-:W-:-:S04]  /*a7e0*/  ISETP.GE.U32.AND P1, PT, R11, 0x7ffffe96, PT ;  /* 0x7ffffe960b00780c */ /* 0x000fc80003f26070 */
[----:B------:R-:W1:Y:S01]  /*a7f0*/  LDC R26, c[0x0][0x230] ;  /* 0x00008c00ff1a7b82 */ /* 0x000e620000000800 */
[----:B------:R-:W-:-:S07]  /*a800*/  ISETP.GE.U32.AND P2, PT, R10, 0x7ffffe95, PT ;  /* 0x7ffffe950a00780c */ /* 0x000fce0003f46070 */
[----:B------:R-:W1:Y:S01]  /*a810*/  LDC R27, c[0x0][0x230] ;  /* 0x00008c00ff1b7b82 */ /* 0x000e620000000800 */
[----:B------:R-:W-:Y:S01]  /*a820*/  IMAD.WIDE R220, R152, 0x4, R72 ;  /* 0x0000000498dc7825 */ /* 0x000fe200078e0248 */
[----:B------:R1:W-:Y:S03]  /*a830*/  LDGSTS.E [R245+0x1c004], desc[UR60][R92.64], !P3 ;  /* 0x1c0040005cf57fae */ /* 0x0003e6000d92187c */
[----:B------:R-:W-:Y:S01]  /*a840*/  VIADD R22, R28, 0xffffff73 ;  /* 0xffffff731c167836 */ /* 0x000fe20000000000 */
[----:B------:R-:W-:Y:S01]  /*a850*/  LDGSTS.E [R245+0x1c008], desc[UR60][R236.64], !P1 ;  /* 0x1c008000ecf57fae */ /* 0x000fe2000c92187c */
[----:B----4-:R-:W-:Y:S01]  /*a860*/  VIADD R10, R23, 0xffffff71 ;  /* 0xffffff71170a7836 */ /* 0x010fe20000000000 */
[----:B------:R-:W4:Y:S02]  /*a870*/  LDC R28, c[0x0][0x230] ;  /* 0x00008c00ff1c7b82 */ /* 0x000f240000000800 */
[----:B------:R1:W-:Y:S01]  /*a880*/  LDGSTS.E [R245+0x1c00c], desc[UR60][R220.64], !P2 ;  /* 0x1c00c000dcf57fae */ /* 0x0003e2000d12187c */
[----:B------:R-:W-:Y:S01]  /*a890*/  ISETP.GE.U32.AND P2, PT, R22, 0x7ffffef4, PT ;  /* 0x7ffffef41600780c */ /* 0x000fe20003f46070 */
[----:B------:R-:W-:Y:S01]  /*a8a0*/  VIADD R11, R29, 0xffffff72 ;  /* 0xffffff721d0b7836 */ /* 0x000fe20000000000 */
[----:B------:R-:W-:Y:S01]  /*a8b0*/  ISETP.GE.U32.AND P4, PT, R10, 0x7ffffef2, PT ;  /* 0x7ffffef20a00780c */ /* 0x000fe20003f86070 */
[----:B------:R-:W-:-:S02]  /*a8c0*/  VIADD R10, R25, 0xffffff53 ;  /* 0xffffff53190a7836 */ /* 0x000fc40000000000 */
[----:B------:R-:W1:Y:S01]  /*a8d0*/  LDC R23, c[0x0][0x230] ;  /* 0x00008c00ff177b82 */ /* 0x000e620000000800 */
[----:B------:R-:W-:Y:S01]  /*a8e0*/  ISETP.GE.U32.AND P3, PT, R11, 0x7ffffef3, PT ;  /* 0x7ffffef30b00780c */ /* 0x000fe20003f66070 */
[----:B-1----:R-:W-:Y:S01]  /*a8f0*/  VIADD R22, R26, 0xffffff52 ;  /* 0xffffff521a167836 */ /* 0x002fe20000000000 */
[----:B------:R-:W-:Y:S01]  /*a900*/  ISETP.GE.U32.AND P6, PT, R10, 0x7ffffed4, PT ;  /* 0x7ffffed40a00780c */ /* 0x000fe20003fc6070 */
[----:B------:R-:W-:-:S04]  /*a910*/  IMAD.WIDE R92, R152, 0x4, R74 ;  /* 0x00000004985c7825 */ /* 0x000fc800078e024a */
[----:B------:R-:W-:Y:S01]  /*a920*/  VIADD R10, R27, 0xffffff51 ;  /* 0xffffff511b0a7836 */ /* 0x000fe20000000000 */
[----:B------:R-:W1:Y:S01]  /*a930*/  LDC R26, c[0x0][0x230] ;  /* 0x00008c00ff1a7b82 */ /* 0x000e620000000800 */
[----:B------:R-:W-:Y:S01]  /*a940*/  VIADD R11, R24, 0xffffff70 ;  /* 0xffffff70180b7836 */ /* 0x000fe20000000000 */
[----:B------:R1:W-:Y:S01]  /*a950*/  STL.64 [R1+0x528], R220 ;  /* 0x000528dc01007387 */ /* 0x0003e20000100a00 */
[----:B------:R-:W-:-:S03]  /*a960*/  ISETP.GE.U32.AND P1, PT, R22, 0x7ffffed3, PT ;  /* 0x7ffffed31600780c */ /* 0x000fc60003f26070 */
[----:B------:R-:W-:Y:S01]  /*a970*/  LDGSTS.E [R246+0x10000], desc[UR60][R92.64], !P2 ;  /* 0x100000005cf67fae */ /* 0x000fe2000d12187c */
[----:B------:R-:W-:Y:S01]  /*a980*/  ISETP.GE.U32.AND P2, PT, R10, 0x7ffffed2, PT ;  /* 0x7ffffed20a00780c */ /* 0x000fe20003f46070 */
[----:B------:R-:W4:Y:S01]  /*a990*/  LDC R22, c[0x0][0x230] ;  /* 0x00008c00ff167b82 */ /* 0x000f220000000800 */
[----:B------:R-:W-:Y:S01]  /*a9a0*/  VIADD R10, R30, 0xffffff50 ;  /* 0xffffff501e0a7836 */ /* 0x000fe20000000000 */
[----:B------:R-:W-:Y:S01]  /*a9b0*/  ISETP.GE.U32.AND P5, PT, R11, 0x7ffffef1, PT ;  /* 0x7ffffef10b00780c */ /* 0x000fe20003fa6070 */
[----:B-1----:R-:W-:-:S05]  /*a9c0*/  IMAD.WIDE R220, R152, 0x4, R84 ;  /* 0x0000000498dc7825 */ /* 0x002fca00078e0254 */
[----:B------:R-:W1:Y:S01]  /*a9d0*/  LDC R25, c[0x0][0x230] ;  /* 0x00008c00ff197b82 */ /* 0x000e620000000800 */
[----:B------:R-:W-:Y:S01]  /*a9e0*/  LDGSTS.E [R246+0x10004], desc[UR60][R220.64], !P3 ;  /* 0x10004000dcf67fae */ /* 0x000fe2000d92187c */
[----:B------:R-:W-:Y:S01]  /*a9f0*/  ISETP.GE.U32.AND P3, PT, R10, 0x7ffffed1, PT ;  /* 0x7ffffed10a00780c */ /* 0x000fe20003f66070 */
[----:B------:R-:W-:-:S05]  /*aa00*/  VIADD R10, R31, 0xffffff33 ;  /* 0xffffff331f0a7836 */ /* 0x000fca0000000000 */
[----:B------:R-:W1:Y:S01]  /*aa10*/  LDC R27, c[0x0][0x230] ;  /* 0x00008c00ff1b7b82 */ /* 0x000e620000000800 */
[----:B------:R-:W-:-:S07]  /*aa20*/  IMAD.WIDE R244, R152, 0x4, R82 ;  /* 0x0000000498f47825 */ /* 0x000fce00078e0252 */
[----:B------:R-:W1:Y:S01]  /*aa30*/  LDC R24, c[0x0][0x230] ;  /* 0x00008c00ff187b82 */ /* 0x000e620000000800 */
[----:B------:R-:W-:-:S07]  /*aa40*/  VIADD R11, R23, 0xffffff32 ;  /* 0xffffff32170b7836 */ /* 0x000fce0000000000 */
[----:B------:R-:W1:Y:S01]  /*aa50*/  LDC R23, c[0x0][0x230] ;  /* 0x00008c00ff177b82 */ /* 0x000e620000000800 */
[----:B------:R-:W-:Y:S01]  /*aa60*/  STL.64 [R1+0x278], R244 ;  /* 0x000278f401007387 */ /* 0x000fe20000100a00 */
[----:B------:R-:W-:-:S06]  /*aa70*/  IMAD.WIDE R108, R152, 0x4, R108 ;  /* 0x00000004986c7825 */ /* 0x000fcc00078e026c */
[----:B------:R-:W1:Y:S01]  /*aa80*/  LDC R29, c[0x0][0x230] ;  /* 0x00008c00ff1d7b82 */ /* 0x000e620000000800 */
[----:B------:R-:W-:-:S04]  /*aa90*/  IMAD.WIDE R94, R152, 0x4, R94 ;  /* 0x00000004985e7825 */ /* 0x000fc800078e025e */
[----:B------:R-:W-:-:S03]  /*aaa0*/  IMAD.WIDE R96, R152, 0x4, R96 ;  /* 0x0000000498607825 */ /* 0x000fc600078e0260 */
[----:B------:R-:W1:Y:S01]  /*aab0*/  LDC R30, c[0x0][0x230] ;  /* 0x00008c00ff1e7b82 */ /* 0x000e620000000800 */
[----:B------:R-:W-:-:S07]  /*aac0*/  IMAD.WIDE R98, R152, 0x4, R98 ;  /* 0x0000000498627825 */ /* 0x000fce00078e0262 */
[----:B------:R-:W1:Y:S01]  /*aad0*/  LDC R31, c[0x0][0x230] ;  /* 0x00008c00ff1f7b82 */ /* 0x000e620000000800 */
[----:B------:R-:W-:-:S04]  /*aae0*/  IMAD.WIDE R104, R152, 0x4, R104 ;  /* 0x0000000498687825 */ /* 0x000fc800078e0268 */
[----:B------:R-:W-:-:S04]  /*aaf0*/  IMAD.WIDE R114, R152, 0x4, R114 ;  /* 0x0000000498727825 */ /* 0x000fc800078e0272 */
[----:B------:R-:W-:-:S04]  /*ab00*/  IMAD.WIDE R140, R152, 0x4, R140 ;  /* 0x00000004988c7825 */ /* 0x000fc800078e028c */
[----:B------:R-:W-:-:S04]  /*ab10*/  IMAD.WIDE R118, R152, 0x4, R118 ;  /* 0x0000000498767825 */ /* 0x000fc800078e0276 */
[----:B------:R-:W-:-:S04]  /*ab20*/  IMAD.WIDE R134, R152, 0x4, R134 ;  /* 0x0000000498867825 */ /* 0x000fc800078e0286 */
[----:B------:R-:W-:-:S04]  /*ab30*/  IMAD.WIDE R180, R152, 0x4, R180 ;  /* 0x0000000498b47825 */ /* 0x000fc800078e02b4 */
[----:B------:R-:W-:-:S04]  /*ab40*/  IMAD.WIDE R148, R152, 0x4, R148 ;  /* 0x0000000498947825 */ /* 0x000fc800078e0294 */
[----:B------:R-:W-:-:S04]  /*ab50*/  IMAD.WIDE R106, R152, 0x4, R106 ;  /* 0x00000004986a7825 */ /* 0x000fc800078e026a */
[----:B--2---:R-:W-:-:S04]  /*ab60*/  IMAD.WIDE R236, R152, 0x4, R88 ;  /* 0x0000000498ec7825 */ /* 0x004fc800078e0258 */
[----:B---3--:R-:W-:-:S05]  /*ab70*/  IMAD.WIDE R110, R152, 0x4, R110 ;  /* 0x00000004986e7825 */ /* 0x008fca00078e026e */
[----:B------:R-:W-:Y:S01]  /*ab80*/  LDGSTS.E [R246+0x10008], desc[UR60][R110.64], !P4 ;  /* 0x100080006ef67fae */ /* 0x000fe2000e12187c */
[----:B------:R-:W-:Y:S01]  /*ab90*/  ISETP.GE.U32.AND P4, PT, R10, 0x7ffffeb4, PT ;  /* 0x7ffffeb40a00780c */ /* 0x000fe20003f86070 */
[----:B----4-:R-:W-:Y:S02]  /*aba0*/  VIADD R10, R28, 0xffffff31 ;  /* 0xffffff311c0a7836 */ /* 0x010fe40000000000 */
[----:B------:R-:W-:Y:S01]  /*abb0*/  LDGSTS.E [R246+0x1000c], desc[UR60][R236.64], !P5 ;  /* 0x1000c000ecf67fae */ /* 0x000fe2000e92187c */
[----:B------:R-:W2:Y:S01]  /*abc0*/  LDC R28, c[0x0][0x230] ;  /* 0x00008c00ff1c7b82 */ /* 0x000ea20000000800 */
[----:B------:R-:W-:Y:S02]  /*abd0*/  IMAD.WIDE R88, R152, 0x4, R86 ;  /* 0x0000000498587825 */ /* 0x000fe400078e0256 */
[----:B------:R-:W-:Y:S01]  /*abe0*/  LDGSTS.E [R246+0x14000], desc[UR60][R244.64], !P6 ;  /* 0x14000000f4f67fae */ /* 0x000fe2000f12187c */
[----:B------:R-:W-:Y:S01]  /*abf0*/  ISETP.GE.U32.AND P6, PT, R10, 0x7ffffeb2, PT ;  /* 0x7ffffeb20a00780c */ /* 0x000fe20003fc6070 */
[----:B------:R-:W-:Y:S01]  /*ac00*/  VIADD R10, R26, 0xffffff13 ;  /* 0xffffff131a0a7836 */ /* 0x000fe20000000000 */
[----:B------:R-:W-:Y:S01]  /*ac10*/  ISETP.GE.U32.AND P5, PT, R11, 0x7ffffeb3, PT ;  /* 0x7ffffeb30b00780c */ /* 0x000fe20003fa6070 */
[----:B------:R3:W-:Y:S01]  /*ac20*/  LDGSTS.E [R246+0x14004], desc[UR60][R106.64], !P1 ;  /* 0x140040006af67fae */ /* 0x0007e2000c92187c */
[----:B------:R-:W-:Y:S01]  /*ac30*/  VIADD R11, R22, 0xffffff30 ;  /* 0xffffff30160b7836 */ /* 0x000fe20000000000 */
[----:B------:R-:W4:Y:S02]  /*ac40*/  LDC R26, c[0x0][0x230] ;  /* 0x00008c00ff1a7b82 */ /* 0x000f240000000800 */
[----:B------:R3:W-:Y:S01]  /*ac50*/  LDGSTS.E [R246+0x14008], desc[UR60][R88.64], !P2 ;  /* 0x1400800058f67fae */ /* 0x0007e2000d12187c */
[----:B------:R-:W-:-:S02]  /*ac60*/  ISETP.GE.U32.AND P2, PT, R10, 0x7ffffe94, PT ;  /* 0x7ffffe940a00780c */ /* 0x000fc40003f46070 */
[----:B-1----:R-:W-:Y:S01]  /*ac70*/  IADD3 R10, R25, -0xee, RZ ;  /* 0xffffff12190a7810 */ /* 0x002fe20007ffe0ff */
[----:B------:R3:W-:Y:S02]  /*ac80*/  STL.64 [R1+0x280], R106 ;  /* 0x0002806a01007387 */ /* 0x0007e40000100a00 */
[----:B------:R-:W1:Y:S01]  /*ac90*/  LDC R25, c[0x0][0x230] ;  /* 0x00008c00ff197b82 */ /* 0x000e620000000800 */
[----:B------:R-:W-:Y:S01]  /*aca0*/  ISETP.GE.U32.AND P1, PT, R11, 0x7ffffeb1, PT ;  /* 0x7ffffeb10b00780c */ /* 0x000fe20003f26070 */
[----:B------:R-:W-:Y:S01]  /*acb0*/  VIADD R11, R27, 0xffffff11 ;  /* 0xffffff111b0b7836 */ /* 0x000fe20000000000 */
[----:B------:R-:W-:Y:S01]  /*acc0*/  LDGSTS.E [R246+0x1400c], desc[UR60][R108.64], !P3 ;  /* 0x1400c0006cf67fae */ /* 0x000fe2000d92187c */
[----:B------:R-:W-:Y:S01]  /*acd0*/  ISETP.GE.U32.AND P3, PT, R10, 0x7ffffe93, PT ;  /* 0x7ffffe930a00780c */ /* 0x000fe20003f66070 */
[----:B------:R-:W-:-:S03]  /*ace0*/  VIADD R10, R24, 0xffffff10 ;  /* 0xffffff10180a7836 */ /* 0x000fc60000000000 */
[----:B------:R-:W4:Y:S01]  /*acf0*/  LDC R27, c[0x0][0x230] ;  /* 0x00008c00ff1b7b82 */ /* 0x000f220000000800 */
[C---:B---3--:R-:W-:Y:S01]  /*ad00*/  IMAD.WIDE R106, R152.reuse, 0x4, R234 ;  /* 0x00000004986a7825 */ /* 0x048fe200078e02ea */
[----:B------:R3:W-:Y:S04]  /*ad10*/  STL.64 [R1+0x288], R88 ;  /* 0x0002885801007387 */ /* 0x0007e80000100a00 */
[----:B------:R2:W-:Y:S01]  /*ad20*/  LDGSTS.E [R246+0x18000], desc[UR60][R106.64], !P4 ;  /* 0x180000006af67fae */ /* 0x0005e2000e12187c */
[----:B------:R-:W-:Y:S01]  /*ad30*/  ISETP.GE.U32.AND P4, PT, R11, 0x7ffffe92, PT ;  /* 0x7ffffe920b00780c */ /* 0x000fe20003f86070 */
[----:B------:R-:W4:Y:S02]  /*ad40*/  LDC R24, c[0x0][0x230] ;  /* 0x00008c00ff187b82 */ /* 0x000f240000000800 */
[----:B------:R-:W-:Y:S01]  /*ad50*/  STL.64 [R1+0x290], R108 ;  /* 0x0002906c01007387 */ /* 0x000fe20000100a00 */
[----:B---3--:R-:W-:-:S03]  /*ad60*/  IMAD.WIDE R88, R152, 0x4, R90 ;  /* 0x0000000498587825 */ /* 0x008fc600078e025a */
[----:B------:R3:W-:Y:S01]  /*ad70*/  STL.64 [R1+0x370], R106 ;  /* 0x0003706a01007387 */ /* 0x0007e20000100a00 */
[----:B--2---:R-:W-:-:S03]  /*ad80*/  VIADD R22, R28, 0xffffff6f ;  /* 0xffffff6f1c167836 */ /* 0x004fc60000000000 */
[----:B------:R2:W-:Y:S01]  /*ad90*/  LDGSTS.E [R246+0x18004], desc[UR60][R88.64], !P5 ;  /* 0x1800400058f67fae */ /* 0x0005e2000e92187c */
[----:B------:R-:W-:Y:S01]  /*ada0*/  ISETP.GE.U32.AND P5, PT, R10, 0x7ffffe91, PT ;  /* 0x7ffffe910a00780c */ /* 0x000fe20003fa6070 */
[C---:B------:R-:W-:Y:S01]  /*adb0*/  IMAD.WIDE R90, R152.reuse, 0x4, R100 ;  /* 0x00000004985a7825 */ /* 0x040fe200078e0264 */
[----:B------:R-:W2:Y:S03]  /*adc0*/  LDC R28, c[0x0][0x230] ;  /* 0x00008c00ff1c7b82 */ /* 0x000ea60000000800 */
[----:B---3--:R-:W-:-:S04]  /*add0*/  IMAD.WIDE R106, R152, 0x4, R122 ;  /* 0x00000004986a7825 */ /* 0x008fc800078e027a */
[----:B------:R-:W-:Y:S01]  /*ade0*/  VIADD R10, R23, 0xffffff6d ;  /* 0xffffff6d170a7836 */ /* 0x000fe20000000000 */
[----:B------:R-:W-:Y:S01]  /*adf0*/  LDGSTS.E [R246+0x18008], desc[UR60][R106.64], !P6 ;  /* 0x180080006af67fae */ /* 0x000fe2000f12187c */
[----:B------:R-:W-:Y:S01]  /*ae00*/  VIADD R11, R29, 0xffffff6e ;  /* 0xffffff6e1d0b7836 */ /* 0x000fe20000000000 */
[----:B------:R-:W3:Y:S02]  /*ae10*/  LDC R23, c[0x0][0x230] ;  /* 0x00008c00ff177b82 */ /* 0x000ee40000000800 */
[----:B------:R-:W-:Y:S04]  /*ae20*/  LDGSTS.E [R246+0x1800c], desc[UR60][R94.64], !P1 ;  /* 0x1800c0005ef67fae */ /* 0x000fe8000c92187c */
[----:B------:R-:W-:Y:S01]  /*ae30*/  LDGSTS.E [R246+0x1c000], desc[UR60][R96.64], !P2 ;  /* 0x1c00000060f67fae */ /* 0x000fe2000d12187c */
[----:B------:R-:W-:Y:S01]  /*ae40*/  ISETP.GE.U32.AND P2, PT, R22, 0x7ffffef0, PT ;  /* 0x7ffffef01600780c */ /* 0x000fe20003f46070 */
[----:B------:R-:W3:Y:S02]  /*ae50*/  LDC R29, c[0x0][0x230] ;  /* 0x00008c00ff1d7b82 */ /* 0x000ee40000000800 */
[----:B------:R-:W-:Y:S04]  /*ae60*/  LDGSTS.E [R246+0x1c004], desc[UR60][R98.64], !P3 ;  /* 0x1c00400062f67fae */ /* 0x000fe8000d92187c */
[----:B------:R3:W-:Y:S01]  /*ae70*/  LDGSTS.E [R246+0x1c008], desc[UR60][R90.64], !P4 ;  /* 0x1c0080005af67fae */ /* 0x0007e2000e12187c */
[----:B------:R-:W-:Y:S01]  /*ae80*/  ISETP.GE.U32.AND P4, PT, R10, 0x7ffffeee, PT ;  /* 0x7ffffeee0a00780c */ /* 0x000fe20003f86070 */
[----:B-1----:R-:W-:Y:S01]  /*ae90*/  VIADD R10, R25, 0xffffff4f ;  /* 0xffffff4f190a7836 */ /* 0x002fe20000000000 */
[----:B------:R-:W-:Y:S01]  /*aea0*/  ISETP.GE.U32.AND P3, PT, R11, 0x7ffffeef, PT ;  /* 0x7ffffeef0b00780c */ /* 0x000fe20003f66070 */
[----:B------:R2:W-:Y:S01]  /*aeb0*/  STL.64 [R1+0x378], R88 ;  /* 0x0003785801007387 */ /* 0x0005e20000100a00 */
[----:B----4-:R-:W-:Y:S01]  /*aec0*/  VIADD R22, R26, 0xffffff4e ;  /* 0xffffff4e1a167836 */ /* 0x010fe20000000000 */
[----:B------:R-:W1:Y:S01]  /*aed0*/  LDC R25, c[0x0][0x230] ;  /* 0x00008c00ff197b82 */ /* 0x000e620000000800 */
[----:B------:R-:W-:Y:S01]  /*aee0*/  ISETP.GE.U32.AND P6, PT, R10, 0x7ffffed0, PT ;  /* 0x7ffffed00a00780c */ /* 0x000fe20003fc6070 */
[----:B------:R-:W-:-:S02]  /*aef0*/  VIADD R10, R27, 0xffffff4d ;  /* 0xffffff4d1b0a7836 */ /* 0x000fc40000000000 */
[----:B------:R-:W-:-:S04]  /*af00*/  VIADD R11, R24, 0xffffff6c ;  /* 0xffffff6c180b7836 */ /* 0x000fc80000000000 */
[----:B------:R-:W4:Y:S01]  /*af10*/  LDC R26, c[0x0][0x230] ;  /* 0x00008c00ff1a7b82 */ /* 0x000f220000000800 */
[----:B--2---:R-:W-:Y:S01]  /*af20*/  IMAD.WIDE R88, R152, 0x4, R102 ;  /* 0x0000000498587825 */ /* 0x004fe200078e0266 */
[----:B------:R-:W-:-:S04]  /*af30*/  ISETP.GE.U32.AND P1, PT, R22, 0x7ffffecf, PT ;  /* 0x7ffffecf1600780c */ /* 0x000fc80003f26070 */
[----:B------:R2:W-:Y:S02]  /*af40*/  LDGSTS.E [R246+0x1c00c], desc[UR60][R88.64], !P5 ;  /* 0x1c00c00058f67fae */ /* 0x0005e4000e92187c */
[----:B------:R-:W1:Y:S02]  /*af50*/  LDC R22, c[0x0][0x230] ;  /* 0x00008c00ff167b82 */ /* 0x000e640000000800 */
[----:B------:R-:W-:Y:S01]  /*af60*/  LDGSTS.E [R247+0x10000], desc[UR60][R104.64], !P2 ;  /* 0x1000000068f77fae */ /* 0x000fe2000d12187c */
[----:B------:R-:W-:Y:S01]  /*af70*/  ISETP.GE.U32.AND P2, PT, R10, 0x7ffffece, PT ;  /* 0x7ffffece0a00780c */ /* 0x000fe20003f46070 */
[----:B------:R-:W-:Y:S01]  /*af80*/  VIADD R10, R30, 0xffffff4c ;  /* 0xffffff4c1e0a7836 */ /* 0x000fe20000000000 */
[----:B------:R-:W-:Y:S01]  /*af90*/  ISETP.GE.U32.AND P5, PT, R11, 0x7ffffeed, PT ;  /* 0x7ffffeed0b00780c */ /* 0x000fe20003fa6070 */
[----:B------:R-:W-:Y:S02]  /*afa0*/  LDGSTS.E [R247+0x10004], desc[UR60][R114.64], !P3 ;  /* 0x1000400072f77fae */ /* 0x000fe4000d92187c */
[----:B------:R-:W1:Y:S01]  /*afb0*/  LDC R27, c[0x0][0x230] ;  /* 0x00008c00ff1b7b82 */ /* 0x000e620000000800 */
[----:B------:R-:W-:Y:S01]  /*afc0*/  ISETP.GE.U32.AND P3, PT, R10, 0x7ffffecd, PT ;  /* 0x7ffffecd0a00780c */ /* 0x000fe20003f66070 */
[----:B------:R-:W-:Y:S01]  /*afd0*/  STL.64 [R1+0x380], R106 ;  /* 0x0003806a01007387 */ /* 0x000fe20000100a00 */
[----:B------:R-:W-:-:S03]  /*afe0*/  VIADD R10, R31, 0xffffff2f ;  /* 0xffffff2f1f0a7836 */ /* 0x000fc60000000000 */
[----:B------:R-:W-:Y:S02]  /*aff0*/  STL.64 [R1+0x388], R94 ;  /* 0x0003885e01007387 */ /* 0x000fe40000100a00 */
[----:B------:R-:W1:Y:S02]  /*b000*/  LDC R24, c[0x0][0x230] ;  /* 0x00008c00ff187b82 */ /* 0x000e640000000800 */
[----:B------:R-:W-:Y:S04]  /*b010*/  STL.64 [R1+0x4c0], R96 ;  /* 0x0004c06001007387 */ /* 0x000fe80000100a00 */
[----:B------:R-:W-:Y:S01]  /*b020*/  STL.64 [R1+0x4c8], R98 ;  /* 0x0004c86201007387 */ /* 0x000fe20000100a00 */
[----:B---3--:R-:W-:Y:S01]  /*b030*/  VIADD R11, R23, 0xffffff2e ;  /* 0xffffff2e170b7836 */ /* 0x008fe20000000000 */
[----:B------:R-:W3:Y:S02]  /*b040*/  LDC R30, c[0x0][0x230] ;  /* 0x00008c00ff1e7b82 */ /* 0x000ee40000000800 */
[----:B------:R2:W-:Y:S04]  /*b050*/  STL.64 [R1+0x4d0], R90 ;  /* 0x0004d05a01007387 */ /* 0x0005e80000100a00 */
[----:B------:R4:W-:Y:S02]  /*b060*/  STL.64 [R1+0x4d8], R88 ;  /* 0x0004d85801007387 */ /* 0x0009e40000100a00 */
[----:B------:R-:W3:Y:S02]  /*b070*/  LDC R23, c[0x0][0x230] ;  /* 0x00008c00ff177b82 */ /* 0x000ee40000000800 */
[----:B------:R-:W-:Y:S01]  /*b080*/  LDGSTS.E [R247+0x10008], desc[UR60][R140.64], !P4 ;  /* 0x100080008cf77fae */ /* 0x000fe2000e12187c */
[----:B------:R-:W-:Y:S01]  /*b090*/  ISETP.GE.U32.AND P4, PT, R10, 0x7ffffeb0, PT ;  /* 0x7ffffeb00a00780c */ /* 0x000fe20003f86070 */
[----:B------:R-:W-:-:S02]  /*b0a0*/  VIADD R10, R28, 0xffffff2d ;  /* 0xffffff2d1c0a7836 */ /* 0x000fc40000000000 */
[----:B------:R-:W-:Y:S01]  /*b0b0*/  LDGSTS.E [R247+0x1000c], desc[UR60][R118.64], !P5 ;  /* 0x1000c00076f77fae */ /* 0x000fe2000e92187c */
[C---:B--2---:R-:W-:Y:S01]  /*b0c0*/  IMAD.WIDE R90, R152.reuse, 0x4, R136 ;  /* 0x00000004985a7825 */ /* 0x044fe200078e0288 */
[----:B------:R-:W2:Y:S03]  /*b0d0*/  LDC R28, c[0x0][0x230] ;  /* 0x00008c00ff1c7b82 */ /* 0x000ea60000000800 */
[----:B----4-:R-:W-:-:S05]  /*b0e0*/  IMAD.WIDE R88, R152, 0x4, R112 ;  /* 0x0000000498587825 */ /* 0x010fca00078e0270 */
[----:B------:R4:W-:Y:S01]  /*b0f0*/  STL.64 [R1+0x8], R88 ;  /* 0x0000085801007387 */ /* 0x0009e20000100a00 */
[----:B------:R-:W-:Y:S01]  /*b100*/  IMAD.WIDE R100, R152, 0x4, R154 ;  /* 0x0000000498647825 */ /* 0x000fe200078e029a */
[----:B------:R-:W3:Y:S02]  /*b110*/  LDC R31, c[0x0][0x230] ;  /* 0x00008c00ff1f7b82 */ /* 0x000ee40000000800 */
[----:B------:R4:W-:Y:S01]  /*b120*/  LDGSTS.E [R247+0x14000], desc[UR60][R88.64], !P6 ;  /* 0x1400000058f77fae */ /* 0x0009e2000f12187c */
[----:B------:R-:W-:Y:S01]  /*b130*/  ISETP.GE.U32.AND P6, PT, R10, 0x7ffffeae, PT ;  /* 0x7ffffeae0a00780c */ /* 0x000fe20003fc6070 */
[----:B------:R-:W-:Y:S01]  /*b140*/  VIADD R10, R26, 0xffffff0f ;  /* 0xffffff0f1a0a7836 */ /* 0x000fe20000000000 */
[----:B------:R-:W-:Y:S01]  /*b150*/  ISETP.GE.U32.AND P5, PT, R11, 0x7ffffeaf, PT ;  /* 0x7ffffeaf0b00780c */ /* 0x000fe20003fa6070 */
[----:B------:R2:W-:Y:S01]  /*b160*/  LDGSTS.E [R247+0x14004], desc[UR60][R90.64], !P1 ;  /* 0x140040005af77fae */ /* 0x0005e2000c92187c */
[----:B-1----:R-:W-:Y:S01]  /*b170*/  VIADD R11, R22, 0xffffff2c ;  /* 0xffffff2c160b7836 */ /* 0x002fe20000000000 */
[----:B------:R-:W1:Y:S01]  /*b180*/  LDC R26, c[0x0][0x230] ;  /* 0x00008c00ff1a7b82 */ /* 0x000e620000000800 */
[----:B----4-:R-:W-:-:S05]  /*b190*/  IMAD.WIDE R88, R152, 0x4, R116 ;  /* 0x0000000498587825 */ /* 0x010fca00078e0274 */
[----:B------:R4:W-:Y:S01]  /*b1a0*/  LDGSTS.E [R247+0x14008], desc[UR60][R88.64], !P2 ;  /* 0x1400800058f77fae */ /* 0x0009e2000d12187c */
[----:B------:R-:W-:Y:S02]  /*b1b0*/  ISETP.GE.U32.AND P2, PT, R10, 0x7ffffe90, PT ;  /* 0x7ffffe900a00780c */ /* 0x000fe40003f46070 */
[----:B------:R-:W-:Y:S01]  /*b1c0*/  IADD3 R10, R25, -0xf2, RZ ;  /* 0xffffff0e190a7810 */ /* 0x000fe20007ffe0ff */
[----:B------:R-:W-:Y:S01]  /*b1d0*/  IMAD.WIDE R94, R152, 0x4, R138 ;  /* 0x00000004985e7825 */ /* 0x000fe200078e028a */
[----:B------:R-:W1:Y:S01]  /*b1e0*/  LDC R25, c[0x0][0x230] ;  /* 0x00008c00ff197b82 */ /* 0x000e620000000800 */
[----:B------:R2:W-:Y:S01]  /*b1f0*/  STL.64 [R1+0x10], R90 ;  /* 0x0000105a01007387 */ /* 0x0005e20000100a00 */
[----:B------:R-:W-:Y:S01]  /*b200*/  ISETP.GE.U32.AND P1, PT, R11, 0x7ffffead, PT ;  /* 0x7ffffead0b00780c */ /* 0x000fe20003f26070 */
[----:B------:R-:W-:Y:S02]  /*b210*/  VIADD R11, R27, 0xffffff0d ;  /* 0xffffff0d1b0b7836 */ /* 0x000fe40000000000 */
[----:B------:R3:W-:Y:S01]  /*b220*/  LDGSTS.E [R247+0x1400c], desc[UR60][R94.64], !P3 ;  /* 0x1400c0005ef77fae */ /* 0x0007e2000d92187c */
[----:B------:R-:W-:-:S02]  /*b230*/  ISETP.GE.U32.AND P3, PT, R10, 0x7ffffe8f, PT ;  /* 0x7ffffe8f0a00780c */ /* 0x000fc40003f66070 */
[----:B------:R-:W1:Y:S01]  /*b240*/  LDC R27, c[0x0][0x230] ;  /* 0x00008c00ff1b7b82 */ /* 0x000e620000000800 */
[----:B--2---:R-:W-:Y:S01]  /*b250*/  IMAD.WIDE R90, R152, 0x4, R232 ;  /* 0x00000004985a7825 */ /* 0x004fe200078e02e8 */
[----:B------:R4:W-:Y:S03]  /*b260*/  STL.64 [R1+0x18], R88 ;  /* 0x0000185801007387 */ /* 0x0009e60000100a00 */
[----:B------:R-:W-:Y:S01]  /*b270*/  VIADD R10, R24, 0xffffff0c ;  /* 0xffffff0c180a7836 */ /* 0x000fe20000000000 */
[----:B------:R2:W-:Y:S01]  /*b280*/  LDGSTS.E [R247+0x18000], desc[UR60][R90.64], !P4 ;  /* 0x180000005af77fae */ /* 0x0005e2000e12187c */
[----:B------:R-:W-:Y:S01]  /*b290*/  ISETP.GE.U32.AND P4, PT, R11, 0x7ffffe8e, PT ;  /* 0x7ffffe8e0b00780c */ /* 0x000fe20003f86070 */
[----:B------:R-:W1:Y:S01]  /*b2a0*/  LDC R24, c[0x0][0x230] ;  /* 0x00008c00ff187b82 */ /* 0x000e620000000800 */
[C---:B------:R-:W-:Y:S01]  /*b2b0*/  IMAD.WIDE R98, R152.reuse, 0x4, R124 ;  /* 0x0000000498627825 */ /* 0x040fe200078e027c */
[----:B------:R3:W-:Y:S03]  /*b2c0*/  STL.64 [R1+0x20], R94 ;  /* 0x0000205e01007387 */ /* 0x0007e60000100a00 */
[C---:B----4-:R-:W-:Y:S01]  /*b2d0*/  IMAD.WIDE R88, R152.reuse, 0x4, R120 ;  /* 0x0000000498587825 */ /* 0x050fe200078e0278 */
[----:B------:R2:W-:Y:S03]  /*b2e0*/  STL.64 [R1+0x348], R90 ;  /* 0x0003485a01007387 */ /* 0x0005e60000100a00 */
[----:B------:R-:W-:Y:S01]  /*b2f0*/  IMAD.WIDE R96, R152, 0x4, R126 ;  /* 0x0000000498607825 */ /* 0x000fe200078e027e */
[----:B------:R4:W-:Y:S01]  /*b300*/  LDGSTS.E [R247+0x18004], desc[UR60][R88.64], !P5 ;  /* 0x1800400058f77fae */ /* 0x0009e2000e92187c */
[----:B------:R-:W-:-:S02]  /*b310*/  ISETP.GE.U32.AND P5, PT, R10, 0x7ffffe8d, PT ;  /* 0x7ffffe8d0a00780c */ /* 0x000fc40003fa6070 */
[----:B------:R-:W-:Y:S01]  /*b320*/  VIADD R22, R28, 0xffffff6b ;  /* 0xffffff6b1c167836 */ /* 0x000fe20000000000 */
[----:B------:R-:W-:Y:S01]  /*b330*/  LDGSTS.E [R247+0x18008], desc[UR60][R100.64], !P6 ;  /* 0x1800800064f77fae */ /* 0x000fe2000f12187c */
[C---:B---3--:R-:W-:Y:S01]  /*b340*/  IMAD.WIDE R94, R152.reuse, 0x4, R128 ;  /* 0x00000004985e7825 */ /* 0x048fe200078e0280 */
[----:B------:R-:W3:Y:S02]  /*b350*/  LDC R28, c[0x0][0x230] ;  /* 0x00008c00ff1c7b82 */ /* 0x000ee40000000800 */
[----:B------:R-:W-:Y:S01]  /*b360*/  LDGSTS.E [R247+0x1800c], desc[UR60][R98.64], !P1 ;  /* 0x1800c00062f77fae */ /* 0x000fe2000c92187c */
[----:B--2---:R-:W-:-:S03]  /*b370*/  IMAD.WIDE R90, R152, 0x4, R130 ;  /* 0x00000004985a7825 */ /* 0x004fc600078e0282 */
[----:B------:R-:W-:Y:S01]  /*b380*/  LDGSTS.E [R247+0x1c000], desc[UR60][R96.64], !P2 ;  /* 0x1c00000060f77fae */ /* 0x000fe2000d12187c */
[----:B------:R-:W-:Y:S01]  /*b390*/  VIADD R10, R23, 0xffffff69 ;  /* 0xffffff69170a7836 */ /* 0x000fe20000000000 */
[----:B------:R-:W-:Y:S01]  /*b3a0*/  ISETP.GE.U32.AND P2, PT, R22, 0x7ffffeec, PT ;  /* 0x7ffffeec1600780c */ /* 0x000fe20003f46070 */
[----:B------:R-:W-:Y:S01]  /*b3b0*/  VIADD R11, R29, 0xffffff6a ;  /* 0xffffff6a1d0b7836 */ /* 0x000fe20000000000 */
[----:B------:R-:W-:Y:S01]  /*b3c0*/  LDGSTS.E [R247+0x1c004], desc[UR60][R94.64], !P3 ;  /* 0x1c0040005ef77fae */ /* 0x000fe2000d92187c */
[----:B-1----:R-:W-:Y:S01]  /*b3d0*/  VIADD R22, R26, 0xffffff4a ;  /* 0xffffff4a1a167836 */ /* 0x002fe20000000000 */
[----:B------:R-:W1:Y:S02]  /*b3e0*/  LDC R23, c[0x0][0x230] ;  /* 0x00008c00ff177b82 */ /* 0x000e640000000800 */
[----:B------:R-:W-:Y:S01]  /*b3f0*/  LDGSTS.E [R247+0x1c008], desc[UR60][R90.64], !P4 ;  /* 0x1c0080005af77fae */ /* 0x000fe2000e12187c */
[----:B------:R-:W-:Y:S01]  /*b400*/  ISETP.GE.U32.AND P4, PT, R10, 0x7ffffeea, PT ;  /* 0x7ffffeea0a00780c */ /* 0x000fe20003f86070 */
[----:B------:R-:W-:Y:S01]  /*b410*/  VIADD R10, R25, 0xffffff4b ;  /* 0xffffff4b190a7836 */ /* 0x000fe20000000000 */
[----:B------:R-:W-:Y:S01]  /*b420*/  ISETP.GE.U32.AND P3, PT, R11, 0x7ffffeeb, PT ;  /* 0x7ffffeeb0b00780c */ /* 0x000fe20003f66070 */
[----:B------:R4:W-:Y:S02]  /*b430*/  STL.64 [R1+0x358], R88 ;  /* 0x0003585801007387 */ /* 0x0009e40000100a00 */
[----:B------:R-:W2:Y:S01]  /*b440*/  LDC R26, c[0x0][0x230] ;  /* 0x00008c00ff1a7b82 */ /* 0x000ea20000000800 */
[----:B------:R-:W-:Y:S01]  /*b450*/  ISETP.GE.U32.AND P6, PT, R10, 0x7ffffecc, PT ;  /* 0x7ffffecc0a00780c */ /* 0x000fe20003fc6070 */
[----:B------:R-:W-:-:S02]  /*b460*/  VIADD R10, R27, 0xffffff49 ;  /* 0xffffff491b0a7836 */ /* 0x000fc40000000000 */
[----:B------:R-:W-:Y:S02]  /*b470*/  VIADD R11, R24, 0xffffff68 ;  /* 0xffffff68180b7836 */ /* 0x000fe40000000000 */
[C---:B------:R-:W-:Y:S02]  /*b480*/  IMAD.WIDE R106, R152.reuse, 0x4, R144 ;  /* 0x00000004986a7825 */ /* 0x040fe400078e0290 */
[----:B------:R-:W2:Y:S02]  /*b490*/  LDC R25, c[0x0][0x230] ;  /* 0x00008c00ff197b82 */ /* 0x000ea40000000800 */
[----:B----4-:R-:W-:-:S05]  /*b4a0*/  IMAD.WIDE R88, R152, 0x4, R132 ;  /* 0x0000000498587825 */ /* 0x010fca00078e0284 */
[----:B------:R4:W-:Y:S01]  /*b4b0*/  LDGSTS.E [R247+0x1c00c], desc[UR60][R88.64], !P5 ;  /* 0x1c00c00058f77fae */ /* 0x0009e2000e92187c */
[----:B------:R-:W-:Y:S01]  /*b4c0*/  ISETP.GE.U32.AND P1, PT, R22, 0x7ffffecb, PT ;  /* 0x7ffffecb1600780c */ /* 0x000fe20003f26070 */
[----:B------:R-:W4:Y:S02]  /*b4d0*/  LDC R24, c[0x0][0x230] ;  /* 0x00008c00ff187b82 */ /* 0x000f240000000800 */
[----:B------:R-:W-:Y:S01]  /*b4e0*/  LDGSTS.E [R248+0x10000], desc[UR60][R134.64], !P2 ;  /* 0x1000000086f87fae */ /* 0x000fe2000d12187c */
[----:B------:R-:W-:Y:S01]  /*b4f0*/  ISETP.GE.U32.AND P2, PT, R10, 0x7ffffeca, PT ;  /* 0x7ffffeca0a00780c */ /* 0x000fe20003f46070 */
[----:B------:R-:W-:Y:S01]  /*b500*/  VIADD R10, R30, 0xffffff48 ;  /* 0xffffff481e0a7836 */ /* 0x000fe20000000000 */
[----:B------:R-:W-:Y:S01]  /*b510*/  ISETP.GE.U32.AND P5, PT, R11, 0x7ffffee9, PT ;  /* 0x7ffffee90b00780c */ /* 0x000fe20003fa6070 */
[----:B------:R-:W-:Y:S02]  /*b520*/  LDGSTS.E [R248+0x10004], desc[UR60][R106.64], !P3 ;  /* 0x100040006af87fae */ /* 0x000fe4000d92187c */
[----:B------:R-:W4:Y:S01]  /*b530*/  LDC R22, c[0x0][0x230] ;  /* 0x00008c00ff167b82 */ /* 0x000f220000000800 */
[----:B------:R-:W-:Y:S01]  /*b540*/  ISETP.GE.U32.AND P3, PT, R10, 0x7ffffec9, PT ;  /* 0x7ffffec90a00780c */ /* 0x000fe20003f66070 */
[----:B------:R-:W-:Y:S01]  /*b550*/  VIADD R10, R31, 0xffffff2b ;  /* 0xffffff2b1f0a7836 */ /* 0x000fe20000000000 */
[----:B------:R-:W-:Y:S01]  /*b560*/  LDGSTS.E [R248+0x10008], desc[UR60][R180.64], !P4 ;  /* 0x10008000b4f87fae */ /* 0x000fe2000e12187c */
[----:B------:R-:W-:-:S03]  /*b570*/  IMAD.WIDE R232, R152, 0x4, R142 ;  /* 0x0000000498e87825 */ /* 0x000fc600078e028e */
[----:B------:R-:W-:Y:S01]  /*b580*/  ISETP.GE.U32.AND P4, PT, R10, 0x7ffffeac, PT ;  /* 0x7ffffeac0a00780c */ /* 0x000fe20003f86070 */
[----:B------:R-:W4:Y:S01]  /*b590*/  LDC R27, c[0x0][0x230] ;  /* 0x00008c00ff1b7b82 */ /* 0x000f220000000800 */
[----:B---3--:R-:W-:Y:S01]  /*b5a0*/  VIADD R10, R28, 0xffffff29 ;  /* 0xffffff291c0a7836 */ /* 0x008fe20000000000 */
[----:B------:R-:W-:Y:S01]  /*b5b0*/  LDGSTS.E [R248+0x1000c], desc[UR60][R148.64], !P5 ;  /* 0x1000c00094f87fae */ /* 0x000fe2000e92187c */
[----:B------:R-:W-:-:S03]  /*b5c0*/  IMAD.WIDE R234, R152, 0x4, R170 ;  /* 0x0000000498ea7825 */ /* 0x000fc600078e02aa */
[----:B------:R-:W-:Y:S01]  /*b5d0*/  LDGSTS.E [R248+0x14000], desc[UR60][R232.64], !P6 ;  /* 0x14000000e8f87fae */ /* 0x000fe2000f12187c */
[----:B------:R-:W-:Y:S01]  /*b5e0*/  ISETP.GE.U32.AND P6, PT, R10, 0x7ffffeaa, PT ;  /* 0x7ffffeaa0a00780c */ /* 0x000fe20003fc6070 */
[----:B------:R-:W-:Y:S01]  /*b5f0*/  IMAD.WIDE R244, R152, 0x4, R146 ;  /* 0x0000000498f47825 */ /* 0x000fe200078e0292 */
[----:B------:R-:W3:Y:S01]  /*b600*/  LDC R28, c[0x0][0x230] ;  /* 0x00008c00ff1c7b82 */ /* 0x000ee20000000800 */
[----:B------:R-:W-:Y:S02]  /*b610*/  LDGSTS.E [R248+0x14004], desc[UR60][R234.64], !P1 ;  /* 0x14004000eaf87fae */ /* 0x000fe4000c92187c */
[----:B-1----:R-:W-:Y:S02]  /*b620*/  VIADD R11, R23, 0xffffff2a ;  /* 0xffffff2a170b7836 */ /* 0x002fe40000000000 */
[----:B--2---:R-:W-:Y:S01]  /*b630*/  VIADD R10, R26, 0xffffff0b ;  /* 0xffffff0b1a0a7836 */ /* 0x004fe20000000000 */
[----:B------:R-:W-:Y:S02]  /*b640*/  LDGSTS.E [R248+0x14008], desc[UR60][R244.64], !P2 ;  /* 0x14008000f4f87fae */ /* 0x000fe4000d12187c */
[----:B------:R-:W1:Y:S01]  /*b650*/  LDC R23, c[0x0][0x230] ;  /* 0x00008c00ff177b82 */ /* 0x000e620000000800 */
[----:B----4-:R-:W-:Y:S01]  /*b660*/  IMAD.WIDE R246, R152, 0x4, R174 ;  /* 0x0000000498f67825 */ /* 0x010fe200078e02ae */
[----:B------:R-:W-:-:S02]  /*b670*/  ISETP.GE.U32.AND P2, PT, R10, 0x7ffffe8c, PT ;  /* 0x7ffffe8c0a00780c */ /* 0x000fc40003f46070 */
[----:B------:R-:W-:Y:S02]  /*b680*/  IADD3 R10, R25, -0xf6, RZ ;  /* 0xffffff0a190a7810 */ /* 0x000fe40007ffe0ff */
[----:B------:R-:W-:Y:S02]  /*b690*/  LDGSTS.E [R248+0x1400c], desc[UR60][R246.64], !P3 ;  /* 0x1400c000f6f87fae */ /* 0x000fe4000d92187c */
[----:B------:R-:W2:Y:S01]  /*b6a0*/  LDC R29, c[0x0][0x230] ;  /* 0x00008c00ff1d7b82 */ /* 0x000ea20000000800 */
[----:B------:R-:W-:Y:S01]  /*b6b0*/  ISETP.GE.U32.AND P5, PT, R11, 0x7ffffeab, PT ;  /* 0x7ffffeab0b00780c */ /* 0x000fe20003fa6070 */
[----:B------:R-:W-:Y:S01]  /*b6c0*/  STL.64 [R1+0x360], R100 ;  /* 0x0003606401007387 */ /* 0x000fe20000100a00 */
[----:B------:R-:W-:Y:S01]  /*b6d0*/  ISETP.GE.U32.AND P3, PT, R10, 0x7ffffe8b, PT ;  /* 0x7ffffe8b0a00780c */ /* 0x000fe20003f66070 */
[----:B------:R-:W-:Y:S02]  /*b6e0*/  VIADD R11, R22, 0xffffff28 ;  /* 0xffffff28160b7836 */ /* 0x000fe40000000000 */
[----:B------:R-:W-:Y:S01]  /*b6f0*/  VIADD R10, R24, 0xffffff08 ;  /* 0xffffff08180a7836 */ /* 0x000fe20000000000 */
[----:B------:R-:W-:Y:S01]  /*b700*/  STL.64 [R1+0x368], R98 ;  /* 0x0003686201007387 */ /* 0x000fe20000100a00 */
[----:B------:R-:W4:Y:S03]  /*b710*/  LDC R24, c[0x0][0x230] ;  /* 0x00008c00ff187b82 */ /* 0x000f260000000800 */
[----:B------:R-:W-:Y:S01]  /*b720*/  STL.64 [R1+0x478], R96 ;  /* 0x0004786001007387 */ /* 0x000fe20000100a00 */
[----:B------:R-:W-:-:S03]  /*b730*/  ISETP.GE.U32.AND P1, PT, R11, 0x7ffffea9, PT ;  /* 0x7ffffea90b00780c */ /* 0x000fc60003f26070 */
[----:B------:R-:W-:Y:S01]  /*b740*/  STL.64 [R1+0x488], R94 ;  /* 0x0004885e01007387 */ /* 0x000fe20000100a00 */
[----:B------:R-:W4:Y:S01]  /*b750*/  LDC R26, c[0x0][0x230] ;  /* 0x00008c00ff1a7b82 */ /* 0x000f220000000800 */
[----:B------:R-:W-:Y:S02]  /*b760*/  VIADD R11, R27, 0xffffff09 ;  /* 0xffffff091b0b7836 */ /* 0x000fe40000000000 */
[----:B------:R3:W-:Y:S05]  /*b770*/  STL.64 [R1+0x490], R90 ;  /* 0x0004905a01007387 */ /* 0x0007ea0000100a00 */
[----:B------:R-:W4:Y:S01]  /*b780*/  LDC R25, c[0x0][0x230] ;  /* 0x00008c00ff197b82 */ /* 0x000f220000000800 */
[----:B------:R1:W-:Y:S01]  /*b790*/  STL.64 [R1+0x498], R88 ;  /* 0x0004985801007387 */ /* 0x0003e20000100a00 */
[----:B---3--:R-:W-:-:S06]  /*b7a0*/  IMAD.WIDE R90, R152, 0x4, R230 ;  /* 0x00000004985a7825 */ /* 0x008fcc00078e02e6 */
[----:B------:R-:W3:Y:S01]  /*b7b0*/  LDC R31, c[0x0][0x230] ;  /* 0x00008c00ff1f7b82 */ /* 0x000ee20000000800 */
[----:B------:R2:W-:Y:S01]  /*b7c0*/  LDGSTS.E [R248+0x18000], desc[UR60][R90.64], !P4 ;  /* 0x180000005af87fae */ /* 0x0005e2000e12187c */
[----:B-1----:R-:W-:Y:S01]  /*b7d0*/  IMAD.WIDE R88, R152, 0x4, R150 ;  /* 0x0000000498587825 */ /* 0x002fe200078e0296 */
[----:B------:R-:W-:-:S05]  /*b7e0*/  ISETP.GE.U32.AND P4, PT, R11, 0x7ffffe8a, PT ;  /* 0x7ffffe8a0b00780c */ /* 0x000fca0003f86070 */
[----:B------:R-:W1:Y:S01]  /*b7f0*/  LDC R30, c[0x0][0x230] ;  /* 0x00008c00ff1e7b82 */ /* 0x000e620000000800 */
[----:B------:R4:W-:Y:S01]  /*b800*/  LDGSTS.E [R248+0x18004], desc[UR60][R88.64], !P5 ;  /* 0x1800400058f87fae */ /* 0x0009e2000e92187c */
[----:B------:R-:W-:Y:S01]  /*b810*/  ISETP.GE.U32.AND P5, PT, R10, 0x7ffffe89, PT ;  /* 0x7ffffe890a00780c */ /* 0x000fe20003fa6070 */
[----:B------:R-:W-:Y:S02]  /*b820*/  VIADD R10, R23, 0xffffff65 ;  /* 0xffffff65170a7836 */ /* 0x000fe40000000000 */
[----:B------:R-:W-:-:S03]  /*b830*/  IMAD.WIDE R100, R152, 0x4, R226 ;  /* 0x0000000498647825 */ /* 0x000fc600078e02e2 */
[----:B------:R-:W1:Y:S01]  /*b840*/  LDC R23, c[0x0][0x230] ;  /* 0x00008c00ff177b82 */ /* 0x000e620000000800 */
[C---:B------:R-:W-:Y:S01]  /*b850*/  IMAD.WIDE R98, R152.reuse, 0x4, R158 ;  /* 0x0000000498627825 */ /* 0x040fe200078e029e */
[----:B------:R2:W-:Y:S03]  /*b860*/  STL.64 [R1+0x328], R90 ;  /* 0x0003285a01007387 */ /* 0x0005e60000100a00 */
[----:B------:R-:W-:Y:S01]  /*b870*/  IMAD.WIDE R96, R152, 0x4, R160 ;  /* 0x0000000498607825 */ /* 0x000fe200078e02a0 */
[----:B------:R1:W-:Y:S02]  /*b880*/  LDGSTS.E [R248+0x18008], desc[UR60][R100.64], !P6 ;  /* 0x1800800064f87fae */ /* 0x0003e4000f12187c */
[----:B------:R-:W1:Y:S01]  /*b890*/  LDC R27, c[0x0][0x230] ;  /* 0x00008c00ff1b7b82 */ /* 0x000e620000000800 */
[----:B------:R-:W-:Y:S01]  /*b8a0*/  VIADD R22, R28, 0xffffff67 ;  /* 0xffffff671c167836 */ /* 0x000fe20000000000 */
[----:B------:R1:W-:Y:S01]  /*b8b0*/  LDGSTS.E [R248+0x1800c], desc[UR60][R98.64], !P1 ;  /* 0x1800c00062f87fae */ /* 0x0003e2000c92187c */
[----:B------:R-:W-:-:S03]  /*b8c0*/  IMAD.WIDE R94, R152, 0x4, R162 ;  /* 0x00000004985e7825 */ /* 0x000fc600078e02a2 */
[----:B------:R1:W-:Y:S01]  /*b8d0*/  LDGSTS.E [R248+0x1c000], desc[UR60][R96.64], !P2 ;  /* 0x1c00000060f87fae */ /* 0x0003e2000d12187c */
[----:B--2---:R-:W-:Y:S02]  /*b8e0*/  VIADD R11, R29, 0xffffff66 ;  /* 0xffffff661d0b7836 */ /* 0x004fe40000000000 */
[----:B------:R-:W-:Y:S01]  /*b8f0*/  IMAD.WIDE R90, R152, 0x4, R164 ;  /* 0x00000004985a7825 */ /* 0x000fe200078e02a4 */
[----:B------:R-:W-:Y:S01]  /*b900*/  LDGSTS.E [R248+0x1c004], desc[UR60][R94.64], !P3 ;  /* 0x1c0040005ef87fae */ /* 0x000fe2000d92187c */
[----:B------:R-:W-:Y:S01]  /*b910*/  ISETP.GE.U32.AND P2, PT, R22, 0x7ffffee8, PT ;  /* 0x7ffffee81600780c */ /* 0x000fe20003f46070 */
[----:B------:R-:W2:Y:S01]  /*b920*/  LDC R29, c[0x0][0x230] ;  /* 0x00008c00ff1d7b82 */ /* 0x000ea20000000800 */
[----:B------:R-:W-:Y:S01]  /*b930*/  ISETP.GE.U32.AND P3, PT, R11, 0x7ffffee7, PT ;  /* 0x7ffffee70b00780c */ /* 0x000fe20003f66070 */
[----:B------:R3:W-:Y:S01]  /*b940*/  STL.64 [R1+0x330], R88 ;  /* 0x0003305801007387 */ /* 0x0007e20000100a00 */
[----:B----4-:R-:W-:-:S03]  /*b950*/  VIADD R22, R24, 0xffffff64 ;  /* 0xffffff6418167836 */ /* 0x010fc60000000000 */
[----:B------:R4:W-:Y:S01]  /*b960*/  LDGSTS.E [R248+0x1c008], desc[UR60][R90.64], !P4 ;  /* 0x1c0080005af87fae */ /* 0x0009e2000e12187c */
[----:B------:R-:W-:Y:S01]  /*b970*/  ISETP.GE.U32.AND P4, PT, R10, 0x7ffffee6, PT ;  /* 0x7ffffee60a00780c */ /* 0x000fe20003f86070 */
[----:B------:R-:W-:Y:S01]  /*b980*/  VIADD R10, R26, 0xffffff46 ;  /* 0xffffff461a0a7836 */ /* 0x000fe20000000000 */
[----:B------:R-:W2:Y:S01]  /*b990*/  LDC R24, c[0x0][0x230] ;  /* 0x00008c00ff187b82 */ /* 0x000ea20000000800 */
[----:B------:R-:W-:Y:S02]  /*b9a0*/  VIADD R11, R25, 0xffffff47 ;  /* 0xffffff47190b7836 */ /* 0x000fe40000000000 */
[----:B---3--:R-:W-:Y:S01]  /*b9b0*/  IMAD.WIDE R88, R152, 0x4, R166 ;  /* 0x0000000498587825 */ /* 0x008fe200078e02a6 */
[----:B------:R-:W-:-:S03]  /*b9c0*/  ISETP.GE.U32.AND P1, PT, R10, 0x7ffffec7, PT ;  /* 0x7ffffec70a00780c */ /* 0x000fc60003f26070 */
[----:B------:R-:W-:Y:S01]  /*b9d0*/  IMAD.WIDE R198, R152, 0x4, R198 ;  /* 0x0000000498c67825 */ /* 0x000fe200078e02c6 */
[----:B------:R3:W-:Y:S01]  /*b9e0*/  LDGSTS.E [R248+0x1c00c], desc[UR60][R88.64], !P5 ;  /* 0x1c00c00058f87fae */ /* 0x0007e2000e92187c */
[----:B------:R-:W-:Y:S01]  /*b9f0*/  ISETP.GE.U32.AND P5, PT, R22, 0x7ffffee5, PT ;  /* 0x7ffffee51600780c */ /* 0x000fe20003fa6070 */
[----:B------:R-:W2:Y:S01]  /*ba00*/  LDC R25, c[0x0][0x230] ;  /* 0x00008c00ff197b82 */ /* 0x000ea20000000800 */
[----:B------:R-:W-:Y:S01]  /*ba10*/  IMAD.WIDE R172, R152, 0x4, R172 ;  /* 0x0000000498ac7825 */ /* 0x000fe200078e02ac */
[----:B------:R-:W-:Y:S01]  /*ba20*/  ISETP.GE.U32.AND P6, PT, R11, 0x7ffffec8, PT ;  /* 0x7ffffec80b00780c */ /* 0x000fe20003fc6070 */
[----:B------:R-:W-:Y:S02]  /*ba30*/  LDGSTS.E [R249+0x10000], desc[UR60][R198.64], !P2 ;  /* 0x10000000c6f97fae */ /* 0x000fe4000d12187c */
[----:B------:R-:W-:Y:S02]  /*ba40*/  VIADD R10, R31, 0xffffff44 ;  /* 0xffffff441f0a7836 */ /* 0x000fe40000000000 */
[----:B-1----:R-:W-:Y:S01]  /*ba50*/  VIADD R11, R30, 0xffffff45 ;  /* 0xffffff451e0b7836 */ /* 0x002fe20000000000 */
[----:B------:R-:W-:Y:S01]  /*ba60*/  LDGSTS.E [R249+0x10004], desc[UR60][R172.64], !P3 ;  /* 0x10004000acf97fae */ /* 0x000fe2000d92187c */
[----:B------:R-:W-:Y:S01]  /*ba70*/  IMAD.WIDE R168, R152, 0x4, R168 ;  /* 0x0000000498a87825 */ /* 0x000fe200078e02a8 */
[----:B------:R-:W-:Y:S01]  /*ba80*/  ISETP.GE.U32.AND P3, PT, R10, 0x7ffffec5, PT ;  /* 0x7ffffec50a00780c */ /* 0x000fe20003f66070 */
[----:B------:R-:W1:Y:S01]  /*ba90*/  LDC R28, c[0x0][0x230] ;  /* 0x00008c00ff1c7b82 */ /* 0x000e620000000800 */
[----:B------:R-:W-:Y:S01]  /*baa0*/  ISETP.GE.U32.AND P2, PT, R11, 0x7ffffec6, PT ;  /* 0x7ffffec60b00780c */ /* 0x000fe20003f46070 */
[----:B------:R-:W-:Y:S01]  /*bab0*/  VIADD R10, R32, 0xffffff27 ;  /* 0xffffff27200a7836 */ /* 0x000fe20000000000 */
[----:B------:R-:W-:Y:S01]  /*bac0*/  LDGSTS.E [R249+0x10008], desc[UR60][R168.64], !P4 ;  /* 0x10008000a8f97fae */ /* 0x000fe2000e12187c */
[----:B------:R-:W-:-:S04]  /*bad0*/  IMAD.WIDE R184, R152, 0x4, R184 ;  /* 0x0000000498b87825 */ /* 0x000fc800078e02b8 */
[----:B------:R-:W-:Y:S01]  /*bae0*/  VIADD R11, R23, 0xffffff26 ;  /* 0xffffff26170b7836 */ /* 0x000fe20000000000 */
[----:B------:R-:W-:Y:S01]  /*baf0*/  ISETP.GE.U32.AND P4, PT, R10, 0x7ffffea8, PT ;  /* 0x7ffffea80a00780c */ /* 0x000fe20003f86070 */
[----:B------:R-:W-:Y:S01]  /*bb00*/  LDGSTS.E [R249+0x1000c], desc[UR60][R184.64], !P5 ;  /* 0x1000c000b8f97fae */ /* 0x000fe2000e92187c */
[C---:B------:R-:W-:Y:S01]  /*bb10*/  IMAD.WIDE R150, R152.reuse, 0x4, R176 ;  /* 0x0000000498967825 */ /* 0x040fe200078e02b0 */
[----:B------:R-:W1:Y:S01]  /*bb20*/  LDC R23, c[0x0][0x230] ;  /* 0x00008c00ff177b82 */ /* 0x000e620000000800 */
[----:B------:R-:W-:Y:S01]  /*bb30*/  ISETP.GE.U32.AND P5, PT, R11, 0x7ffffea7, PT ;  /* 0x7ffffea70b00780c */ /* 0x000fe20003fa6070 */
[----:B------:R4:W-:Y:S01]  /*bb40*/  STL.64 [R1+0x338], R100 ;  /* 0x0003386401007387 */ /* 0x0009e20000100a00 */
[----:B------:R-:W-:-:S03]  /*bb50*/  IMAD.WIDE R202, R152, 0x4, R202 ;  /* 0x0000000498ca7825 */ /* 0x000fc600078e02ca */
[----:B------:R3:W-:Y:S01]  /*bb60*/  STL.64 [R1+0x340], R98 ;  /* 0x0003406201007387 */ /* 0x0007e20000100a00 */
[C---:B------:R-:W-:Y:S01]  /*bb70*/  IMAD.WIDE R158, R152.reuse, 0x4, R182 ;  /* 0x00000004989e7825 */ /* 0x040fe200078e02b6 */
[----:B------:R-:W1:Y:S02]  /*bb80*/  LDC R26, c[0x0][0x230] ;  /* 0x00008c00ff1a7b82 */ /* 0x000e640000000800 */
[----:B------:R2:W-:Y:S01]  /*bb90*/  STL.64 [R1+0x438], R96 ;  /* 0x0004386001007387 */ /* 0x0005e20000100a00 */
[----:B------:R-:W-:-:S03]  /*bba0*/  IMAD.WIDE R226, R152, 0x4, R178 ;  /* 0x0000000498e27825 */ /* 0x000fc600078e02b2 */
[----:B------:R-:W-:Y:S01]  /*bbb0*/  STL.64 [R1+0x440], R94 ;  /* 0x0004405e01007387 */ /* 0x000fe20000100a00 */
[C---:B----4-:R-:W-:Y:S01]  /*bbc0*/  IMAD.WIDE R100, R152.reuse, 0x4, R222 ;  /* 0x0000000498647825 */ /* 0x050fe200078e02de */
[----:B------:R-:W4:Y:S02]  /*bbd0*/  LDC R22, c[0x0][0x230] ;  /* 0x00008c00ff167b82 */ /* 0x000f240000000800 */
[----:B------:R2:W-:Y:S01]  /*bbe0*/  STL.64 [R1+0x450], R90 ;  /* 0x0004505a01007387 */ /* 0x0005e20000100a00 */
[----:B---3--:R-:W-:-:S03]  /*bbf0*/  IMAD.WIDE R98, R152, 0x4, R188 ;  /* 0x0000000498627825 */ /* 0x008fc600078e02bc */
[----:B------:R3:W-:Y:S01]  /*bc00*/  STL.64 [R1+0x458], R88 ;  /* 0x0004585801007387 */ /* 0x0007e20000100a00 */
[C---:B--2---:R-:W-:Y:S01]  /*bc10*/  IMAD.WIDE R96, R152.reuse, 0x4, R190 ;  /* 0x0000000498607825 */ /* 0x044fe200078e02be */
[----:B------:R-:W2:Y:S02]  /*bc20*/  LDC R30, c[0x0][0x230] ;  /* 0x00008c00ff1e7b82 */ /* 0x000ea40000000800 */
[----:B------:R-:W-:Y:S01]  /*bc30*/  LDGSTS.E [R249+0x14000], desc[UR60][R150.64], !P6 ;  /* 0x1400000096f97fae */ /* 0x000fe2000f12187c */
[----:B------:R-:W-:-:S03]  /*bc40*/  IMAD.WIDE R90, R152, 0x4, R186 ;  /* 0x00000004985a7825 */ /* 0x000fc600078e02ba */
[----:B------:R-:W-:Y:S01]  /*bc50*/  LDGSTS.E [R249+0x14004], desc[UR60][R202.64], !P1 ;  /* 0x14004000caf97fae */ /* 0x000fe2000c92187c */
[----:B---3--:R-:W-:-:S03]  /*bc60*/  IMAD.WIDE R88, R152, 0x4, R228 ;  /* 0x0000000498587825 */ /* 0x008fc600078e02e4 */
[----:B------:R-:W-:Y:S01]  /*bc70*/  LDGSTS.E [R249+0x14008], desc[UR60][R158.64], !P2 ;  /* 0x140080009ef97fae */ /* 0x000fe2000d12187c */
[----:B------:R-:W-:-:S03]  /*bc80*/  IMAD.WIDE R94, R152, 0x4, R192 ;  /* 0x00000004985e7825 */ /* 0x000fc600078e02c0 */
[----:B------:R-:W-:Y:S04]  /*bc90*/  LDGSTS.E [R249+0x1400c], desc[UR60][R226.64], !P3 ;  /* 0x1400c000e2f97fae */ /* 0x000fe8000d92187c */
[----:B------:R3:W-:Y:S04]  /*bca0*/  STL.64 [R1+0x308], R90 ;  /* 0x0003085a01007387 */ /* 0x0007e80000100a00 */
[----:B------:R3:W-:Y:S04]  /*bcb0*/  LDGSTS.E [R249+0x18000], desc[UR60][R90.64], !P4 ;  /* 0x180000005af97fae */ /* 0x0007e8000e12187c */
[----:B------:R1:W-:Y:S04]  /*bcc0*/  STL.64 [R1+0x310], R88 ;  /* 0x0003105801007387 */ /* 0x0003e80000100a00 */
[----:B------:R1:W-:Y:S01]  /*bcd0*/  LDGSTS.E [R249+0x18004], desc[UR60][R88.64], !P5 ;  /* 0x1800400058f97fae */ /* 0x0003e2000e92187c */
[----:B---3--:R-:W-:-:S03]  /*bce0*/  IMAD.WIDE R90, R152, 0x4, R194 ;  /* 0x00000004985a7825 */ /* 0x008fc600078e02c2 */
[----:B------:R3:W-:Y:S04]  /*bcf0*/  STL.64 [R1+0x318], R100 ;  /* 0x0003186401007387 */ /* 0x0007e80000100a00 */
[----:B------:R-:W-:Y:S01]  /*bd00*/  STL.64 [R1+0x320], R98 ;  /* 0x0003206201007387 */ /* 0x000fe20000100a00 */
[----:B-1----:R-:W-:-:S03]  /*bd10*/  IMAD.WIDE R88, R152, 0x4, R196 ;  /* 0x0000000498587825 */ /* 0x002fc600078e02c4 */
[----:B------:R-:W-:Y:S04]  /*bd20*/  STL.64 [R1+0x410], R96 ;  /* 0x0004106001007387 */ /* 0x000fe80000100a00 */
[----:B------:R1:W-:Y:S04]  /*bd30*/  STL.64 [R1+0x418], R94 ;  /* 0x0004185e01007387 */ /* 0x0003e80000100a00 */
[----:B------:R1:W-:Y:S04]  /*bd40*/  STL.64 [R1+0x420], R90 ;  /* 0x0004205a01007387 */ /* 0x0003e80000100a00 */
[----:B------:R1:W-:Y:S04]  /*bd50*/  STL.64 [R1+0x428], R88 ;  /* 0x0004285801007387 */ /* 0x0003e80000100a00 */
[----:B------:R-:W2:Y:S01]  /*bd60*/  LDL.LU.64 R136, [R1+0x68] ;  /* 0x0000680001887983 */ /* 0x000ea20000300a00 */
[----:B------:R-:W-:-:S02]  /*bd70*/  VIADD R11, R27, 0xffffff24 ;  /* 0xffffff241b0b7836 */ /* 0x000fc40000000000 */
[----:B------:R-:W-:Y:S01]  /*bd80*/  VIADD R10, R25, 0xffffff25 ;  /* 0xffffff25190a7836 */ /* 0x000fe20000000000 */
[----:B------:R-:W1:Y:S01]  /*bd90*/  LDC R27, c[0x0][0x230] ;  /* 0x00008c00ff1b7b82 */ /* 0x000e620000000800 */
[----:B------:R-:W-:Y:S01]  /*bda0*/  IMAD.WIDE R206, R152, 0x4, R206 ;  /* 0x0000000498ce7825 */ /* 0x000fe200078e02ce */
[----:B------:R-:W-:Y:S01]  /*bdb0*/  ISETP.GE.U32.AND P1, PT, R11, 0x7ffffea5, PT ;  /* 0x7ffffea50b00780c */ /* 0x000fe20003f26070 */
[----:B------:R-:W2:Y:S01]  /*bdc0*/  LDL.LU.64 R108, [R1+0x60] ;  /* 0x00006000016c7983 */ /* 0x000ea20000300a00 */
[----:B------:R-:W-:Y:S02]  /*bdd0*/  IADD3 R11, R24, -0xfa, RZ ;  /* 0xffffff06180b7810 */ /* 0x000fe40007ffe0ff */
[----:B------:R-:W-:Y:S01]  /*bde0*/  ISETP.GE.U32.AND P6, PT, R10, 0x7ffffea6, PT ;  /* 0x7ffffea60a00780c */ /* 0x000fe20003fc6070 */
[----:B------:R-:W-:Y:S01]  /*bdf0*/  IMAD.WIDE R200, R152, 0x4, R200 ;  /* 0x0000000498c87825 */ /* 0x000fe200078e02c8 */
[----:B------:R-:W4:Y:S01]  /*be00*/  LDC R24, c[0x0][0x230] ;  /* 0x00008c00ff187b82 */ /* 0x000f220000000800 */
[----:B------:R-:W2:Y:S02]  /*be10*/  LDL.LU.64 R102, [R1+0x58] ;  /* 0x0000580001667983 */ /* 0x000ea40000300a00 */
[----:B------:R-:W-:-:S05]  /*be20*/  VIADD R10, R29, 0xffffff07 ;  /* 0xffffff071d0a7836 */ /* 0x000fca0000000000 */
[----:B------:R-:W-:Y:S01]  /*be30*/  ISETP.GE.U32.AND P2, PT, R10, 0x7ffffe88, PT ;  /* 0x7ffffe880a00780c */ /* 0x000fe20003f46070 */
[----:B------:R-:W1:Y:S01]  /*be40*/  LDC R25, c[0x0][0x230] ;  /* 0x00008c00ff197b82 */ /* 0x000e620000000800 */
[----:B------:R-:W-:Y:S01]  /*be50*/  VIADD R10, R28, 0xffffff05 ;  /* 0xffffff051c0a7836 */ /* 0x000fe20000000000 */
[----:B------:R-:W-:Y:S01]  /*be60*/  ISETP.GE.U32.AND P3, PT, R11, 0x7ffffe87, PT ;  /* 0x7ffffe870b00780c */ /* 0x000fe20003f66070 */
[----:B------:R-:W-:Y:S05]  /*be70*/  LDGSTS.E [R249+0x18008], desc[UR60][R100.64], !P6 ;  /* 0x1800800064f97fae */ /* 0x000fea000f12187c */
[----:B------:R-:W1:Y:S01]  /*be80*/  LDC R29, c[0x0][0x230] ;  /* 0x00008c00ff1d7b82 */ /* 0x000e620000000800 */
[----:B------:R-:W-:Y:S01]  /*be90*/  ISETP.GE.U32.AND P4, PT, R10, 0x7ffffe86, PT ;  /* 0x7ffffe860a00780c */ /* 0x000fe20003f86070 */
[----:B------:R-:W-:Y:S01]  /*bea0*/  VIADD R10, R23, 0xffffff04 ;  /* 0xffffff04170a7836 */ /* 0x000fe20000000000 */
[----:B------:R-:W-:Y:S05]  /*beb0*/  LDGSTS.E [R249+0x1800c], desc[UR60][R98.64], !P1 ;  /* 0x1800c00062f97fae */ /* 0x000fea000c92187c */
[----:B------:R-:W2:Y:S01]  /*bec0*/  LDC R28, c[0x0][0x230] ;  /* 0x00008c00ff1c7b82 */ /* 0x000ea20000000800 */
[----:B------:R-:W-:Y:S01]  /*bed0*/  VIADD R11, R26, 0xffffff63 ;  /* 0xffffff631a0b7836 */ /* 0x000fe20000000000 */
[----:B---3--:R-:W3:Y:S06]  /*bee0*/  LDL.LU.64 R100, [R1+0x50] ;  /* 0x0000500001647983 */ /* 0x008eec0000300a00 */
[----:B------:R-:W2:Y:S01]  /*bef0*/  LDC R23, c[0x0][0x230] ;  /* 0x00008c00ff177b82 */ /* 0x000ea20000000800 */
[----:B------:R-:W-:Y:S01]  /*bf00*/  ISETP.GE.U32.AND P5, PT, R10, 0x7ffffe85, PT ;  /* 0x7ffffe850a00780c */ /* 0x000fe20003fa6070 */
[----:B------:R-:W-:Y:S01]  /*bf10*/  LDGSTS.E [R249+0x1c000], desc[UR60][R96.64], !P2 ;  /* 0x1c00000060f97fae */ /* 0x000fe2000d12187c */
[----:B------:R-:W-:Y:S01]  /*bf20*/  ISETP.GE.U32.AND P2, PT, R11, 0x7ffffee4, PT ;  /* 0x7ffffee40b00780c */ /* 0x000fe20003f46070 */
[----:B----4-:R-:W-:-:S02]  /*bf30*/  VIADD R11, R24, 0xffffff61 ;  /* 0xffffff61180b7836 */ /* 0x010fc40000000000 */
[----:B------:R-:W-:Y:S01]  /*bf40*/  VIADD R10, R22, 0xffffff62 ;  /* 0xffffff62160a7836 */ /* 0x000fe20000000000 */
[----:B------:R4:W-:Y:S01]  /*bf50*/  LDGSTS.E [R249+0x1c004], desc[UR60][R94.64], !P3 ;  /* 0x1c0040005ef97fae */ /* 0x0009e2000d92187c */
[----:B------:R-:W4:Y:S03]  /*bf60*/  LDC R24, c[0x0][0x230] ;  /* 0x00008c00ff187b82 */ /* 0x000f260000000800 */
[----:B------:R-:W-:Y:S01]  /*bf70*/  ISETP.GE.U32.AND P3, PT, R10, 0x7ffffee3, PT ;  /* 0x7ffffee30a00780c */ /* 0x000fe20003f66070 */
[----:B------:R4:W-:Y:S01]  /*bf80*/  LDGSTS.E [R249+0x1c008], desc[UR60][R90.64], !P4 ;  /* 0x1c0080005af97fae */ /* 0x0009e2000e12187c */
[----:B-1----:R-:W-:Y:S01]  /*bf90*/  VIADD R10, R25, 0xffffff60 ;  /* 0xffffff60190a7836 */ /* 0x002fe20000000000 */
[----:B------:R-:W-:Y:S01]  /*bfa0*/  ISETP.GE.U32.AND P4, PT, R11, 0x7ffffee2, PT ;  /* 0x7ffffee20b00780c */ /* 0x000fe20003f86070 */
[----:B------:R-:W-:Y:S01]  /*bfb0*/  VIADD R11, R29, 0xffffff41 ;  /* 0xffffff411d0b7836 */ /* 0x000fe20000000000 */
[----:B------:R1:W-:Y:S01]  /*bfc0*/  LDGSTS.E [R249+0x1c00c], desc[UR60][R88.64], !P5 ;  /* 0x1c00c00058f97fae */ /* 0x0003e2000e92187c */
[----:B------:R-:W-:Y:S01]  /*bfd0*/  VIADD R22, R27, 0xffffff43 ;  /* 0xffffff431b167836 */ /* 0x000fe20000000000 */
[----:B------:R-:W-:Y:S01]  /*bfe0*/  ISETP.GE.U32.AND P5, PT, R10, 0x7ffffee1, PT ;  /* 0x7ffffee10a00780c */ /* 0x000fe20003fa6070 */
[----:B--2---:R-:W-:Y:S01]  /*bff0*/  VIADD R10, R28, 0xffffff42 ;  /* 0xffffff421c0a7836 */ /* 0x004fe20000000000 */
[----:B------:R-:W-:Y:S01]  /*c000*/  LDGSTS.E [R242+0x10000], desc[UR60][R206.64], !P2 ;  /* 0x10000000cef27fae */ /* 0x000fe2000d12187c */
[----:B------:R-:W-:Y:S01]  /*c010*/  ISETP.GE.U32.AND P2, PT, R11, 0x7ffffec2, PT ;  /* 0x7ffffec20b00780c */ /* 0x000fe20003f46070 */
[----:B------:R-:W-:Y:S01]  /*c020*/  IMAD.WIDE R216, R152, 0x4, R216 ;  /* 0x0000000498d87825 */ /* 0x000fe200078e02d8 */
[----:B------:R-:W-:Y:S01]  /*c030*/  ISETP.GE.U32.AND P6, PT, R22, 0x7ffffec4, PT ;  /* 0x7ffffec41600780c */ /* 0x000fe20003fc6070 */
[----:B------:R-:W-:Y:S01]  /*c040*/  LDGSTS.E [R242+0x10004], desc[UR60][R200.64], !P3 ;  /* 0x10004000c8f27fae */ /* 0x000fe2000d92187c */
[----:B------:R-:W-:Y:S01]  /*c050*/  ISETP.GE.U32.AND P1, PT, R10, 0x7ffffec3, PT ;  /* 0x7ffffec30a00780c */ /* 0x000fe20003f26070 */
[----:B------:R-:W-:Y:S01]  /*c060*/  VIADD R11, R23, 0xffffff23 ;  /* 0xffffff23170b7836 */ /* 0x000fe20000000000 */
[----:B------:R-:W2:Y:S01]  /*c070*/  LDC R22, c[0x0][0x230] ;  /* 0x00008c00ff167b82 */ /* 0x000ea20000000800 */
[----:B------:R-:W-:Y:S01]  /*c080*/  VIADD R10, R30, 0xffffff40 ;  /* 0xffffff401e0a7836 */ /* 0x000fe20000000000 */
[----:B------:R-:W-:Y:S01]  /*c090*/  LDGSTS.E [R242+0x10008], desc[UR60][R216.64], !P4 ;  /* 0x10008000d8f27fae */ /* 0x000fe2000e12187c */
[----:B------:R-:W-:-:S03]  /*c0a0*/  IMAD.WIDE R204, R152, 0x4, R204 ;  /* 0x0000000498cc7825 */ /* 0x000fc600078e02cc */
[----:B------:R-:W3:Y:S02]  /*c0b0*/  LDL.LU.64 R120, [R1+0x48] ;  /* 0x0000480001787983 */ /* 0x000ee40000300a00 */
[----:B------:R-:W1:Y:S01]  /*c0c0*/  LDC R23, c[0x0][0x230] ;  /* 0x00008c00ff177b82 */ /* 0x000e620000000800 */
[----:B------:R-:W-:Y:S01]  /*c0d0*/  ISETP.GE.U32.AND P3, PT, R10, 0x7ffffec1, PT ;  /* 0x7ffffec10a00780c */ /* 0x000fe20003f66070 */
[----:B----4-:R-:W-:Y:S01]  /*c0e0*/  VIADD R10, R24, 0xffffff22 ;  /* 0xffffff22180a7836 */ /* 0x010fe20000000000 */
[----:B------:R-:W-:Y:S01]  /*c0f0*/  ISETP.GE.U32.AND P4, PT, R11, 0x7ffffea4, PT ;  /* 0x7ffffea40b00780c */ /* 0x000fe20003f86070 */
[----:B------:R-:W-:Y:S03]  /*c100*/  LDGSTS.E [R242+0x1000c], desc[UR60][R204.64], !P5 ;  /* 0x1000c000ccf27fae */ /* 0x000fe6000e92187c */
[----:B------:R-:W-:Y:S01]  /*c110*/  ISETP.GE.U32.AND P5, PT, R10, 0x7ffffea3, PT ;  /* 0x7ffffea30a00780c */ /* 0x000fe20003fa6070 */
[----:B------:R-:W4:Y:S01]  /*c120*/  LDL.LU.64 R122, [R1+0x40] ;  /* 0x00004000017a7983 */ /* 0x000f220000300a00 */
[C---:B------:R-:W-:Y:S01]  /*c130*/  IMAD.WIDE R212, R152.reuse, 0x4, R212 ;  /* 0x0000000498d47825 */ /* 0x040fe200078e02d4 */
[----:B------:R-:W2:Y:S03]  /*c140*/  LDC R26, c[0x0][0x230] ;  /* 0x00008c00ff1a7b82 */ /* 0x000ea60000000800 */
[C---:B------:R-:W-:Y:S01]  /*c150*/  IMAD.WIDE R94, R152.reuse, 0x4, R218 ;  /* 0x00000004985e7825 */ /* 0x040fe200078e02da */
[----:B------:R-:W-:Y:S03]  /*c160*/  LDGSTS.E [R242+0x14000], desc[UR60][R212.64], !P6 ;  /* 0x14000000d4f27fae */ /* 0x000fe6000f12187c */
[----:B------:R-:W-:-:S04]  /*c170*/  IMAD.WIDE R210, R152, 0x4, R210 ;  /* 0x0000000498d27825 */ /* 0x000fc800078e02d2 */
[C---:B------:R-:W-:Y:S01]  /*c180*/  IMAD.WIDE R90, R152.reuse, 0x4, R214 ;  /* 0x00000004985a7825 */ /* 0x040fe200078e02d6 */
[----:B------:R1:W-:Y:S01]  /*c190*/  STL.64 [R1+0x2d8], R94 ;  /* 0x0002d85e01007387 */ /* 0x0003e20000100a00 */
[----:B------:R-:W2:Y:S02]  /*c1a0*/  LDC R25, c[0x0][0x230] ;  /* 0x00008c00ff197b82 */ /* 0x000ea40000000800 */
[C---:B------:R-:W-:Y:S01]  /*c1b0*/  IMAD.WIDE R208, R152.reuse, 0x4, R208 ;  /* 0x0000000498d07825 */ /* 0x040fe200078e02d0 */
[----:B------:R-:W-:Y:S03]  /*c1c0*/  LDGSTS.E [R242+0x14004], desc[UR60][R210.64], !P1 ;  /* 0x14004000d2f27fae */ /* 0x000fe6000c92187c */
[----:B------:R-:W-:Y:S01]  /*c1d0*/  IMAD.WIDE R224, R152, 0x4, R224 ;  /* 0x0000000498e07825 */ /* 0x000fe200078e02e0 */
[----:B------:R1:W-:Y:S01]  /*c1e0*/  STL.64 [R1+0x2e0], R90 ;  /* 0x0002e05a01007387 */ /* 0x0003e20000100a00 */
[----:B------:R-:W2:Y:S02]  /*c1f0*/  LDC R27, c[0x0][0x230] ;  /* 0x00008c00ff1b7b82 */ /* 0x000ea40000000800 */
[----:B-1----:R-:W-:Y:S01]  /*c200*/  VIADD R88, R23, 0xffffff00 ;  /* 0xffffff0017587836 */ /* 0x002fe20000000000 */
[----:B------:R-:W-:Y:S04]  /*c210*/  LDGSTS.E [R242+0x14008], desc[UR60][R208.64], !P2 ;  /* 0x14008000d0f27fae */ /* 0x000fe8000d12187c */
[----:B------:R-:W4:Y:S01]  /*c220*/  LDL.LU.64 R112, [R1+0x268] ;  /* 0x0002680001707983 */ /* 0x000f220000300a00 */
[----:B------:R-:W1:Y:S03]  /*c230*/  LDC R28, c[0x0][0x230] ;  /* 0x00008c00ff1c7b82 */ /* 0x000e660000000800 */
[----:B------:R-:W-:Y:S04]  /*c240*/  LDGSTS.E [R242+0x1400c], desc[UR60][R224.64], !P3 ;  /* 0x1400c000e0f27fae */ /* 0x000fe8000d92187c */
[----:B------:R-:W4:Y:S04]  /*c250*/  LDL.LU.64 R98, [R1+0x228] ;  /* 0x0002280001627983 */ /* 0x000f280000300a00 */
[----:B------:R4:W-:Y:S04]  /*c260*/  LDGSTS.E [R242+0x18000], desc[UR60][R94.64], !P4 ;  /* 0x180000005ef27fae */ /* 0x0009e8000e12187c */
[----:B------:R-:W4:Y:S04]  /*c270*/  LDL.LU.64 R96, [R1+0x1e8] ;  /* 0x0001e80001607983 */ /* 0x000f280000300a00 */
[----:B------:R4:W-:Y:S01]  /*c280*/  LDGSTS.E [R242+0x18004], desc[UR60][R90.64], !P5 ;  /* 0x180040005af27fae */ /* 0x0009e2000e92187c */
[----:B------:R-:W-:-:S03]  /*c290*/  ISETP.GE.U32.AND P5, PT, R88, 0x7ffffe81, PT ;  /* 0x7ffffe815800780c */ /* 0x000fc60003fa6070 */
[----:B------:R-:W4:Y:S04]  /*c2a0*/  LDL.LU.64 R94, [R1+0x1a8] ;  /* 0x0001a800015e7983 */ /* 0x000f280000300a00 */
[----:B------:R-:W4:Y:S04]  /*c2b0*/  LDL.LU.64 R90, [R1+0x168] ;  /* 0x00016800015a7983 */ /* 0x000f280000300a00 */
[----:B------:R-:W4:Y:S04]  /*c2c0*/  LDL.LU.64 R88, [R1+0x128] ;  /* 0x0001280001587983 */ /* 0x000f280000300a00 */
[----:B------:R-:W4:Y:S01]  /*c2d0*/  LDL.LU.64 R138, [R1+0xe8] ;  /* 0x0000e800018a7983 */ /* 0x000f220000300a00 */
[----:B------:R-:W-:-:S03]  /*c2e0*/  IMAD.WIDE R116, R152, 0x4, R136 ;  /* 0x0000000498747825 */ /* 0x000fc600078e0288 */
[----:B------:R-:W4:Y:S01]  /*c2f0*/  LDL.LU.64 R136, [R1+0xa8] ;  /* 0x0000a80001887983 */ /* 0x000f220000300a00 */
[----:B--2---:R-:W-:Y:S02]  /*c300*/  VIADD R10, R22, 0xffffff21 ;  /* 0xffffff21160a7836 */ /* 0x004fe40000000000 */
[----:B------:R-:W-:-:S03]  /*c310*/  VIADD R11, R26, 0xffffff20 ;  /* 0xffffff201a0b7836 */ /* 0x000fc60000000000 */
[----:B------:R-:W-:Y:S01]  /*c320*/  ISETP.GE.U32.AND P6, PT, R10, 0x7ffffea2, PT ;  /* 0x7ffffea20a00780c */ /* 0x000fe20003fc6070 */
[----:B------:R-:W-:Y:S01]  /*c330*/  VIADD R10, R25, 0xffffff03 ;  /* 0xffffff03190a7836 */ /* 0x000fe20000000000 */
[----:B------:R-:W-:Y:S01]  /*c340*/  ISETP.GE.U32.AND P1, PT, R11, 0x7ffffea1, PT ;  /* 0x7ffffea10b00780c */ /* 0x000fe20003f26070 */
[----:B-1----:R-:W-:-:S03]  /*c350*/  VIADD R11, R28, 0xffffff01 ;  /* 0xffffff011c0b7836 */ /* 0x002fc60000000000 */
[----:B------:R-:W-:Y:S02]  /*c360*/  ISETP.GE.U32.AND P2, PT, R10, 0x7ffffe84, PT ;  /* 0x7ffffe840a00780c */ /* 0x000fe40003f46070 */
[----:B------:R-:W-:Y:S01]  /*c370*/  IADD3 R10, R27, -0xfe, RZ ;  /* 0xffffff021b0a7810 */ /* 0x000fe20007ffe0ff */
[----:B------:R-:W-:Y:S01]  /*c380*/  IMAD.WIDE R108, R152, 0x4, R108 ;  /* 0x00000004986c7825 */ /* 0x000fe200078e026c */
[----:B------:R-:W-:Y:S02]  /*c390*/  ISETP.GE.U32.AND P4, PT, R11, 0x7ffffe82, PT ;  /* 0x7ffffe820b00780c */ /* 0x000fe40003f86070 */
[----:B------:R-:W-:Y:S01]  /*c3a0*/  ISETP.GE.U32.AND P3, PT, R10, 0x7ffffe83, PT ;  /* 0x7ffffe830a00780c */ /* 0x000fe20003f66070 */
[----:B------:R-:W-:Y:S01]  /*c3b0*/  IMAD.WIDE R102, R152, 0x4, R102 ;  /* 0x0000000498667825 */ /* 0x000fe200078e0266 */
[----:B------:R1:W-:Y:S04]  /*c3c0*/  STL.64 [R1+0x68], R116 ;  /* 0x0000687401007387 */ /* 0x0003e80000100a00 */
[----:B------:R2:W-:Y:S01]  /*c3d0*/  STL.64 [R1+0x60], R108 ;  /* 0x0000606c01007387 */ /* 0x0005e20000100a00 */
[----:B------:R-:W-:-:S03]  /*c3e0*/  IMAD.SHL.U32 R154, R153, 0x80, RZ ;  /* 0x00000080999a7824 */ /* 0x000fc600078e00ff */
[----:B------:R2:W-:Y:S04]  /*c3f0*/  STL.64 [R1+0x3d0], R102 ;  /* 0x0003d06601007387 */ /* 0x0005e80000100a00 */
[----:B------:R-:W-:Y:S01]  /*c400*/  LDGSTS.E [R242+0x18008], desc[UR60][R116.64], !P6 ;  /* 0x1800800074f27fae */ /* 0x000fe2000f12187c */
[----:B---3--:R-:W-:-:S03]  /*c410*/  IMAD.WIDE R100, R152, 0x4, R100 ;  /* 0x0000000498647825 */ /* 0x008fc600078e0264 */
[----:B------:R-:W-:Y:S04]  /*c420*/  LDGSTS.E [R242+0x1800c], desc[UR60][R108.64], !P1 ;  /* 0x1800c0006cf27fae */ /* 0x000fe8000c92187c */
[----:B------:R3:W-:Y:S04]  /*c430*/  STL.64 [R1+0x3d8], R100 ;  /* 0x0003d86401007387 */ /* 0x0007e80000100a00 */
[----:B------:R-:W-:Y:S04]  /*c440*/  LDGSTS.E [R242+0x1c000], desc[UR60][R102.64], !P2 ;  /* 0x1c00000066f27fae */ /* 0x000fe8000d12187c */
[----:B------:R-:W-:Y:S01]  /*c450*/  LDGSTS.E [R242+0x1c004], desc[UR60][R100.64], !P3 ;  /* 0x1c00400064f27fae */ /* 0x000fe2000d92187c */
[----:B------:R-:W-:-:S05]  /*c460*/  IMAD.WIDE R22, R152, 0x4, R120 ;  /* 0x0000000498167825 */ /* 0x000fca00078e0278 */
[----:B------:R3:W-:Y:S04]  /*c470*/  STL.64 [R1+0x3e0], R22 ;  /* 0x0003e01601007387 */ /* 0x0007e80000100a00 */
[----:B------:R3:W-:Y:S01]  /*c480*/  LDGSTS.E [R242+0x1c008], desc[UR60][R22.64], !P4 ;  /* 0x1c00800016f27fae */ /* 0x0007e2000e12187c */
[----:B----4-:R-:W-:-:S05]  /*c490*/  IMAD.WIDE R10, R152, 0x4, R122 ;  /* 0x00000004980a7825 */ /* 0x010fca00078e027a */
[----:B------:R4:W-:Y:S04]  /*c4a0*/  STL.64 [R1+0x3e8], R10 ;  /* 0x0003e80a01007387 */ /* 0x0009e80000100a00 */
[----:B------:R-:W4:Y:S04]  /*c4b0*/  LDL.LU.64 R122, [R1+0x260] ;  /* 0x00026000017a7983 */ /* 0x000f280000300a00 */
[----:B-1----:R-:W4:Y:S04]  /*c4c0*/  LDL.LU.64 R116, [R1+0x220] ;  /* 0x0002200001747983 */ /* 0x002f280000300a00 */
[----:B--2---:R-:W2:Y:S04]  /*c4d0*/  LDL.LU.64 R108, [R1+0x1e0] ;  /* 0x0001e000016c7983 */ /* 0x004ea80000300a00 */
[----:B------:R-:W2:Y:S04]  /*c4e0*/  LDL.LU.64 R102, [R1+0x1a0] ;  /* 0x0001a00001667983 */ /* 0x000ea80000300a00 */
[----:B---3--:R-:W3:Y:S04]  /*c4f0*/  LDL.LU.64 R100, [R1+0x160] ;  /* 0x0001600001647983 */ /* 0x008ee80000300a00 */
[----:B------:R4:W-:Y:S01]  /*c500*/  LDGSTS.E [R242+0x1c00c], desc[UR60][R10.64], !P5 ;  /* 0x1c00c0000af27fae */ /* 0x0009e2000e92187c */
[----:B------:R-:W-:-:S03]  /*c510*/  IMAD.WIDE R120, R154, 0x4, R112 ;  /* 0x000000049a787825 */ /* 0x000fc600078e0270 */
[----:B------:R-:W3:Y:S01]  /*c520*/  LDL.LU.64 R112, [R1+0x120] ;  /* 0x0001200001707983 */ /* 0x000ee20000300a00 */
[----:B------:R-:W-:-:S03]  /*c530*/  IMAD.WIDE R98, R154, 0x4, R98 ;  /* 0x000000049a627825 */ /* 0x000fc600078e0262 */
[----:B------:R-:W-:Y:S01]  /*c540*/  STL.64 [R1+0x268], R120 ;  /* 0x0002687801007387 */ /* 0x000fe20000100a00 */
[----:B------:R-:W-:-:S03]  /*c550*/  IMAD.WIDE R96, R154, 0x4, R96 ;  /* 0x000000049a607825 */ /* 0x000fc600078e0260 */
[----:B------:R1:W-:Y:S01]  /*c560*/  STL.64 [R1+0x228], R98 ;  /* 0x0002286201007387 */ /* 0x0003e20000100a00 */
[----:B------:R-:W-:-:S03]  /*c570*/  IMAD.WIDE R94, R154, 0x4, R94 ;  /* 0x000000049a5e7825 */ /* 0x000fc600078e025e */
[----:B------:R1:W-:Y:S01]  /*c580*/  STL.64 [R1+0x4a0], R96 ;  /* 0x0004a06001007387 */ /* 0x0003e20000100a00 */
[----:B------:R-:W-:-:S03]  /*c590*/  IMAD.WIDE R90, R154, 0x4, R90 ;  /* 0x000000049a5a7825 */ /* 0x000fc600078e025a */
[----:B------:R1:W-:Y:S01]  /*c5a0*/  STL.64 [R1+0x510], R94 ;  /* 0x0005105e01007387 */ /* 0x0003e20000100a00 */
[----:B------:R-:W-:-:S03]  /*c5b0*/  IMAD.WIDE R88, R154, 0x4, R88 ;  /* 0x000000049a587825 */ /* 0x000fc600078e0258 */
[----:B------:R1:W-:Y:S04]  /*c5c0*/  STL.64 [R1+0x580], R90 ;  /* 0x0005805a01007387 */ /* 0x0003e80000100a00 */
[----:B------:R-:W3:Y:S04]  /*c5d0*/  LDL.LU.64 R126, [R1+0xe0] ;  /* 0x0000e000017e7983 */ /* 0x000ee80000300a00 */
[----:B------:R1:W-:Y:S01]  /*c5e0*/  STL.64 [R1+0x5d8], R88 ;  /* 0x0005d85801007387 */ /* 0x0003e20000100a00 */
[----:B------:R-:W-:-:S03]  /*c5f0*/  IMAD.WIDE R22, R154, 0x4, R138 ;  /* 0x000000049a167825 */ /* 0x000fc600078e028a */
[----:B------:R-:W0:Y:S04]  /*c600*/  LDGDEPBAR ;  /* 0x00000000000079af */ /* 0x000e280000000000 */
[----:B------:R-:W-:Y:S04]  /*c610*/  LDGSTS.E [R4+0x38000], desc[UR60][R120.64], P0 ;  /* 0x3800000078047fae */ /* 0x000fe8000812187c */
[----:B------:R-:W-:Y:S04]  /*c620*/  LDGSTS.E [R4+0x38400], desc[UR60][R98.64], P0 ;  /* 0x3840000062047fae */ /* 0x000fe8000812187c */
[----:B------:R-:W-:Y:S04]  /*c630*/  LDGSTS.E [R4+0x38800], desc[UR60][R96.64], P0 ;  /* 0x3880000060047fae */ /* 0x000fe8000812187c */
[----:B------:R-:W-:Y:S04]  /*c640*/  LDGSTS.E [R4+0x38c00], desc[UR60][R94.64], P0 ;  /* 0x38c000005e047fae */ /* 0x000fe8000812187c */
[----:B------:R-:W-:Y:S04]  /*c650*/  LDGSTS.E [R4+0x39000], desc[UR60][R90.64], P0 ;  /* 0x390000005a047fae */ /* 0x000fe8000812187c */
[----:B------:R-:W-:Y:S04]  /*c660*/  LDGSTS.E [R4+0x39400], desc[UR60][R88.64], P0 ;  /* 0x3940000058047fae */ /* 0x000fe8000812187c */
[----:B------:R3:W-:Y:S01]  /*c670*/  LDGSTS.E [R4+0x39800], desc[UR60][R22.64], P0 ;  /* 0x3980000016047fae */ /* 0x0007e2000812187c */
[----:B----4-:R-:W-:-:S03]  /*c680*/  IMAD.WIDE R10, R154, 0x4, R136 ;  /* 0x000000049a0a7825 */ /* 0x010fc600078e0288 */
[----:B------:R-:W4:Y:S04]  /*c690*/  LDL.LU.64 R136, [R1+0xa0] ;  /* 0x0000a00001887983 */ /* 0x000f280000300a00 */
[----:B------:R3:W-:Y:S04]  /*c6a0*/  STL.64 [R1+0x600], R22 ;  /* 0x0006001601007387 */ /* 0x0007e80000100a00 */
[----:B------:R4:W-:Y:S04]  /*c6b0*/  STL.64 [R1+0x618], R10 ;  /* 0x0006180a01007387 */ /* 0x0009e80000100a00 */
[----:B-1----:R-:W4:Y:S04]  /*c6c0*/  LDL.LU.64 R98, [R1+0x258] ;  /* 0x0002580001627983 */ /* 0x002f280000300a00 */
[----:B------:R-:W4:Y:S04]  /*c6d0*/  LDL.LU.64 R96, [R1+0x218] ;  /* 0x0002180001607983 */ /* 0x000f280000300a00 */
[----:B------:R-:W4:Y:S04]  /*c6e0*/  LDL.LU.64 R94, [R1+0x1d8] ;  /* 0x0001d800015e7983 */ /* 0x000f280000300a00 */
[----:B------:R-:W4:Y:S04]  /*c6f0*/  LDL.LU.64 R90, [R1+0x198] ;  /* 0x00019800015a7983 */ /* 0x000f280000300a00 */
[----:B------:R-:W4:Y:S04]  /*c700*/  LDL.LU.64 R88, [R1+0x158] ;  /* 0x0001580001587983 */ /* 0x000f280000300a00 */
[----:B------:R4:W-:Y:S01]  /*c710*/  LDGSTS.E [R4+0x39c00], desc[UR60][R10.64], P0 ;  /* 0x39c000000a047fae */ /* 0x0009e2000812187c */
[----:B------:R-:W-:-:S04]  /*c720*/  IMAD.WIDE R122, R154, 0x4, R122 ;  /* 0x000000049a7a7825 */ /* 0x000fc800078e027a */
[C---:B------:R-:W-:Y:S01]  /*c730*/  IMAD.WIDE R116, R154.reuse, 0x4, R116 ;  /* 0x000000049a747825 */ /* 0x040fe200078e0274 */
[----:B------:R-:W-:Y:S03]  /*c740*/  STL.64 [R1+0x1a8], R122 ;  /* 0x0001a87a01007387 */ /* 0x000fe60000100a00 */
[C---:B--2---:R-:W-:Y:S01]  /*c750*/  IMAD.WIDE R108, R154.reuse, 0x4, R108 ;  /* 0x000000049a6c7825 */ /* 0x044fe200078e026c */
[----:B------:R-:W-:Y:S03]  /*c760*/  STL.64 [R1+0x1e8], R116 ;  /* 0x0001e87401007387 */ /* 0x000fe60000100a00 */
[C---:B------:R-:W-:Y:S01]  /*c770*/  IMAD.WIDE R102, R154.reuse, 0x4, R102 ;  /* 0x000000049a667825 */ /* 0x040fe200078e0266 */
[----:B------:R-:W-:Y:S03]  /*c780*/  STL.64 [R1+0x460], R108 ;  /* 0x0004606c01007387 */ /* 0x000fe60000100a00 */
[C---:B---3--:R-:W-:Y:S01]  /*c790*/  IMAD.WIDE R100, R154.reuse, 0x4, R100 ;  /* 0x000000049a647825 */ /* 0x048fe200078e0264 */
[----:B------:R-:W2:Y:S04]  /*c7a0*/  LDL.LU.64 R124, [R1+0x118] ;  /* 0x00011800017c7983 */ /* 0x000ea80000300a00 */
[----:B------:R1:W-:Y:S04]  /*c7b0*/  STL.64 [R1+0x4e0], R102 ;  /* 0x0004e06601007387 */ /* 0x0003e80000100a00 */
[----:B------:R-:W3:Y:S01]  /*c7c0*/  LDL.LU.64 R120, [R1+0xd8] ;  /* 0x0000d80001787983 */ /* 0x000ee20000300a00 */
[----:B------:R-:W-:-:S03]  /*c7d0*/  IMAD.WIDE R112, R154, 0x4, R112 ;  /* 0x000000049a707825 */ /* 0x000fc600078e0270 */
[----:B------:R1:W-:Y:S04]  /*c7e0*/  STL.64 [R1+0x548], R100 ;  /* 0x0005486401007387 */ /* 0x0003e80000100a00 */
[----:B------:R-:W3:Y:S04]  /*c7f0*/  LDL.LU.64 R138, [R1+0x98] ;  /* 0x00009800018a7983 */ /* 0x000ee80000300a00 */
[----:B------:R-:W-:Y:S04]  /*c800*/  LDGSTS.E [R5+0x38080], desc[UR60][R122.64], P0 ;  /* 0x380800007a057fae */ /* 0x000fe8000812187c */
[----:B------:R1:W-:Y:S04]  /*c810*/  STL.64 [R1+0x5c0], R112 ;  /* 0x0005c07001007387 */ /* 0x0003e80000100a00 */
[----:B------:R-:W-:Y:S04]  /*c820*/  LDGSTS.E [R5+0x38480], desc[UR60][R116.64], P0 ;  /* 0x3848000074057fae */ /* 0x000fe8000812187c */
[----:B------:R-:W-:Y:S04]  /*c830*/  LDGSTS.E [R5+0x38880], desc[UR60][R108.64], P0 ;  /* 0x388800006c057fae */ /* 0x000fe8000812187c */
[----:B------:R-:W-:Y:S04]  /*c840*/  LDGSTS.E [R5+0x38c80], desc[UR60][R102.64], P0 ;  /* 0x38c8000066057fae */ /* 0x000fe8000812187c */
[----:B------:R-:W-:Y:S04]  /*c850*/  LDGSTS.E [R5+0x39080], desc[UR60][R100.64], P0 ;  /* 0x3908000064057fae */ /* 0x000fe8000812187c */
[----:B------:R1:W-:Y:S01]  /*c860*/  LDGSTS.E [R5+0x39480], desc[UR60][R112.64], P0 ;  /* 0x3948000070057fae */ /* 0x0003e2000812187c */
[----:B------:R-:W-:-:S05]  /*c870*/  IMAD.WIDE R22, R154, 0x4, R126 ;  /* 0x000000049a167825 */ /* 0x000fca00078e027e */
[----:B------:R2:W-:Y:S04]  /*c880*/  STL.64 [R1+0x5f0], R22 ;  /* 0x0005f01601007387 */ /* 0x0005e80000100a00 */
[----:B------:R2:W-:Y:S01]  /*c890*/  LDGSTS.E [R5+0x39880], desc[UR60][R22.64], P0 ;  /* 0x3988000016057fae */ /* 0x0005e2000812187c */
[----:B----4-:R-:W-:-:S05]  /*c8a0*/  IMAD.WIDE R10, R154, 0x4, R136 ;  /* 0x000000049a0a7825 */ /* 0x010fca00078e0288 */
[----:B------:R3:W-:Y:S04]  /*c8b0*/  STL.64 [R1+0x610], R10 ;  /* 0x0006100a01007387 */ /* 0x0007e80000100a00 */
[----:B-1----:R-:W4:Y:S04]  /*c8c0*/  LDL.LU.64 R102, [R1+0x250] ;  /* 0x0002500001667983 */ /* 0x002f280000300a00 */
[----:B------:R-:W4:Y:S04]  /*c8d0*/  LDL.LU.64 R108, [R1+0x210] ;  /* 0x00021000016c7983 */ /* 0x000f280000300a00 */
[----:B------:R-:W4:Y:S04]  /*c8e0*/  LDL.LU.64 R100, [R1+0x1d0] ;  /* 0x0001d00001647983 */ /* 0x000f280000300a00 */
[----:B------:R-:W4:Y:S01]  /*c8f0*/  LDL.LU.64 R122, [R1+0x190] ;  /* 0x00019000017a7983 */ /* 0x000f220000300a00 */
[----:B------:R-:W-:-:S03]  /*c900*/  IMAD.WIDE R112, R154, 0x4, R98 ;  /* 0x000000049a707825 */ /* 0x000fc600078e0262 */
[----:B------:R3:W-:Y:S01]  /*c910*/  LDGSTS.E [R5+0x39c80], desc[UR60][R10.64], P0 ;  /* 0x39c800000a057fae */ /* 0x0007e2000812187c */
[----:B------:R-:W-:-:S04]  /*c920*/  IMAD.WIDE R96, R154, 0x4, R96 ;  /* 0x000000049a607825 */ /* 0x000fc800078e0260 */
[C---:B------:R-:W-:Y:S01]  /*c930*/  IMAD.WIDE R94, R154.reuse, 0x4, R94 ;  /* 0x000000049a5e7825 */ /* 0x040fe200078e025e */
[----:B------:R-:W-:Y:S03]  /*c940*/  STL.64 [R1+0x160], R112 ;  /* 0x0001607001007387 */ /* 0x000fe60000100a00 */
[C---:B------:R-:W-:Y:S01]  /*c950*/  IMAD.WIDE R90, R154.reuse, 0x4, R90 ;  /* 0x000000049a5a7825 */ /* 0x040fe200078e025a */
[----:B------:R1:W-:Y:S03]  /*c960*/  STL.64 [R1+0x1a0], R96 ;  /* 0x0001a06001007387 */ /* 0x0003e60000100a00 */
[C---:B------:R-:W-:Y:S01]  /*c970*/  IMAD.WIDE R88, R154.reuse, 0x4, R88 ;  /* 0x000000049a587825 */ /* 0x040fe200078e0258 */
[----:B------:R-:W4:Y:S04]  /*c980*/  LDL.LU.64 R98, [R1+0x150] ;  /* 0x0001500001627983 */ /* 0x000f280000300a00 */
[----:B------:R1:W-:Y:S04]  /*c990*/  STL.64 [R1+0x258], R94 ;  /* 0x0002585e01007387 */ /* 0x0003e80000100a00 */
[----:B------:R-:W4:Y:S04]  /*c9a0*/  LDL.LU.64 R126, [R1+0x110] ;  /* 0x00011000017e7983 */ /* 0x000f280000300a00 */
[----:B------:R1:W-:Y:S04]  /*c9b0*/  STL.64 [R1+0x4a8], R90 ;  /* 0x0004a85a01007387 */ /* 0x0003e80000100a00 */
[----:B------:R-:W4:Y:S04]  /*c9c0*/  LDL.LU.64 R116, [R1+0xd0] ;  /* 0x0000d00001747983 */ /* 0x000f280000300a00 */
[----:B------:R1:W-:Y:S04]  /*c9d0*/  STL.64 [R1+0x520], R88 ;  /* 0x0005205801007387 */ /* 0x0003e80000100a00 */
[----:B------:R-:W4:Y:S04]  /*c9e0*/  LDL.LU.64 R136, [R1+0x90] ;  /* 0x0000900001887983 */ /* 0x000f280000300a00 */
[----:B------:R4:W-:Y:S04]  /*c9f0*/  LDGSTS.E [R6+0x38100], desc[UR60][R112.64], P0 ;  /* 0x3810000070067fae */ /* 0x0009e8000812187c */
[----:B------:R-:W-:Y:S04]  /*ca00*/  LDGSTS.E [R6+0x38500], desc[UR60][R96.64], P0 ;  /* 0x3850000060067fae */ /* 0x000fe8000812187c */
[----:B------:R-:W-:Y:S04]  /*ca10*/  LDGSTS.E [R6+0x38900], desc[UR60][R94.64], P0 ;  /* 0x389000005e067fae */ /* 0x000fe8000812187c */
[----:B------:R-:W-:Y:S04]  /*ca20*/  LDGSTS.E [R6+0x38d00], desc[UR60][R90.64], P0 ;  /* 0x38d000005a067fae */ /* 0x000fe8000812187c */
[----:B------:R-:W-:Y:S01]  /*ca30*/  LDGSTS.E [R6+0x39100], desc[UR60][R88.64], P0 ;  /* 0x3910000058067fae */ /* 0x000fe2000812187c */
[----:B--2---:R-:W-:-:S04]  /*ca40*/  IMAD.WIDE R22, R154, 0x4, R124 ;  /* 0x000000049a167825 */ /* 0x004fc800078e027c */
[C---:B---3--:R-:W-:Y:S01]  /*ca50*/  IMAD.WIDE R10, R154.reuse, 0x4, R120 ;  /* 0x000000049a0a7825 */ /* 0x048fe200078e0278 */
[----:B------:R2:W-:Y:S03]  /*ca60*/  STL.64 [R1+0x588], R22 ;  /* 0x0005881601007387 */ /* 0x0005e60000100a00 */
[C---:B------:R-:W-:Y:S01]  /*ca70*/  IMAD.WIDE R4, R154.reuse, 0x4, R138 ;  /* 0x000000049a047825 */ /* 0x040fe200078e028a */
[----:B------:R3:W-:Y:S04]  /*ca80*/  STL.64 [R1+0x5e0], R10 ;  /* 0x0005e00a01007387 */ /* 0x0007e80000100a00 */
[----:B------:R3:W-:Y:S04]  /*ca90*/  STL.64 [R1+0x608], R4 ;  /* 0x0006080401007387 */ /* 0x0007e80000100a00 */
[----:B-1----:R-:W3:Y:S04]  /*caa0*/  LDL.LU.64 R96, [R1+0x248] ;  /* 0x0002480001607983 */ /* 0x002ee80000300a00 */
[----:B------:R-:W3:Y:S04]  /*cab0*/  LDL.LU.64 R94, [R1+0x208] ;  /* 0x00020800015e7983 */ /* 0x000ee80000300a00 */
[----:B------:R-:W3:Y:S04]  /*cac0*/  LDL.LU.64 R90, [R1+0x1c8] ;  /* 0x0001c800015a7983 */ /* 0x000ee80000300a00 */
[----:B------:R-:W3:Y:S04]  /*cad0*/  LDL.LU.64 R88, [R1+0x188] ;  /* 0x0001880001587983 */ /* 0x000ee80000300a00 */
[----:B------:R-:W3:Y:S04]  /*cae0*/  LDL.LU.64 R124, [R1+0x148] ;  /* 0x00014800017c7983 */ /* 0x000ee80000300a00 */
[----:B------:R2:W-:Y:S04]  /*caf0*/  LDGSTS.E [R6+0x39500], desc[UR60][R22.64], P0 ;  /* 0x3950000016067fae */ /* 0x0005e8000812187c */
[----:B------:R3:W-:Y:S04]  /*cb00*/  LDGSTS.E [R6+0x39900], desc[UR60][R10.64], P0 ;  /* 0x399000000a067fae */ /* 0x0007e8000812187c */
[----:B------:R1:W-:Y:S01]  /*cb10*/  LDGSTS.E [R6+0x39d00], desc[UR60][R4.64], P0 ;  /* 0x39d0000004067fae */ /* 0x0003e2000812187c */
[----:B----4-:R-:W-:-:S04]  /*cb20*/  IMAD.WIDE R112, R154, 0x4, R102 ;  /* 0x000000049a707825 */ /* 0x010fc800078e0266 */
[C---:B------:R-:W-:Y:S01]  /*cb30*/  IMAD.WIDE R108, R154.reuse, 0x4, R108 ;  /* 0x000000049a6c7825 */ /* 0x040fe200078e026c */
[----:B------:R-:W-:Y:S03]  /*cb40*/  STL.64 [R1+0x168], R112 ;  /* 0x0001687001007387 */ /* 0x000fe60000100a00 */
[C---:B------:R-:W-:Y:S01]  /*cb50*/  IMAD.WIDE R102, R154.reuse, 0x4, R100 ;  /* 0x000000049a667825 */ /* 0x040fe200078e0264 */
[----:B------:R4:W-:Y:S04]  /*cb60*/  STL.64 [R1+0x1e0], R108 ;  /* 0x0001e06c01007387 */ /* 0x0009e80000100a00 */
[----:B------:R-:W4:Y:S01]  /*cb70*/  LDL.LU.64 R120, [R1+0x108] ;  /* 0x0001080001787983 */ /* 0x000f220000300a00 */
[----:B------:R-:W-:-:S03]  /*cb80*/  IMAD.WIDE R100, R154, 0x4, R122 ;  /* 0x000000049a647825 */ /* 0x000fc600078e027a */
[----:B------:R4:W-:Y:S04]  /*cb90*/  STL.64 [R1+0x220], R102 ;  /* 0x0002206601007387 */ /* 0x0009e80000100a00 */
[----:B------:R-:W4:Y:S04]  /*cba0*/  LDL.LU.64 R138, [R1+0xc8] ;  /* 0x0000c800018a7983 */ /* 0x000f280000300a00 */
[----:B------:R-:W4:Y:S01]  /*cbb0*/  LDL.LU.64 R122, [R1+0x88] ;  /* 0x00008800017a7983 */ /* 0x000f220000300a00 */
[----:B------:R-:W-:-:S03]  /*cbc0*/  IMAD.WIDE R98, R154, 0x4, R98 ;  /* 0x000000049a627825 */ /* 0x000fc600078e0262 */
[----:B------:R4:W-:Y:S01]  /*cbd0*/  STL.64 [R1+0x468], R100 ;  /* 0x0004686401007387 */ /* 0x0009e20000100a00 */
[----:B--2---:R-:W-:-:S03]  /*cbe0*/  IMAD.WIDE R22, R154, 0x4, R126 ;  /* 0x000000049a167825 */ /* 0x004fc600078e027e */
[----:B------:R2:W-:Y:S01]  /*cbf0*/  STL.64 [R1+0x4e8], R98 ;  /* 0x0004e86201007387 */ /* 0x0005e20000100a00 */
[----:B---3--:R-:W-:-:S03]  /*cc00*/  IMAD.WIDE R10, R154, 0x4, R116 ;  /* 0x000000049a0a7825 */ /* 0x008fc600078e0274 */
[----:B------:R3:W-:Y:S04]  /*cc10*/  STL.64 [R1+0x558], R22 ;  /* 0x0005581601007387 */ /* 0x0007e80000100a00 */
[----:B------:R-:W-:Y:S01]  /*cc20*/  LDGSTS.E [R7+0x38180], desc[UR60][R112.64], P0 ;  /* 0x3818000070077fae */ /* 0x000fe2000812187c */
[----:B-1----:R-:W-:-:S03]  /*cc30*/  IMAD.WIDE R4, R154, 0x4, R136 ;  /* 0x000000049a047825 */ /* 0x002fc600078e0288 */
[----:B------:R1:W-:Y:S04]  /*cc40*/  STL.64 [R1+0x5c8], R10 ;  /* 0x0005c80a01007387 */ /* 0x0003e80000100a00 */
[----:B------:R-:W-:Y:S04]  /*cc50*/  LDGSTS.E [R7+0x38580], desc[UR60][R108.64], P0 ;  /* 0x385800006c077fae */ /* 0x000fe8000812187c */
[----:B------:R1:W-:Y:S04]  /*cc60*/  STL.64 [R1+0x5f8], R4 ;  /* 0x0005f80401007387 */ /* 0x0003e80000100a00 */
[----:B------:R2:W-:Y:S04]  /*cc70*/  LDGSTS.E [R7+0x38980], desc[UR60][R102.64], P0 ;  /* 0x3898000066077fae */ /* 0x0005e8000812187c */
[----:B----4-:R-:W4:Y:S04]  /*cc80*/  LDL.LU.64 R108, [R1+0x240] ;  /* 0x00024000016c7983 */ /* 0x010f280000300a00 */
[----:B------:R1:W-:Y:S04]  /*cc90*/  LDGSTS.E [R7+0x38d80], desc[UR60][R100.64], P0 ;  /* 0x38d8000064077fae */ /* 0x0003e8000812187c */
[----:B------:R-:W4:Y:S04]  /*cca0*/  LDL.LU.64 R136, [R1+0x200] ;  /* 0x0002000001887983 */ /* 0x000f280000300a00 */
[----:B------:R-:W4:Y:S04]  /*ccb0*/  LDL.LU.64 R112, [R1+0x1c0] ;  /* 0x0001c00001707983 */ /* 0x000f280000300a00 */
[----:B------:R1:W-:Y:S04]  /*ccc0*/  LDGSTS.E [R7+0x39180], desc[UR60][R98.64], P0 ;  /* 0x3918000062077fae */ /* 0x0003e8000812187c */
[----:B------:R3:W-:Y:S04]  /*ccd0*/  LDGSTS.E [R7+0x39580], desc[UR60][R22.64], P0 ;  /* 0x3958000016077fae */ /* 0x0007e8000812187c */
[----:B------:R3:W-:Y:S04]  /*cce0*/  LDGSTS.E [R7+0x39980], desc[UR60][R10.64], P0 ;  /* 0x399800000a077fae */ /* 0x0007e8000812187c */
[----:B------:R3:W-:Y:S01]  /*ccf0*/  LDGSTS.E [R7+0x39d80], desc[UR60][R4.64], P0 ;  /* 0x39d8000004077fae */ /* 0x0007e2000812187c */
[----:B------:R-:W-:-:S04]  /*cd00*/  IMAD.WIDE R116, R154, 0x4, R96 ;  /* 0x000000049a747825 */ /* 0x000fc800078e0260 */
[C---:B--2---:R-:W-:Y:S01]  /*cd10*/  IMAD.WIDE R102, R154.reuse, 0x4, R94 ;  /* 0x000000049a667825 */ /* 0x044fe200078e025e */
[----:B------:R-:W-:Y:S03]  /*cd20*/  STL.64 [R1+0x198], R116 ;  /* 0x0001987401007387 */ /* 0x000fe60000100a00 */
[C---:B-1----:R-:W-:Y:S01]  /*cd30*/  IMAD.WIDE R100, R154.reuse, 0x4, R90 ;  /* 0x000000049a647825 */ /* 0x042fe200078e025a */
[----:B------:R-:W2:Y:S04]  /*cd40*/  LDL.LU.64 R96, [R1+0x180] ;  /* 0x0001800001607983 */ /* 0x000ea80000300a00 */
[----:B------:R-:W2:Y:S01]  /*cd50*/  LDL.LU.64 R94, [R1+0x140] ;  /* 0x00014000015e7983 */ /* 0x000ea20000300a00 */
[----:B------:R-:W-:-:S03]  /*cd60*/  IMAD.WIDE R98, R154, 0x4, R88 ;  /* 0x000000049a627825 */ /* 0x000fc600078e0258 */
[----:B------:R1:W-:Y:S01]  /*cd70*/  STL.64 [R1+0x1d8], R102 ;  /* 0x0001d86601007387 */ /* 0x0003e20000100a00 */
[----:B---3--:R-:W-:-:S03]  /*cd80*/  IMAD.WIDE R22, R154, 0x4, R124 ;  /* 0x000000049a167825 */ /* 0x008fc600078e027c */
[----:B------:R3:W-:Y:S04]  /*cd90*/  STL.64 [R1+0x218], R100 ;  /* 0x0002186401007387 */ /* 0x0007e80000100a00 */
[----:B------:R-:W2:Y:S04]  /*cda0*/  LDL.LU.64 R90, [R1+0x100] ;  /* 0x00010000015a7983 */ /* 0x000ea80000300a00 */
[----:B------:R-:W2:Y:S04]  /*cdb0*/  LDL.LU.64 R88, [R1+0xc0] ;  /* 0x0000c00001587983 */ /* 0x000ea80000300a00 */
[----:B------:R3:W-:Y:S04]  /*cdc0*/  STL.64 [R1+0x260], R98 ;  /* 0x0002606201007387 */ /* 0x0007e80000100a00 */
[----:B------:R2:W-:Y:S04]  /*cdd0*/  STL.64 [R1+0x4b0], R22 ;  /* 0x0004b01601007387 */ /* 0x0005e80000100a00 */
[----:B------:R-:W-:Y:S04]  /*cde0*/  LDGSTS.E [R8+0x38200], desc[UR60][R116.64], P0 ;  /* 0x3820000074087fae */ /* 0x000fe8000812187c */
[----:B------:R-:W-:Y:S04]  /*cdf0*/  LDGSTS.E [R8+0x38600], desc[UR60][R102.64], P0 ;  /* 0x3860000066087fae */ /* 0x000fe8000812187c */
[----:B------:R-:W-:Y:S04]  /*ce00*/  LDGSTS.E [R8+0x38a00], desc[UR60][R100.64], P0 ;  /* 0x38a0000064087fae */ /* 0x000fe8000812187c */
[----:B------:R-:W-:Y:S04]  /*ce10*/  LDGSTS.E [R8+0x38e00], desc[UR60][R98.64], P0 ;  /* 0x38e0000062087fae */ /* 0x000fe8000812187c */
[----:B------:R2:W-:Y:S01]  /*ce20*/  LDGSTS.E [R8+0x39200], desc[UR60][R22.64], P0 ;  /* 0x3920000016087fae */ /* 0x0005e2000812187c */
[----:B------:R-:W-:-:S04]  /*ce30*/  IMAD.WIDE R10, R154, 0x4, R120 ;  /* 0x000000049a0a7825 */ /* 0x000fc800078e0278 */
[C---:B------:R-:W-:Y:S01]  /*ce40*/  IMAD.WIDE R6, R154.reuse, 0x4, R138 ;  /* 0x000000049a067825 */ /* 0x040fe200078e028a */
[----:B------:R2:W-:Y:S03]  /*ce50*/  STL.64 [R1+0x530], R10 ;  /* 0x0005300a01007387 */ /* 0x0005e60000100a00 */
[C---:B------:R-:W-:Y:S01]  /*ce60*/  IMAD.WIDE R4, R154.reuse, 0x4, R122 ;  /* 0x000000049a047825 */ /* 0x040fe200078e027a */
[----:B------:R2:W-:Y:S04]  /*ce70*/  STL.64 [R1+0x598], R6 ;  /* 0x0005980601007387 */ /* 0x0005e80000100a00 */
[----:B------:R2:W-:Y:S04]  /*ce80*/  STL.64 [R1+0x5e8], R4 ;  /* 0x0005e80401007387 */ /* 0x0005e80000100a00 */
[----:B------:R-:W2:Y:S04]  /*ce90*/  LDL.LU.64 R122, [R1+0x80] ;  /* 0x00008000017a7983 */ /* 0x000ea80000300a00 */
[----:B-1----:R-:W2:Y:S04]  /*cea0*/  LDL.LU.64 R102, [R1+0x238] ;  /* 0x0002380001667983 */ /* 0x002ea80000300a00 */
[----:B---3--:R-:W3:Y:S04]  /*ceb0*/  LDL.LU.64 R100, [R1+0x1f8] ;  /* 0x0001f80001647983 */ /* 0x008ee80000300a00 */
[----:B------:R-:W3:Y:S04]  /*cec0*/  LDL.LU.64 R98, [R1+0x1b8] ;  /* 0x0001b80001627983 */ /* 0x000ee80000300a00 */
[----:B------:R-:W3:Y:S04]  /*ced0*/  LDL.LU.64 R120, [R1+0x178] ;  /* 0x0001780001787983 */ /* 0x000ee80000300a00 */
[----:B------:R-:W3:Y:S04]  /*cee0*/  LDL.LU.64 R138, [R1+0x138] ;  /* 0x00013800018a7983 */ /* 0x000ee80000300a00 */
[----:B------:R-:W3:Y:S04]  /*cef0*/  LDL.LU.64 R116, [R1+0xf8] ;  /* 0x0000f80001747983 */ /* 0x000ee80000300a00 */
[----:B------:R1:W-:Y:S04]  /*cf00*/  LDGSTS.E [R8+0x39600], desc[UR60][R10.64], P0 ;  /* 0x396000000a087fae */ /* 0x0003e8000812187c */
[----:B------:R1:W-:Y:S04]  /*cf10*/  LDGSTS.E [R8+0x39a00], desc[UR60][R6.64], P0 ;  /* 0x39a0000006087fae */ /* 0x0003e8000812187c */
[----:B------:R1:W-:Y:S01]  /*cf20*/  LDGSTS.E [R8+0x39e00], desc[UR60][R4.64], P0 ;  /* 0x39e0000004087fae */ /* 0x0003e2000812187c */
[----:B----4-:R-:W-:-:S05]  /*cf30*/  IMAD.WIDE R108, R154, 0x4, R108 ;  /* 0x000000049a6c7825 */ /* 0x010fca00078e026c */
[----:B------:R-:W-:Y:S01]  /*cf40*/  LDGSTS.E [R9+0x38280], desc[UR60][R108.64], P0 ;  /* 0x382800006c097fae */ /* 0x000fe2000812187c */
[----:B------:R-:W-:-:S03]  /*cf50*/  IMAD.WIDE R128, R154, 0x4, R136 ;  /* 0x000000049a807825 */ /* 0x000fc600078e0288 */
[----:B------:R-:W4:Y:S01]  /*cf60*/  LDL.LU.64 R136, [R1+0xb8] ;  /* 0x0000b80001887983 */ /* 0x000f220000300a00 */
[----:B------:R-:W-:-:S03]  /*cf70*/  IMAD.WIDE R126, R154, 0x4, R112 ;  /* 0x000000049a7e7825 */ /* 0x000fc600078e0270 */
[----:B------:R1:W-:Y:S04]  /*cf80*/  STL.64 [R1+0x190], R108 ;  /* 0x0001906c01007387 */ /* 0x0003e80000100a00 */
[----:B------:R-:W4:Y:S04]  /*cf90*/  LDL.LU.64 R112, [R1+0x78] ;  /* 0x0000780001707983 */ /* 0x000f280000300a00 */
[----:B------:R-:W-:Y:S04]  /*cfa0*/  STL.64 [R1+0x1d0], R128 ;  /* 0x0001d08001007387 */ /* 0x000fe80000100a00 */
[----:B------:R-:W-:Y:S04]  /*cfb0*/  STL.64 [R1+0x210], R126 ;  /* 0x0002107e01007387 */ /* 0x000fe80000100a00 */
[----:B------:R-:W-:Y:S04]  /*cfc0*/  LDGSTS.E [R9+0x38680], desc[UR60][R128.64], P0 ;  /* 0x3868000080097fae */ /* 0x000fe8000812187c */
[----:B------:R-:W-:Y:S01]  /*cfd0*/  LDGSTS.E [R9+0x38a80], desc[UR60][R126.64], P0 ;  /* 0x38a800007e097fae */ /* 0x000fe2000812187c */
[----:B--2---:R-:W-:-:S04]  /*cfe0*/  IMAD.WIDE R124, R154, 0x4, R96 ;  /* 0x000000049a7c7825 */ /* 0x004fc800078e0260 */
[C---:B------:R-:W-:Y:S01]  /*cff0*/  IMAD.WIDE R22, R154.reuse, 0x4, R94 ;  /* 0x000000049a167825 */ /* 0x040fe200078e025e */
[----:B------:R-:W-:Y:S04]  /*d000*/  STL.64 [R1+0x250], R124 ;  /* 0x0002507c01007387 */ /* 0x000fe80000100a00 */
[----:B------:R-:W2:Y:S04]  /*d010*/  LDL.LU.64 R94, [R1+0x230] ;  /* 0x00023000015e7983 */ /* 0x000ea80000300a00 */
[----:B------:R3:W-:Y:S01]  /*d020*/  STL.64 [R1+0x470], R22 ;  /* 0x0004701601007387 */ /* 0x0007e20000100a00 */
[----:B-1----:R-:W-:-:S03]  /*d030*/  IMAD.WIDE R10, R154, 0x4, R90 ;  /* 0x000000049a0a7825 */ /* 0x002fc600078e025a */
[----:B------:R-:W-:Y:S01]  /*d040*/  LDGSTS.E [R9+0x38e80], desc[UR60][R124.64], P0 ;  /* 0x38e800007c097fae */ /* 0x000fe2000812187c */
[----:B------:R-:W-:-:S03]  /*d050*/  IMAD.WIDE R6, R154, 0x4, R88 ;  /* 0x000000049a067825 */ /* 0x000fc600078e0258 */
[----:B------:R-:W2:Y:S04]  /*d060*/  LDL.LU.64 R90, [R1+0x1f0] ;  /* 0x0001f000015a7983 */ /* 0x000ea80000300a00 */
[----:B------:R1:W-:Y:S04]  /*d070*/  STL.64 [R1+0x4f0], R10 ;  /* 0x0004f00a01007387 */ /* 0x0003e80000100a00 */
[----:B------:R-:W2:Y:S04]  /*d080*/  LDL.LU.64 R88, [R1+0x1b0] ;  /* 0x0001b00001587983 */ /* 0x000ea80000300a00 */
[----:B------:R4:W-:Y:S04]  /*d090*/  STL.64 [R1+0x568], R6 ;  /* 0x0005680601007387 */ /* 0x0009e80000100a00 */
[----:B------:R-:W2:Y:S04]  /*d0a0*/  LDL.LU.64 R96, [R1+0x170] ;  /* 0x0001700001607983 */ /* 0x000ea80000300a00 */
[----:B------:R1:W-:Y:S04]  /*d0b0*/  LDGSTS.E [R9+0x39280], desc[UR60][R22.64], P0 ;  /* 0x3928000016097fae */ /* 0x0003e8000812187c */
[----:B------:R1:W-:Y:S04]  /*d0c0*/  LDGSTS.E [R9+0x39680], desc[UR60][R10.64], P0 ;  /* 0x396800000a097fae */ /* 0x0003e8000812187c */
[----:B------:R-:W-:Y:S01]  /*d0d0*/  LDGSTS.E [R9+0x39a80], desc[UR60][R6.64], P0 ;  /* 0x39a8000006097fae */ /* 0x000fe2000812187c */
[----:B------:R-:W-:-:S03]  /*d0e0*/  IMAD.WIDE R4, R154, 0x4, R122 ;  /* 0x000000049a047825 */ /* 0x000fc600078e027a */
[----:B------:R-:W2:Y:S01]  /*d0f0*/  LDL.LU.64 R122, [R1+0x130] ;  /* 0x00013000017a7983 */ /* 0x000ea20000300a00 */
[----:B------:R-:W-:-:S03]  /*d100*/  IMAD.WIDE R102, R154, 0x4, R102 ;  /* 0x000000049a667825 */ /* 0x000fc600078e0266 */
[----:B------:R-:W2:Y:S01]  /*d110*/  LDL.LU.64 R108, [R1+0xf0] ;  /* 0x0000f000016c7983 */ /* 0x000ea20000300a00 */
[----:B---3--:R-:W-:-:S03]  /*d120*/  IMAD.WIDE R100, R154, 0x4, R100 ;  /* 0x000000049a647825 */ /* 0x008fc600078e0264 */
[----:B------:R3:W-:Y:S01]  /*d130*/  STL.64 [R1+0x5d0], R4 ;  /* 0x0005d00401007387 */ /* 0x0007e20000100a00 */
[----:B------:R-:W-:-:S03]  /*d140*/  IMAD.WIDE R98, R154, 0x4, R98 ;  /* 0x000000049a627825 */ /* 0x000fc600078e0262 */
[----:B------:R3:W-:Y:S01]  /*d150*/  LDGSTS.E [R9+0x39e80], desc[UR60][R4.64], P0 ;  /* 0x39e8000004097fae */ /* 0x0007e2000812187c */
[----:B-1----:R-:W-:-:S03]  /*d160*/  IMAD.WIDE R22, R154, 0x4, R120 ;  /* 0x000000049a167825 */ /* 0x002fc600078e0278 */
[----:B------:R-:W-:Y:S01]  /*d170*/  STL.64 [R1+0x180], R102 ;  /* 0x0001806601007387 */ /* 0x000fe20000100a00 */
[----:B------:R-:W-:-:S03]  /*d180*/  IMAD.WIDE R10, R154, 0x4, R138 ;  /* 0x000000049a0a7825 */ /* 0x000fc600078e028a */
[----:B------:R-:W-:Y:S01]  /*d190*/  STL.64 [R1+0x1c0], R100 ;  /* 0x0001c06401007387 */ /* 0x000fe20000100a00 */
[----:B---3--:R-:W-:-:S03]  /*d1a0*/  IMAD.WIDE R8, R154, 0x4, R116 ;  /* 0x000000049a087825 */ /* 0x008fc600078e0274 */
[----:B------:R-:W-:Y:S04]  /*d1b0*/  STL.64 [R1+0x200], R98 ;  /* 0x0002006201007387 */ /* 0x000fe80000100a00 */
[----:B------:R-:W-:Y:S04]  /*d1c0*/  STL.64 [R1+0x240], R22 ;  /* 0x0002401601007387 */ /* 0x000fe80000100a00 */
[----:B------:R-:W-:Y:S04]  /*d1d0*/  LDGSTS.E [R240+0x38300], desc[UR60][R102.64], P0 ;  /* 0x3830000066f07fae */ /* 0x000fe8000812187c */
[----:B------:R-:W-:Y:S04]  /*d1e0*/  STL.64 [R1+0x448], R10 ;  /* 0x0004480a01007387 */ /* 0x000fe80000100a00 */
[----:B------:R-:W-:Y:S01]  /*d1f0*/  LDGSTS.E [R240+0x38700], desc[UR60][R100.64], P0 ;  /* 0x3870000064f07fae */ /* 0x000fe2000812187c */
[----:B----4-:R-:W-:-:S03]  /*d200*/  IMAD.WIDE R6, R154, 0x4, R136 ;  /* 0x000000049a067825 */ /* 0x010fc600078e0288 */
[----:B------:R-:W-:Y:S04]  /*d210*/  STL.64 [R1+0x4b8], R8 ;  /* 0x0004b80801007387 */ /* 0x000fe80000100a00 */
[----:B------:R-:W-:Y:S01]  /*d220*/  LDGSTS.E [R240+0x38b00], desc[UR60][R98.64], P0 ;  /* 0x38b0000062f07fae */ /* 0x000fe2000812187c */
[----:B------:R-:W-:-:S03]  /*d230*/  IMAD.WIDE R4, R154, 0x4, R112 ;  /* 0x000000049a047825 */ /* 0x000fc600078e0270 */
[----:B------:R1:W-:Y:S04]  /*d240*/  STL.64 [R1+0x538], R6 ;  /* 0x0005380601007387 */ /* 0x0003e80000100a00 */
[----:B------:R-:W-:Y:S04]  /*d250*/  LDGSTS.E [R240+0x38f00], desc[UR60][R22.64], P0 ;  /* 0x38f0000016f07fae */ /* 0x000fe8000812187c */
[----:B------:R3:W-:Y:S04]  /*d260*/  STL.64 [R1+0x5a8], R4 ;  /* 0x0005a80401007387 */ /* 0x0007e80000100a00 */
[----:B------:R-:W-:Y:S04]  /*d270*/  LDGSTS.E [R240+0x39300], desc[UR60][R10.64], P0 ;  /* 0x393000000af07fae */ /* 0x000fe8000812187c */
[----:B------:R-:W-:Y:S04]  /*d280*/  LDGSTS.E [R240+0x39700], desc[UR60][R8.64], P0 ;  /* 0x3970000008f07fae */ /* 0x000fe8000812187c */
[----:B------:R1:W-:Y:S04]  /*d290*/  LDGSTS.E [R240+0x39b00], desc[UR60][R6.64], P0 ;  /* 0x39b0000006f07fae */ /* 0x0003e8000812187c */
[----:B------:R3:W-:Y:S01]  /*d2a0*/  LDGSTS.E [R240+0x39f00], desc[UR60][R4.64], P0 ;  /* 0x39f0000004f07fae */ /* 0x0007e2000812187c */
[----:B-1----:R-:W-:-:S04]  /*d2b0*/  IMAD.WIDE R6, R154, 0x4, R2 ;  /* 0x000000049a067825 */ /* 0x002fc800078e0202 */
[----:B---3--:R-:W-:-:S04]  /*d2c0*/  IMAD.WIDE R4, R154, 0x4, R156 ;  /* 0x000000049a047825 */ /* 0x008fc800078e029c */
[----:B--2---:R-:W-:-:S05]  /*d2d0*/  IMAD.WIDE R94, R154, 0x4, R94 ;  /* 0x000000049a5e7825 */ /* 0x004fca00078e025e */
[----:B------:R1:W-:Y:S04]  /*d2e0*/  STL.64 [R1+0x188], R94 ;  /* 0x0001885e01007387 */ /* 0x0003e80000100a00 */
[----:B------:R1:W-:Y:S01]  /*d2f0*/  LDGSTS.E [R241+0x38380], desc[UR60][R94.64], P0 ;  /* 0x383800005ef17fae */ /* 0x0003e2000812187c */
[----:B------:R-:W-:-:S04]  /*d300*/  IMAD.WIDE R90, R154, 0x4, R90 ;  /* 0x000000049a5a7825 */ /* 0x000fc800078e025a */
[C---:B------:R-:W-:Y:S01]  /*d310*/  IMAD.WIDE R88, R154.reuse, 0x4, R88 ;  /* 0x000000049a587825 */ /* 0x040fe200078e0258 */
[----:B------:R1:W-:Y:S04]  /*d320*/  STL.64 [R1+0x1c8], R90 ;  /* 0x0001c85a01007387 */ /* 0x0003e80000100a00 */
[----:B------:R1:W-:Y:S01]  /*d330*/  STL.64 [R1+0x208], R88 ;  /* 0x0002085801007387 */ /* 0x0003e20000100a00 */
[----:B------:R-:W-:-:S03]  /*d340*/  IMAD.WIDE R22, R154, 0x4, R96 ;  /* 0x000000049a167825 */ /* 0x000fc600078e0260 */
[----:B------:R1:W5:Y:S04]  /*d350*/  LDL.LU.64 R2, [R1+0x768] ;  /* 0x0007680001027983 */ /* 0x0003680000300a00 */
[----:B------:R1:W-:Y:S04]  /*d360*/  STL.64 [R1+0x248], R22 ;  /* 0x0002481601007387 */ /* 0x0003e80000100a00 */
[----:B------:R1:W5:Y:S04]  /*d370*/  LDL.LU.64 R156, [R1+0x760] ;  /* 0x00076000019c7983 */ /* 0x0003680000300a00 */
[----:B------:R1:W-:Y:S04]  /*d380*/  LDGSTS.E [R241+0x38780], desc[UR60][R90.64], P0 ;  /* 0x387800005af17fae */ /* 0x0003e8000812187c */
[----:B------:R1:W-:Y:S04]  /*d390*/  LDGSTS.E [R241+0x38b80], desc[UR60][R88.64], P0 ;  /* 0x38b8000058f17fae */ /* 0x0003e8000812187c */
[----:B------:R1:W-:Y:S01]  /*d3a0*/  LDGSTS.E [R241+0x38f80], desc[UR60][R22.64], P0 ;  /* 0x38f8000016f17fae */ /* 0x0003e2000812187c */
[----:B------:R-:W-:-:S05]  /*d3b0*/  IMAD.WIDE R10, R154, 0x4, R122 ;  /* 0x000000049a0a7825 */ /* 0x000fca00078e027a */
[----:B------:R1:W-:Y:S04]  /*d3c0*/  STL.64 [R1+0x430], R10 ;  /* 0x0004300a01007387 */ /* 0x0003e80000100a00 */
[----:B------:R-:W2:Y:S01]  /*d3d0*/  LDL R123, [R1+0x354] ;  /* 0x00035400017b7983 */ /* 0x000ea20000100800 */
[----:B------:R-:W-:-:S03]  /*d3e0*/  IMAD.WIDE R8, R154, 0x4, R108 ;  /* 0x000000049a087825 */ /* 0x000fc600078e026c */
[----:B------:R1:W-:Y:S04]  /*d3f0*/  LDGSTS.E [R241+0x39380], desc[UR60][R10.64], P0 ;  /* 0x393800000af17fae */ /* 0x0003e8000812187c */
[----:B------:R1:W-:Y:S04]  /*d400*/  STL.64 [R1+0x480], R8 ;  /* 0x0004800801007387 */ /* 0x0003e80000100a00 */
[----:B------:R1:W-:Y:S04]  /*d410*/  STL.64 [R1+0x4f8], R6 ;  /* 0x0004f80601007387 */ /* 0x0003e80000100a00 */
[----:B------:R1:W-:Y:S04]  /*d420*/  STL.64 [R1+0x578], R4 ;  /* 0x0005780401007387 */ /* 0x0003e80000100a00 */
[----:B------:R1:W-:Y:S04]  /*d430*/  LDGSTS.E [R241+0x39780], desc[UR60][R8.64], P0 ;  /* 0x3978000008f17fae */ /* 0x0003e8000812187c */
[----:B------:R1:W-:Y:S04]  /*d440*/  LDGSTS.E [R241+0x39b80], desc[UR60][R6.64], P0 ;  /* 0x39b8000006f17fae */ /* 0x0003e8000812187c */
[----:B------:R1:W-:Y:S01]  /*d450*/  LDGSTS.E [R241+0x39f80], desc[UR60][R4.64], P0 ;  /* 0x39f8000004f17fae */ /* 0x0003e2000812187c */
[----:B------:R-:W-:-:S03]  /*d460*/  CS2R R56, SRZ ;  /* 0x0000000000387805 */ /* 0x000fc6000001ff00 */
[----:B------:R-:W0:Y:S01]  /*d470*/  LDGDEPBAR ;  /* 0x00000000000079af */ /* 0x000e220000000000 */
[----:B------:R-:W-:Y:S02]  /*d480*/  CS2R R58, SRZ ;  /* 0x00000000003a7805 */ /* 0x000fe4000001ff00 */
[----:B------:R-:W-:Y:S02]  /*d490*/  CS2R R60, SRZ ;  /* 0x00000000003c7805 */ /* 0x000fe4000001ff00 */
[----:B------:R-:W-:Y:S02]  /*d4a0*/  CS2R R62, SRZ ;  /* 0x00000000003e7805 */ /* 0x000fe4000001ff00 */
[----:B------:R-:W-:Y:S02]  /*d4b0*/  CS2R R64, SRZ ;  /* 0x0000000000407805 */ /* 0x000fe4000001ff00 */
[----:B------:R-:W-:Y:S02]  /*d4c0*/  CS2R R66, SRZ ;  /* 0x0000000000427805 */ /* 0x000fe4000001ff00 */
[----:B------:R-:W-:-:S02]  /*d4d0*/  CS2R R68, SRZ ;  /* 0x0000000000447805 */ /* 0x000fc4000001ff00 */
        /* <DEDUP_REMOVED lines=25> */
[----:B--2---:R-:W-:-:S13]  /*d670*/  ISETP.GE.AND P0, PT, R123, 0x80, PT ;  /* 0x000000807b00780c */ /* 0x004fda0003f06270 */
[----:B-1----:R-:W-:Y:S05]  /*d680*/  @!P0 BRA `(.L_x_0) ;  /* 0x000000a800fc8947 */ /* 0x002fea0003800000 */
[----:B------:R-:W2:Y:S04]  /*d690*/  LDL.LU.64 R108, [R1+0x270] ;  /* 0x00027000016c7983 */ /* 0x000ea80000300a00 */
[----:B------:R-:W3:Y:S04]  /*d6a0*/  LDL.LU.64 R94, [R1+0x38] ;  /* 0x00003800015e7983 */ /* 0x000ee80000300a00 */
[----:B------:R-:W4:Y:S04]  /*d6b0*/  LDL.LU.64 R90, [R1+0x30] ;  /* 0x00003000015a7983 */ /* 0x000f280000300a00 */
[----:B------:R-:W4:Y:S04]  /*d6c0*/  LDL.LU.64 R88, [R1+0x28] ;  /* 0x0000280001587983 */ /* 0x000f280000300a00 */
[----:B------:R-:W-:Y:S04]  /*d6d0*/  STL [R1+0x770], R152 ;  /* 0x0007709801007387 */ /* 0x000fe80000100800 */
[----:B-----5:R-:W-:Y:S04]  /*d6e0*/  STL.64 [R1+0x768], R156 ;  /* 0x0007689c01007387 */ /* 0x020fe80000100a00 */
[----:B------:R1:W-:Y:S01]  /*d6f0*/  STL.64 [R1+0x760], R2 ;  /* 0x0007600201007387 */ /* 0x0003e20000100a00 */
[----:B------:R-:W-:-:S02]  /*d700*/  IMAD.MOV.U32 R22, RZ, RZ, R250 ;  /* 0x000000ffff167224 */ /* 0x000fc400078e00fa */
[----:B------:R-:W-:Y:S02]  /*d710*/  IMAD.MOV.U32 R23, RZ, RZ, R251 ;  /* 0x000000ffff177224 */ /* 0x000fe400078e00fb */
[----:B--2---:R-:W-:Y:S02]  /*d720*/  IMAD.MOV.U32 R4, RZ, RZ, R108 ;  /* 0x000000ffff047224 */ /* 0x004fe400078e006c */
[----:B------:R-:W-:Y:S02]  /*d730*/  IMAD.MOV.U32 R5, RZ, RZ, R109 ;  /* 0x000000ffff057224 */ /* 0x000fe400078e006d */
[----:B---3--:R-:W-:Y:S01]  /*d740*/  IMAD.MOV.U32 R6, RZ, RZ, R94 ;  /* 0x000000ffff067224 */ /* 0x008fe200078e005e */
[----:B------:R-:W2:Y:S01]  /*d750*/  LDL.LU.64 R108, [R1] ;  /* 0x00000000016c7983 */ /* 0x000ea20000300a00 */
[----:B------:R-:W-:Y:S02]  /*d760*/  IMAD.MOV.U32 R7, RZ, RZ, R95 ;  /* 0x000000ffff077224 */ /* 0x000fe400078e005f */
[----:B----4-:R-:W-:Y:S01]  /*d770*/  IMAD.MOV.U32 R8, RZ, RZ, R90 ;  /* 0x000000ffff087224 */ /* 0x010fe200078e005a */
[----:B------:R-:W-:Y:S01]  /*d780*/  STL.64 [R1+0x778], R4 ;  /* 0x0007780401007387 */ /* 0x000fe20000100a00 */
[----:B------:R-:W-:-:S02]  /*d790*/  IMAD.MOV.U32 R9, RZ, RZ, R91 ;  /* 0x000000ffff097224 */ /* 0x000fc400078e005b */
[----:B------:R-:W-:Y:S01]  /*d7a0*/  IMAD.MOV.U32 R10, RZ, RZ, R88 ;  /* 0x000000ffff0a7224 */ /* 0x000fe200078e0058 */
[----:B------:R-:W-:Y:S01]  /*d7b0*/  STL.64 [R1+0x780], R6 ;  /* 0x0007800601007387 */ /* 0x000fe20000100a00 */
[----:B------:R-:W-:Y:S02]  /*d7c0*/  IMAD.MOV.U32 R11, RZ, RZ, R89 ;  /* 0x000000ffff0b7224 */ /* 0x000fe400078e0059 */
[----:B------:R-:W-:Y:S01]  /*d7d0*/  IMAD.MOV.U32 R88, RZ, RZ, R238 ;  /* 0x000000ffff587224 */ /* 0x000fe200078e00ee */
[----:B------:R-:W-:Y:S01]  /*d7e0*/  STL.64 [R1+0x788], R8 ;  /* 0x0007880801007387 */ /* 0x000fe20000100a00 */
[----:B------:R-:W-:-:S03]  /*d7f0*/  IMAD.MOV.U32 R89, RZ, RZ, R239 ;  /* 0x000000ffff597224 */ /* 0x000fc600078e00ef */
[----:B------:R3:W-:Y:S04]  /*d800*/  STL.64 [R1+0x790], R10 ;  /* 0x0007900a01007387 */ /* 0x0007e80000100a00 */
[----:B------:R-:W-:Y:S04]  /*d810*/  STL.64 [R1+0x798], R12 ;  /* 0x0007980c01007387 */ /* 0x000fe80000100a00 */
[----:B------:R-:W-:Y:S04]  /*d820*/  STL.64 [R1+0x7a0], R14 ;  /* 0x0007a00e01007387 */ /* 0x000fe80000100a00 */
[----:B------:R4:W-:Y:S04]  /*d830*/  STL.64 [R1+0x7a8], R16 ;  /* 0x0007a81001007387 */ /* 0x0009e80000100a00 */
[----:B------:R4:W-:Y:S04]  /*d840*/  STL.64 [R1+0x7b0], R18 ;  /* 0x0007b01201007387 */ /* 0x0009e80000100a00 */
[----:B------:R4:W-:Y:S04]  /*d850*/  STL.64 [R1+0x7b8], R20 ;  /* 0x0007b81401007387 */ /* 0x0009e80000100a00 */
[----:B------:R-:W-:Y:S04]  /*d860*/  STL.64 [R1+0x7c0], R22 ;  /* 0x0007c01601007387 */ /* 0x000fe80000100a00 */
[----:B------:R-:W-:Y:S04]  /*d870*/  STL.64 [R1+0x7c8], R88 ;  /* 0x0007c85801007387 */ /* 0x000fe80000100a00 */
[----:B------:R-:W3:Y:S04]  /*d880*/  LDL.LU.64 R128, [R1+0x2e8] ;  /* 0x0002e80001807983 */ /* 0x000ee80000300a00 */
[----:B------:R-:W4:Y:S04]  /*d890*/  LDL.LU.64 R130, [R1+0x2f0] ;  /* 0x0002f00001827983 */ /* 0x000f280000300a00 */
        /* <DEDUP_REMOVED lines=11> */
[----:B------:R-:W4:Y:S01]  /*d950*/  LDL.LU.64 R170, [R1+0x280] ;  /* 0x0002800001aa7983 */ /* 0x000f220000300a00 */
[----:B------:R-:W-:-:S03]  /*d960*/  IMAD.MOV.U32 R102, RZ, RZ, R134 ;  /* 0x000000ffff667224 */ /* 0x000fc600078e0086 */
[----:B------:R-:W4:Y:S04]  /*d970*/  LDL.LU.64 R186, [R1+0x288] ;  /* 0x0002880001ba7983 */ /* 0x000f280000300a00 */
[----:B------:R-:W4:Y:S04]  /*d980*/  LDL.LU.64 R174, [R1+0x290] ;  /* 0x0002900001ae7983 */ /* 0x000f280000300a00 */
[----:B------:R-:W4:Y:S04]  /*d990*/  LDL.LU.64 R176, [R1+0x8] ;  /* 0x0000080001b07983 */ /* 0x000f280000300a00 */
[----:B------:R-:W4:Y:S04]  /*d9a0*/  LDL.LU.64 R178, [R1+0x10] ;  /* 0x0000100001b27983 */ /* 0x000f280000300a00 */
[----:B------:R-:W4:Y:S01]  /*d9b0*/  LDL.LU.64 R182, [R1+0x18] ;  /* 0x0000180001b67983 */ /* 0x000f220000300a00 */
[----:B------:R-:W-:-:S02]  /*d9c0*/  IMAD.MOV.U32 R101, RZ, RZ, R105 ;  /* 0x000000ffff657224 */ /* 0x000fc400078e0069 */
[----:B------:R-:W-:Y:S01]  /*d9d0*/  IMAD.MOV.U32 R146, RZ, RZ, R140 ;  /* 0x000000ffff927224 */ /* 0x000fe200078e008c */
[----:B------:R-:W-:Y:S01]  /*d9e0*/  MOV R116, R206 ;  /* 0x000000ce00747202 */ /* 0x000fe20000000f00 */
[----:B------:R-:W-:Y:S02]  /*d9f0*/  IMAD.MOV.U32 R147, RZ, RZ, R180 ;  /* 0x000000ffff937224 */ /* 0x000fe400078e00b4 */
[----:B------:R-:W-:Y:S02]  /*da00*/  IMAD.MOV.U32 R112, RZ, RZ, R181 ;  /* 0x000000ffff707224 */ /* 0x000fe400078e00b5 */
[----:B------:R-:W-:Y:S01]  /*da10*/  IMAD.MOV.U32 R122, RZ, RZ, R207 ;  /* 0x000000ffff7a7224 */ /* 0x000fe200078e00cf */
[----:B--2---:R-:W-:Y:S01]  /*da20*/  MOV R90, R108 ;  /* 0x0000006c005a7202 */ /* 0x004fe20000000f00 */
[----:B------:R-:W-:Y:S02]  /*da30*/  IMAD.MOV.U32 R91, RZ, RZ, R109 ;  /* 0x000000ffff5b7224 */ /* 0x000fe400078e006d */
[----:B---3--:R-:W-:-:S02]  /*da40*/  IMAD.MOV.U32 R127, RZ, RZ, R128 ;  /* 0x000000ffff7f7224 */ /* 0x008fc400078e0080 */
[----:B------:R-:W-:Y:S02]  /*da50*/  IMAD.MOV.U32 R128, RZ, RZ, R129 ;  /* 0x000000ffff807224 */ /* 0x000fe400078e0081 */
[----:B----4-:R-:W-:Y:S02]  /*da60*/  IMAD.MOV.U32 R129, RZ, RZ, R130 ;  /* 0x000000ffff817224 */ /* 0x010fe400078e0082 */
[----:B------:R-:W-:Y:S02]  /*da70*/  IMAD.MOV.U32 R130, RZ, RZ, R131 ;  /* 0x000000ffff827224 */ /* 0x000fe400078e0083 */
[----:B------:R-:W-:Y:S02]  /*da80*/  IMAD.MOV.U32 R131, RZ, RZ, R132 ;  /* 0x000000ffff837224 */ /* 0x000fe400078e0084 */
[----:B------:R-:W-:Y:S02]  /*da90*/  IMAD.MOV.U32 R132, RZ, RZ, R133 ;  /* 0x000000ffff847224 */ /* 0x000fe400078e0085 */
[----:B------:R-:W-:-:S02]  /*daa0*/  IMAD.MOV.U32 R133, RZ, RZ, R230 ;  /* 0x000000ffff857224 */ /* 0x000fc400078e00e6 */
[----:B------:R-:W-:Y:S02]  /*dab0*/  IMAD.MOV.U32 R134, RZ, RZ, R231 ;  /* 0x000000ffff867224 */ /* 0x000fe400078e00e7 */
[----:B------:R-:W2:Y:S04]  /*dac0*/  LDL.LU.64 R230, [R1+0x20] ;  /* 0x0000200001e67983 */ /* 0x000ea80000300a00 */
[----:B-1----:R-:W3:Y:S04]  /*dad0*/  LDL.LU.64 R2, [R1+0x3f0] ;  /* 0x0003f00001027983 */ /* 0x002ee80000300a00 */
[----:B------:R-:W4:Y:S04]  /*dae0*/  LDL.LU.64 R156, [R1+0x3f8] ;  /* 0x0003f800019c7983 */ /* 0x000f280000300a00 */
[----:B------:R-:W4:Y:S04]  /*daf0*/  LDL.LU.64 R240, [R1+0x400] ;  /* 0x0004000001f07983 */ /* 0x000f280000300a00 */
        /* <DEDUP_REMOVED lines=10> */
[----:B------:R-:W-:Y:S02]  /*dba0*/  IMAD.MOV.U32 R136, RZ, RZ, R137 ;  /* 0x000000ffff887224 */ /* 0x000fe400078e0089 */
[----:B------:R-:W-:Y:S02]  /*dbb0*/  IMAD.MOV.U32 R143, RZ, RZ, R160 ;  /* 0x000000ffff8f7224 */ /* 0x000fe400078e00a0 */
[----:B------:R-:W-:-:S02]  /*dbc0*/  IMAD.MOV.U32 R144, RZ, RZ, R161 ;  /* 0x000000ffff907224 */ /* 0x000fc400078e00a1 */
[----:B------:R-:W-:Y:S02]  /*dbd0*/  IMAD.MOV.U32 R137, RZ, RZ, R138 ;  /* 0x000000ffff897224 */ /* 0x000fe400078e008a */
[----:B------:R-:W-:Y:S02]  /*dbe0*/  IMAD.MOV.U32 R161, RZ, RZ, R162 ;  /* 0x000000ffffa17224 */ /* 0x000fe400078e00a2 */
[----:B------:R-:W-:Y:S02]  /*dbf0*/  IMAD.MOV.U32 R160, RZ, RZ, R163 ;  /* 0x000000ffffa07224 */ /* 0x000fe400078e00a3 */
[----:B------:R-:W-:Y:S02]  /*dc00*/  IMAD.MOV.U32 R138, RZ, RZ, R139 ;  /* 0x000000ffff8a7224 */ /* 0x000fe400078e008b */
[----:B------:R-:W-:Y:S02]  /*dc10*/  IMAD.MOV.U32 R163, RZ, RZ, R164 ;  /* 0x000000ffffa37224 */ /* 0x000fe400078e00a4 */
[----:B------:R-:W-:-:S02]  /*dc20*/  IMAD.MOV.U32 R162, RZ, RZ, R165 ;  /* 0x000000ffffa27224 */ /* 0x000fc400078e00a5 */
[----:B------:R-:W-:Y:S02]  /*dc30*/  IMAD.MOV.U32 R139, RZ, RZ, R222 ;  /* 0x000000ffff8b7224 */ /* 0x000fe400078e00de */
[----:B------:R-:W-:Y:S02]  /*dc40*/  IMAD.MOV.U32 R140, RZ, RZ, R223 ;  /* 0x000000ffff8c7224 */ /* 0x000fe400078e00df */
[----:B------:R-:W-:Y:S01]  /*dc50*/  IMAD.MOV.U32 R165, RZ, RZ, R166 ;  /* 0x000000ffffa57224 */ /* 0x000fe200078e00a6 */
[----:B------:R-:W4:Y:S01]  /*dc60*/  LDL.LU.64 R222, [R1+0x390] ;  /* 0x0003900001de7983 */ /* 0x000f220000300a00 */
[----:B------:R-:W-:Y:S01]  /*dc70*/  IMAD.MOV.U32 R164, RZ, RZ, R167 ;  /* 0x000000ffffa47224 */ /* 0x000fe200078e00a7 */
[----:B------:R-:W-:Y:S01]  /*dc80*/  MOV R167, R228 ;  /* 0x000000e400a77202 */ /* 0x000fe20000000f00 */
[----:B------:R-:W-:Y:S02]  /*dc90*/  IMAD.MOV.U32 R166, RZ, RZ, R229 ;  /* 0x000000ffffa67224 */ /* 0x000fe400078e00e5 */
[----:B------:R-:W4:Y:S01]  /*dca0*/  LDL.LU.64 R228, [R1+0x398] ;  /* 0x0003980001e47983 */ /* 0x000f220000300a00 */
[----:B--2---:R-:W-:-:S02]  /*dcb0*/  IMAD.MOV.U32 R181, RZ, RZ, R230 ;  /* 0x000000ffffb57224 */ /* 0x004fc400078e00e6 */
[----:B------:R-:W-:Y:S02]  /*dcc0*/  IMAD.MOV.U32 R180, RZ, RZ, R231 ;  /* 0x000000ffffb47224 */ /* 0x000fe400078e00e7 */
[----:B------:R-:W2:Y:S01]  /*dcd0*/  LDL.LU.64 R230, [R1+0x3a0] ;  /* 0x0003a00001e67983 */ /* 0x000ea20000300a00 */
[----:B---3--:R-:W-:Y:S02]  /*dce0*/  IMAD.MOV.U32 R207, RZ, RZ, R2 ;  /* 0x000000ffffcf7224 */ /* 0x008fe400078e0002 */
[----:B------:R-:W-:Y:S02]  /*dcf0*/  IMAD.MOV.U32 R206, RZ, RZ, R3 ;  /* 0x000000ffffce7224 */ /* 0x000fe400078e0003 */
[----:B------:R-:W3:Y:S04]  /*dd00*/  LDL.LU.64 R2, [R1+0x3a8] ;  /* 0x0003a80001027983 */ /* 0x000ee80000300a00 */
[----:B------:R-:W3:Y:S04]  /*dd10*/  LDL.LU.64 R10, [R1+0x370] ;  /* 0x00037000010a7983 */ /* 0x000ee80000300a00 */
[----:B------:R-:W3:Y:S04]  /*dd20*/  LDL.LU.64 R8, [R1+0x378] ;  /* 0x0003780001087983 */ /* 0x000ee80000300a00 */
[----:B------:R-:W3:Y:S01]  /*dd30*/  LDL.LU.64 R6, [R1+0x380] ;  /* 0x0003800001067983 */ /* 0x000ee20000300a00 */
[----:B------:R-:W-:-:S02]  /*dd40*/  IMAD.MOV.U32 R100, RZ, RZ, R115 ;  /* 0x000000ffff647224 */ /* 0x000fc400078e0073 */
[----:B------:R-:W-:Y:S02]  /*dd50*/  IMAD.MOV.U32 R109, RZ, RZ, R198 ;  /* 0x000000ffff6d7224 */ /* 0x000fe400078e00c6 */
[----:B------:R-:W-:Y:S01]  /*dd60*/  IMAD.MOV.U32 R115, RZ, RZ, R199 ;  /* 0x000000ffff737224 */ /* 0x000fe200078e00c7 */
[----:B------:R-:W-:Y:S01]  /*dd70*/  MOV R199, R212 ;  /* 0x000000d400c77202 */ /* 0x000fe20000000f00 */
[----:B------:R-:W-:Y:S02]  /*dd80*/  IMAD.MOV.U32 R120, RZ, RZ, R200 ;  /* 0x000000ffff787224 */ /* 0x000fe400078e00c8 */
[----:B------:R-:W-:Y:S02]  /*dd90*/  IMAD.MOV.U32 R121, RZ, RZ, R201 ;  /* 0x000000ffff797224 */ /* 0x000fe400078e00c9 */
[----:B------:R-:W-:Y:S02]  /*dda0*/  IMAD.MOV.U32 R198, RZ, RZ, R213 ;  /* 0x000000ffffc67224 */ /* 0x000fe400078e00d5 */
[----:B------:R-:W-:-:S02]  /*ddb0*/  IMAD.MOV.U32 R201, RZ, RZ, R210 ;  /* 0x000000ffffc97224 */ /* 0x000fc400078e00d2 */
[----:B------:R-:W-:Y:S02]  /*ddc0*/  IMAD.MOV.U32 R200, RZ, RZ, R211 ;  /* 0x000000ffffc87224 */ /* 0x000fe400078e00d3 */
[----:B----4-:R-:W-:Y:S02]  /*ddd0*/  IMAD.MOV.U32 R211, RZ, RZ, R240 ;  /* 0x000000ffffd37224 */ /* 0x010fe400078e00f0 */
[----:B------:R-:W-:Y:S02]  /*dde0*/  IMAD.MOV.U32 R210, RZ, RZ, R241 ;  /* 0x000000ffffd27224 */ /* 0x000fe400078e00f1 */
[----:B------:R-:W-:Y:S01]  /*ddf0*/  IMAD.MOV.U32 R213, RZ, RZ, R214 ;  /* 0x000000ffffd57224 */ /* 0x000fe200078e00d6 */
[----:B------:R-:W4:Y:S01]  /*de00*/  LDL.LU.64 R240, [R1+0x388] ;  /* 0x0003880001f07983 */ /* 0x000f220000300a00 */
[----:B------:R-:W-:Y:S01]  /*de10*/  IMAD.MOV.U32 R212, RZ, RZ, R215 ;  /* 0x000000ffffd47224 */ /* 0x000fe200078e00d7 */
[----:B------:R-:W-:Y:S01]  /*de20*/  MOV R215, R242 ;  /* 0x000000f200d77202 */ /* 0x000fe20000000f00 */
[----:B------:R-:W-:-:S02]  /*de30*/  IMAD.MOV.U32 R214, RZ, RZ, R243 ;  /* 0x000000ffffd67224 */ /* 0x000fc400078e00f3 */
[----:B------:R-:W4:Y:S04]  /*de40*/  LDL.LU.64 R242, [R1+0x348] ;  /* 0x0003480001f27983 */ /* 0x000f280000300a00 */
[----:B------:R-:W4:Y:S04]  /*de50*/  LDL.LU.64 R16, [R1+0x358] ;  /* 0x0003580001107983 */ /* 0x000f280000300a00 */
[----:B------:R-:W4:Y:S01]  /*de60*/  LDL.LU.64 R4, [R1+0x360] ;  /* 0x0003600001047983 */ /* 0x000f220000300a00 */
        /* <DEDUP_REMOVED lines=12> */
[----:B------:R-:W-:Y:S02]  /*df30*/  IMAD.MOV.U32 R208, RZ, RZ, R157 ;  /* 0x000000ffffd07224 */ /* 0x000fe400078e009d */
[----:B------:R-:W-:Y:S01]  /*df40*/  IMAD.MOV.U32 R98, RZ, RZ, R111 ;  /* 0x000000ffff627224 */ /* 0x000fe200078e006f */
[----:B------:R-:W4:Y:S01]  /*df50*/  LDL.LU.64 R156, [R1+0x328] ;  /* 0x00032800019c7983 */ /* 0x000f220000300a00 */
[----:B------:R-:W-:-:S02]  /*df60*/  IMAD.MOV.U32 R111, RZ, RZ, R149 ;  /* 0x000000ffff6f7224 */ /* 0x000fc400078e0095 */
[----:B------:R-:W-:Y:S02]  /*df70*/  IMAD.MOV.U32 R149, RZ, RZ, R216 ;  /* 0x000000ffff957224 */ /* 0x000fe400078e00d8 */
[----:B------:R-:W-:Y:S02]  /*df80*/  IMAD.MOV.U32 R126, RZ, RZ, R217 ;  /* 0x000000ffff7e7224 */ /* 0x000fe400078e00d9 */
[----:B------:R-:W-:Y:S02]  /*df90*/  IMAD.MOV.U32 R217, RZ, RZ, R218 ;  /* 0x000000ffffd97224 */ /* 0x000fe400078e00da */
[----:B------:R-:W-:Y:S02]  /*dfa0*/  IMAD.MOV.U32 R216, RZ, RZ, R219 ;  /* 0x000000ffffd87224 */ /* 0x000fe400078e00db */
[----:B------:R-:W-:Y:S02]  /*dfb0*/  IMAD.MOV.U32 R219, RZ, RZ, R152 ;  /* 0x000000ffffdb7224 */ /* 0x000fe400078e0098 */
[----:B------:R-:W-:-:S02]  /*dfc0*/  IMAD.MOV.U32 R218, RZ, RZ, R153 ;  /* 0x000000ffffda7224 */ /* 0x000fc400078e0099 */
[----:B------:R-:W4:Y:S01]  /*dfd0*/  LDL.LU.64 R152, [R1+0x330] ;  /* 0x0003300001987983 */ /* 0x000f220000300a00 */
[----:B------:R-:W-:Y:S02]  /*dfe0*/  IMAD.MOV.U32 R124, RZ, RZ, R204 ;  /* 0x000000ffff7c7224 */ /* 0x000fe400078e00cc */
[----:B------:R-:W-:Y:S02]  /*dff0*/  IMAD.MOV.U32 R197, RZ, RZ, R226 ;  /* 0x000000ffffc57224 */ /* 0x000fe400078e00e2 */
[----:B------:R-:W-:Y:S02]  /*e000*/  IMAD.MOV.U32 R204, RZ, RZ, R225 ;  /* 0x000000ffffcc7224 */ /* 0x000fe400078e00e1 */
[----:B------:R-:W-:Y:S02]  /*e010*/  IMAD.MOV.U32 R226, RZ, RZ, R228 ;  /* 0x000000ffffe27224 */ /* 0x000fe400078e00e4 */
[----:B------:R-:W-:Y:S02]  /*e020*/  IMAD.MOV.U32 R225, RZ, RZ, R229 ;  /* 0x000000ffffe17224 */ /* 0x000fe400078e00e5 */
[----:B--2---:R-:W-:-:S02]  /*e030*/  IMAD.MOV.U32 R228, RZ, RZ, R230 ;  /* 0x000000ffffe47224 */ /* 0x004fc400078e00e6 */
[----:B---3--:R-:W-:Y:S02]  /*e040*/  IMAD.MOV.U32 R230, RZ, RZ, R2 ;  /* 0x000000ffffe67224 */ /* 0x008fe400078e0002 */
[----:B------:R-:W-:Y:S02]  /*e050*/  IMAD.MOV.U32 R229, RZ, RZ, R3 ;  /* 0x000000ffffe57224 */ /* 0x000fe400078e0003 */
[----:B------:R-:W2:Y:S04]  /*e060*/  LDL.LU.64 R2, [R1+0x338] ;  /* 0x0003380001027983 */ /* 0x000ea80000300a00 */
[----:B------:R-:W3:Y:S01]  /*e070*/  LDL.LU.64 R14, [R1+0x340] ;  /* 0x00034000010e7983 */ /* 0x000ee20000300a00 */
[----:B------:R-:W-:Y:S02]  /*e080*/  IMAD.MOV.U32 R99, RZ, RZ, R114 ;  /* 0x000000ffff637224 */ /* 0x000fe400078e0072 */
[----:B------:R-:W-:Y:S01]  /*e090*/  IMAD.MOV.U32 R114, RZ, RZ, R173 ;  /* 0x000000ffff727224 */ /* 0x000fe200078e00ad */
[----:B------:R-:W3:Y:S01]  /*e0a0*/  LDL.LU.64 R12, [R1+0x308] ;  /* 0x00030800010c7983 */ /* 0x000ee20000300a00 */
[----:B------:R-:W-:-:S02]  /*e0b0*/  IMAD.MOV.U32 R173, RZ, RZ, R174 ;  /* 0x000000ffffad7224 */ /* 0x000fc400078e00ae */
[----:B------:R-:W-:Y:S02]  /*e0c0*/  IMAD.MOV.U32 R174, RZ, RZ, R177 ;  /* 0x000000ffffae7224 */ /* 0x000fe400078e00b1 */
[----:B------:R-:W-:Y:S02]  /*e0d0*/  IMAD.MOV.U32 R177, RZ, RZ, R178 ;  /* 0x000000ffffb17224 */ /* 0x000fe400078e00b2 */
[----:B------:R-:W-:Y:S01]  /*e0e0*/  IMAD.MOV.U32 R178, RZ, RZ, R183 ;  /* 0x000000ffffb27224 */ /* 0x000fe200078e00b7 */
[----:B------:R-:W-:Y:S01]  /*e0f0*/  MOV R183, R232 ;  /* 0x000000e800b77202 */ /* 0x000fe20000000f00 */
[----:B------:R-:W-:Y:S02]  /*e100*/  IMAD.MOV.U32 R196, RZ, RZ, R227 ;  /* 0x000000ffffc47224 */ /* 0x000fe400078e00e3 */
[----:B------:R-:W-:Y:S01]  /*e110*/  IMAD.MOV.U32 R227, RZ, RZ, R231 ;  /* 0x000000ffffe37224 */ /* 0x000fe200078e00e7 */
[----:B------:R-:W-:Y:S01]  /*e120*/  MOV R231, R11 ;  /* 0x0000000b00e77202 */ /* 0x000fe20000000f00 */
[----:B------:R-:W-:-:S02]  /*e130*/  IMAD.MOV.U32 R113, RZ, RZ, R172 ;  /* 0x000000ffff717224 */ /* 0x000fc400078e00ac */
[----:B------:R-:W-:Y:S02]  /*e140*/  IMAD.MOV.U32 R232, RZ, RZ, R10 ;  /* 0x000000ffffe87224 */ /* 0x000fe400078e000a */
[----:B------:R-:W-:Y:S01]  /*e150*/  IMAD.MOV.U32 R172, RZ, RZ, R175 ;  /* 0x000000ffffac7224 */ /* 0x000fe200078e00af */
[----:B------:R-:W3:Y:S01]  /*e160*/  LDL.LU.64 R10, [R1+0x310] ;  /* 0x00031000010a7983 */ /* 0x000ee20000300a00 */
[----:B------:R-:W-:Y:S01]  /*e170*/  IMAD.MOV.U32 R175, RZ, RZ, R176 ;  /* 0x000000ffffaf7224 */ /* 0x000fe200078e00b0 */
[----:B------:R-:W-:Y:S01]  /*e180*/  MOV R103, R118 ;  /* 0x0000007600677202 */ /* 0x000fe20000000f00 */
[----:B------:R-:W-:Y:S02]  /*e190*/  IMAD.MOV.U32 R176, RZ, RZ, R179 ;  /* 0x000000ffffb07224 */ /* 0x000fe400078e00b3 */
[----:B------:R-:W-:Y:S02]  /*e1a0*/  IMAD.MOV.U32 R118, RZ, RZ, R185 ;  /* 0x000000ffff767224 */ /* 0x000fe400078e00b9 */
[----:B------:R-:W-:-:S02]  /*e1b0*/  IMAD.MOV.U32 R179, RZ, RZ, R182 ;  /* 0x000000ffffb37224 */ /* 0x000fc400078e00b6 */
[----:B------:R-:W-:Y:S02]  /*e1c0*/  IMAD.MOV.U32 R182, RZ, RZ, R233 ;  /* 0x000000ffffb67224 */ /* 0x000fe400078e00e9 */
[----:B------:R-:W-:Y:S02]  /*e1d0*/  IMAD.MOV.U32 R185, RZ, RZ, R234 ;  /* 0x000000ffffb97224 */ /* 0x000fe400078e00ea */
[----:B------:R-:W-:Y:S02]  /*e1e0*/  IMAD.MOV.U32 R234, RZ, RZ, R8 ;  /* 0x000000ffffea7224 */ /* 0x000fe400078e0008 */
[----:B------:R-:W-:Y:S02]  /*e1f0*/  IMAD.MOV.U32 R233, RZ, RZ, R9 ;  /* 0x000000ffffe97224 */ /* 0x000fe400078e0009 */
[----:B------:R-:W3:Y:S01]  /*e200*/  LDL.LU.64 R8, [R1+0x318] ;  /* 0x0003180001087983 */ /* 0x000ee20000300a00 */
[----:B------:R-:W-:Y:S02]  /*e210*/  IMAD.MOV.U32 R117, RZ, RZ, R184 ;  /* 0x000000ffff757224 */ /* 0x000fe400078e00b8 */
[----:B------:R-:W-:-:S02]  /*e220*/  IMAD.MOV.U32 R96, RZ, RZ, R236 ;  /* 0x000000ffff607224 */ /* 0x000fc400078e00ec */
[----:B------:R-:W-:Y:S02]  /*e230*/  IMAD.MOV.U32 R184, RZ, RZ, R235 ;  /* 0x000000ffffb87224 */ /* 0x000fe400078e00eb */
[----:B------:R-:W-:Y:S02]  /*e240*/  IMAD.MOV.U32 R236, RZ, RZ, R6 ;  /* 0x000000ffffec7224 */ /* 0x000fe400078e0006 */
[----:B------:R-:W-:Y:S02]  /*e250*/  IMAD.MOV.U32 R235, RZ, RZ, R7 ;  /* 0x000000ffffeb7224 */ /* 0x000fe400078e0007 */
[----:B------:R-:W3:Y:S01]  /*e260*/  LDL.LU.64 R6, [R1+0x320] ;  /* 0x0003200001067983 */ /* 0x000ee20000300a00 */
[----:B------:R-:W-:-:S03]  /*e270*/  IMAD.MOV.U32 R97, RZ, RZ, R237 ;  /* 0x000000ffff617224 */ /* 0x000fc600078e00ed */
[----:B------:R-:W3:Y:S01]  /*e280*/  LDL.LU.64 R18, [R1+0x2d8] ;  /* 0x0002d80001127983 */ /* 0x000ee20000300a00 */
[----:B----4-:R-:W-:Y:S02]  /*e290*/  IMAD.MOV.U32 R238, RZ, RZ, R240 ;  /* 0x000000ffffee7224 */ /* 0x010fe400078e00f0 */
[----:B------:R-:W-:Y:S02]  /*e2a0*/  IMAD.MOV.U32 R237, RZ, RZ, R241 ;  /* 0x000000ffffed7224 */ /* 0x000fe400078e00f1 */
[----:B------:R-:W-:Y:S02]  /*e2b0*/  IMAD.MOV.U32 R240, RZ, RZ, R242 ;  /* 0x000000fffff07224 */ /* 0x000fe400078e00f2 */
[----:B------:R-:W-:Y:S02]  /*e2c0*/  IMAD.MOV.U32 R242, RZ, RZ, R16 ;  /* 0x000000fffff27224 */ /* 0x000fe400078e0010 */
[----:B------:R-:W-:Y:S02]  /*e2d0*/  IMAD.MOV.U32 R241, RZ, RZ, R17 ;  /* 0x000000fffff17224 */ /* 0x000fe400078e0011 */
        /* <DEDUP_REMOVED lines=10> */
[----:B------:R-:W4:Y:S01]  /*e380*/  LDL.LU.64 R4, [R1+0x68] ;  /* 0x0000680001047983 */ /* 0x000f220000300a00 */
[----:B------:R-:W-:Y:S02]  /*e390*/  IMAD.MOV.U32 R189, RZ, RZ, R246 ;  /* 0x000000ffffbd7224 */ /* 0x000fe400078e00f6 */
[----:B------:R-:W-:Y:S02]  /*e3a0*/  IMAD.MOV.U32 R145, RZ, RZ, R110 ;  /* 0x000000ffff917224 */ /* 0x000fe400078e006e */
[----:B------:R-:W-:Y:S01]  /*e3b0*/  IMAD.MOV.U32 R188, RZ, RZ, R247 ;  /* 0x000000ffffbc7224 */ /* 0x000fe200078e00f7 */
[----:B------:R-:W-:Y:S01]  /*e3c0*/  MOV R247, R157 ;  /* 0x0000009d00f77202 */ /* 0x000fe20000000f00 */
[----:B------:R-:W-:-:S02]  /*e3d0*/  IMAD.MOV.U32 R246, RZ, RZ, R248 ;  /* 0x000000fffff67224 */ /* 0x000fc400078e00f8 */
[----:B------:R-:W-:Y:S02]  /*e3e0*/  IMAD.MOV.U32 R110, RZ, RZ, R148 ;  /* 0x000000ffff6e7224 */ /* 0x000fe400078e0094 */
[----:B------:R-:W-:Y:S02]  /*e3f0*/  IMAD.MOV.U32 R248, RZ, RZ, R156 ;  /* 0x000000fffff87224 */ /* 0x000fe400078e009c */
[----:B------:R-:W-:Y:S01]  /*e400*/  IMAD.MOV.U32 R148, RZ, RZ, R168 ;  /* 0x000000ffff947224 */ /* 0x000fe200078e00a8 */
[----:B------:R-:W4:Y:S01]  /*e410*/  LDL.LU.64 R156, [R1+0x60] ;  /* 0x00006000019c7983 */ /* 0x000f220000300a00 */
[----:B------:R-:W-:Y:S02]  /*e420*/  IMAD.MOV.U32 R168, RZ, RZ, R171 ;  /* 0x000000ffffa87224 */ /* 0x000fe400078e00ab */
[----:B------:R-:W-:Y:S02]  /*e430*/  IMAD.MOV.U32 R171, RZ, RZ, R186 ;  /* 0x000000ffffab7224 */ /* 0x000fe400078e00ba */
[----:B------:R-:W-:-:S02]  /*e440*/  IMAD.MOV.U32 R186, RZ, RZ, R245 ;  /* 0x000000ffffba7224 */ /* 0x000fc400078e00f5 */
[----:B------:R-:W-:Y:S02]  /*e450*/  IMAD.MOV.U32 R245, RZ, RZ, R249 ;  /* 0x000000fffff57224 */ /* 0x000fe400078e00f9 */
[----:B------:R-:W-:Y:S02]  /*e460*/  IMAD.MOV.U32 R250, RZ, RZ, R152 ;  /* 0x000000fffffa7224 */ /* 0x000fe400078e0098 */
[----:B------:R-:W-:Y:S02]  /*e470*/  IMAD.MOV.U32 R249, RZ, RZ, R153 ;  /* 0x000000fffff97224 */ /* 0x000fe400078e0099 */
[----:B------:R-:W4:Y:S01]  /*e480*/  LDL.LU.64 R152, [R1+0x590] ;  /* 0x0005900001987983 */ /* 0x000f220000300a00 */
[----:B--2---:R-:W-:Y:S02]  /*e490*/  IMAD.MOV.U32 R252, RZ, RZ, R2 ;  /* 0x000000fffffc7224 */ /* 0x004fe400078e0002 */
[----:B------:R-:W-:Y:S02]  /*e4a0*/  IMAD.MOV.U32 R251, RZ, RZ, R3 ;  /* 0x000000fffffb7224 */ /* 0x000fe400078e0003 */
[----:B------:R-:W2:Y:S01]  /*e4b0*/  LDL.LU.64 R2, [R1+0x5a0] ;  /* 0x0005a00001027983 */ /* 0x000ea20000300a00 */
[----:B---3--:R-:W-:-:S03]  /*e4c0*/  IMAD.MOV.U32 R20, RZ, RZ, R15 ;  /* 0x000000ffff147224 */ /* 0x008fc600078e000f */
[----:B------:R1:W-:Y:S04]  /*e4d0*/  STL [R1+0x4], R14 ;  /* 0x0000040e01007387 */ /* 0x0003e80000100800 */
[----:B-1----:R-:W3:Y:S04]  /*e4e0*/  LDL.LU.64 R14, [R1+0x5b0] ;  /* 0x0005b000010e7983 */ /* 0x002ee80000300a00 */
[----:B------:R1:W-:Y:S04]  /*e4f0*/  STL [R1], R20 ;  /* 0x0000001401007387 */ /* 0x0003e80000100800 */
[----:B------:R1:W-:Y:S02]  /*e500*/  STL [R1+0xc], R12 ;  /* 0x00000c0c01007387 */ /* 0x0003e40000100800 */
[----:B-1----:R-:W-:-:S02]  /*e510*/  IMAD.MOV.U32 R20, RZ, RZ, R13 ;  /* 0x000000ffff147224 */ /* 0x002fc400078e000d */
[----:B------:R-:W3:Y:S04]  /*e520*/  LDL.LU.64 R12, [R1+0x5b8] ;  /* 0x0005b800010c7983 */ /* 0x000ee80000300a00 */
[----:B------:R1:W-:Y:S04]  /*e530*/  STL [R1+0x8], R20 ;  /* 0x0000081401007387 */ /* 0x0003e80000100800 */
        /* <DEDUP_REMOVED lines=16> */
[----:B----4-:R4:W-:Y:S01]  /*e640*/  STL [R1+0x34], R16 ;  /* 0x0000341001007387 */ /* 0x0109e20000100800 */
[----:B-1----:R-:W-:-:S03]  /*e650*/  IMAD.MOV.U32 R20, RZ, RZ, R17 ;  /* 0x000000ffff147224 */ /* 0x002fc600078e0011 */
[----:B----4-:R-:W4:Y:S04]  /*e660*/  LDL.LU.64 R16, [R1+0x500] ;  /* 0x0005000001107983 */ /* 0x010f280000300a00 */
[----:B------:R1:W-:Y:S04]  /*e670*/  STL [R1+0x30], R20 ;  /* 0x0000301401007387 */ /* 0x0003e80000100800 */
[----:B------:R1:W-:Y:S02]  /*e680*/  STL [R1+0x3c], R4 ;  /* 0x00003c0401007387 */ /* 0x0003e40000100800 */
[----:B-1----:R-:W-:-:S02]  /*e690*/  IMAD.MOV.U32 R20, RZ, RZ, R5 ;  /* 0x000000ffff147224 */ /* 0x002fc400078e0005 */
[----:B------:R-:W4:Y:S04]  /*e6a0*/  LDL.LU.64 R4, [R1+0x508] ;  /* 0x0005080001047983 */ /* 0x000f280000300a00 */
        /* <DEDUP_REMOVED lines=9> */
[----:B--2---:R2:W-:Y:S01]  /*e740*/  STL [R1+0x54], R2 ;  /* 0x0000540201007387 */ /* 0x0045e20000100800 */
[----:B-1----:R-:W-:-:S03]  /*e750*/  IMAD.MOV.U32 R20, RZ, RZ, R3 ;  /* 0x000000ffff147224 */ /* 0x002fc600078e0003 */
[----:B--2---:R-:W2:Y:S04]  /*e760*/  LDL.LU.64 R2, [R1+0x4c0] ;  /* 0x0004c00001027983 */ /* 0x004ea80000300a00 */
[----:B------:R1:W-:Y:S04]  /*e770*/  STL [R1+0x50], R20 ;  /* 0x0000501401007387 */ /* 0x0003e80000100800 */
[----:B---3--:R3:W-:Y:S01]  /*e780*/  STL [R1+0x5c], R14 ;  /* 0x00005c0e01007387 */ /* 0x0087e20000100800 */
[----:B-1----:R-:W-:-:S03]  /*e790*/  MOV R20, R15 ;  /* 0x0000000f00147202 */ /* 0x002fc60000000f00 */
[----:B---3--:R-:W3:Y:S04]  /*e7a0*/  LDL.LU.64 R14, [R1+0x4c8] ;  /* 0x0004c800010e7983 */ /* 0x008ee80000300a00 */
        /* <DEDUP_REMOVED lines=42> */
[----:B-1----:R-:W-:-:S03]  /*ea50*/  IMAD.MOV.U32 R20, RZ, RZ, R15 ;  /* 0x000000ffff147224 */ /* 0x002fc600078e000f */
        /* <DEDUP_REMOVED lines=19> */
[----:B-1----:R-:W-:-:S02]  /*eb90*/  MOV R20, R19 ;  /* 0x0000001300147202 */ /* 0x002fc40000000f00 */
        /* <DEDUP_REMOVED lines=46> */
[----:B----4-:R4:W-:Y:S04]  /*ee80*/  STL [R1+0x13c], R16 ;  /* 0x00013c1001007387 */ /* 0x0109e80000100800 */
[----:B-1----:R-:W3:Y:S01]  /*ee90*/  LDL.LU.64 R20, [R1+0x1e8] ;  /* 0x0001e80001147983 */ /* 0x002ee20000300a00 */
[----:B----4-:R-:W-:-:S05]  /*eea0*/  IMAD.MOV.U32 R16, RZ, RZ, R17 ;  /* 0x000000ffff107224 */ /* 0x010fca00078e0011 */
[----:B------:R1:W-:Y:S04]  /*eeb0*/  STL [R1+0x138], R16 ;  /* 0x0001381001007387 */ /* 0x0003e80000100800 */
[----:B------:R4:W-:Y:S01]  /*eec0*/  STL [R1+0x144], R4 ;  /* 0x0001440401007387 */ /* 0x0009e20000100800 */
        /* <DEDUP_REMOVED lines=12> */
[----:B-1----:R-:W-:-:S03]  /*ef90*/  MOV R16, R3 ;  /* 0x0000000300107202 */ /* 0x002fc60000000f00 */
[----:B--2---:R-:W2:Y:S04]  /*efa0*/  LDL.LU.64 R2, [R1+0x1d0] ;  /* 0x0001d00001027983 */ /* 0x004ea80000300a00 */
[----:B------:R1:W-:Y:S04]  /*efb0*/  STL [R1+0x158], R16 ;  /* 0x0001581001007387 */ /* 0x0003e80000100800 */
[----:B---3--:R3:W-:Y:S04]  /*efc0*/  STL [R1+0x164], R14 ;  /* 0x0001640e01007387 */ /* 0x0087e80000100800 */
[----:B-1----:R-:W2:Y:S01]  /*efd0*/  LDL.LU.64 R16, [R1+0x1c0] ;  /* 0x0001c00001107983 */ /* 0x002ea20000300a00 */
[----:B---3--:R-:W-:-:S05]  /*efe0*/  IMAD.MOV.U32 R14, RZ, RZ, R15 ;  /* 0x000000ffff0e7224 */ /* 0x008fca00078e000f */
[----:B------:R1:W-:Y:S04]  /*eff0*/  STL [R1+0x160], R14 ;  /* 0x0001600e01007387 */ /* 0x0003e80000100800 */
[----:B------:R3:W-:Y:S04]  /*f000*/  STL [R1+0x16c], R12 ;  /* 0x00016c0c01007387 */ /* 0x0007e80000100800 */
[----:B-1----:R-:W2:Y:S01]  /*f010*/  LDL.LU.64 R14, [R1+0x1c8] ;  /* 0x0001c800010e7983 */ /* 0x002ea20000300a00 */
[----:B---3--:R-:W-:-:S05]  /*f020*/  IMAD.MOV.U32 R12, RZ, RZ, R13 ;  /* 0x000000ffff0c7224 */ /* 0x008fca00078e000d */
[----:B------:R1:W-:Y:S04]  /*f030*/  STL [R1+0x168], R12 ;  /* 0x0001680c01007387 */ /* 0x0003e80000100800 */
[----:B------:R3:W-:Y:S04]  /*f040*/  STL [R1+0x174], R10 ;  /* 0x0001740a01007387 */ /* 0x0007e80000100800 */
[----:B-1----:R-:W2:Y:S01]  /*f050*/  LDL.LU.64 R12, [R1+0x4a0] ;  /* 0x0004a000010c7983 */ /* 0x002ea20000300a00 */
[----:B---3--:R-:W-:-:S03]  /*f060*/  IMAD.MOV.U32 R10, RZ, RZ, R11 ;  /* 0x000000ffff0a7224 */ /* 0x008fc600078e000b */
[----:B------:R1:W-:Y:S04]  /*f070*/  STL [R1+0x17c], R8 ;  /* 0x00017c0801007387 */ /* 0x0003e80000100800 */
[----:B------:R3:W-:Y:S01]  /*f080*/  STL [R1+0x170], R10 ;  /* 0x0001700a01007387 */ /* 0x0007e20000100800 */
        /* <DEDUP_REMOVED lines=10> */
[----:B------:R-:W-:Y:S04]  /*f130*/  STL [R1+0x194], R20 ;  /* 0x0001941401007387 */ /* 0x000fe80000100800 */
[----:B------:R1:W-:Y:S04]  /*f140*/  STL [R1+0x188], R18 ;  /* 0x0001881201007387 */ /* 0x0003e80000100800 */
[----:B-1----:R-:W3:Y:S01]  /*f150*/  LDL.LU.64 R18, [R1+0x218] ;  /* 0x0002180001127983 */ /* 0x002ee20000300a00 */
[----:B------:R-:W-:-:S03]  /*f160*/  IMAD.MOV.U32 R20, RZ, RZ, R21 ;  /* 0x000000ffff147224 */ /* 0x000fc600078e0015 */
[----:B----4-:R-:W-:Y:S04]  /*f170*/  STL [R1+0x19c], R4 ;  /* 0x00019c0401007387 */ /* 0x010fe80000100800 */
[----:B------:R1:W-:Y:S02]  /*f180*/  STL [R1+0x190], R20 ;  /* 0x0001901401007387 */ /* 0x0003e40000100800 */
[----:B-1----:R-:W-:Y:S02]  /*f190*/  IMAD.MOV.U32 R20, RZ, RZ, R5 ;  /* 0x000000ffff147224 */ /* 0x002fe400078e0005 */
        /* <DEDUP_REMOVED lines=14> */
[----:B------:R1:W-:Y:S02]  /*f280*/  STL [R1+0x1bc], R16 ;  /* 0x0001bc1001007387 */ /* 0x0003e40000100800 */
[----:B-1----:R-:W-:-:S02]  /*f290*/  IMAD.MOV.U32 R20, RZ, RZ, R17 ;  /* 0x000000ffff147224 */ /* 0x002fc400078e0011 */
[----:B------:R-:W2:Y:S04]  /*f2a0*/  LDL.LU.64 R16, [R1+0x4e0] ;  /* 0x0004e00001107983 */ /* 0x000ea80000300a00 */
[----:B------:R-:W-:Y:S04]  /*f2b0*/  STL [R1+0x1b8], R20 ;  /* 0x0001b81401007387 */ /* 0x000fe80000100800 */
[----:B------:R1:W-:Y:S02]  /*f2c0*/  STL [R1+0x1c4], R14 ;  /* 0x0001c40e01007387 */ /* 0x0003e40000100800 */
[----:B-1----:R-:W-:-:S02]  /*f2d0*/  IMAD.MOV.U32 R14, RZ, RZ, R15 ;  /* 0x000000ffff0e7224 */ /* 0x002fc400078e000f */
[----:B------:R1:W-:Y:S04]  /*f2e0*/  STL [R1+0x1cc], R12 ;  /* 0x0001cc0c01007387 */ /* 0x0003e80000100800 */
[----:B------:R1:W-:Y:S02]  /*f2f0*/  STL [R1+0x1c0], R14 ;  /* 0x0001c00e01007387 */ /* 0x0003e40000100800 */
[----:B-1----:R-:W-:Y:S02]  /*f300*/  IMAD.MOV.U32 R12, RZ, RZ, R13 ;  /* 0x000000ffff0c7224 */ /* 0x002fe400078e000d */
[----:B------:R-:W2:Y:S04]  /*f310*/  LDL.LU.64 R14, [R1+0x4a8] ;  /* 0x0004a800010e7983 */ /* 0x000ea80000300a00 */
[----:B---3--:R1:W-:Y:S04]  /*f320*/  STL [R1+0x1d4], R10 ;  /* 0x0001d40a01007387 */ /* 0x0083e80000100800 */
[----:B------:R3:W-:Y:S01]  /*f330*/  STL [R1+0x1c8], R12 ;  /* 0x0001c80c01007387 */ /* 0x0007e20000100800 */
[----:B-1----:R-:W-:-:S03]  /*f340*/  IMAD.MOV.U32 R10, RZ, RZ, R11 ;  /* 0x000000ffff0a7224 */ /* 0x002fc600078e000b */
[----:B---3--:R-:W3:Y:S04]  /*f350*/  LDL.LU.64 R12, [R1+0x468] ;  /* 0x00046800010c7983 */ /* 0x008ee80000300a00 */
[----:B------:R1:W-:Y:S04]  /*f360*/  STL [R1+0x1dc], R8 ;  /* 0x0001dc0801007387 */ /* 0x0003e80000100800 */
[----:B------:R1:W-:Y:S02]  /*f370*/  STL [R1+0x1d0], R10 ;  /* 0x0001d00a01007387 */ /* 0x0003e40000100800 */
[----:B-1----:R-:W-:-:S02]  /*f380*/  MOV R8, R9 ;  /* 0x0000000900087202 */ /* 0x002fc40000000f00 */
[----:B------:R-:W3:Y:S04]  /*f390*/  LDL.LU.64 R10, [R1+0x260] ;  /* 0x00026000010a7983 */ /* 0x000ee80000300a00 */
[----:B------:R1:W-:Y:S04]  /*f3a0*/  STL [R1+0x1e4], R6 ;  /* 0x0001e40601007387 */ /* 0x0003e80000100800 */
[----:B------:R1:W-:Y:S02]  /*f3b0*/  STL [R1+0x1d8], R8 ;  /* 0x0001d80801007387 */ /* 0x0003e40000100800 */
[----:B-1----:R-:W-:-:S02]  /*f3c0*/  IMAD.MOV.U32 R6, RZ, RZ, R7 ;  /* 0x000000ffff067224 */ /* 0x002fc400078e0007 */
[----:B------:R-:W3:Y:S04]  /*f3d0*/  LDL.LU.64 R8, [R1+0x250] ;  /* 0x0002500001087983 */ /* 0x000ee80000300a00 */
[----:B------:R-:W-:Y:S04]  /*f3e0*/  STL [R1+0x1ec], R18 ;  /* 0x0001ec1201007387 */ /* 0x000fe80000100800 */
[----:B------:R1:W-:Y:S04]  /*f3f0*/  STL [R1+0x1e0], R6 ;  /* 0x0001e00601007387 */ /* 0x0003e80000100800 */
[----:B-1----:R-:W3:Y:S04]  /*f400*/  LDL.LU.64 R6, [R1+0x240] ;  /* 0x0002400001067983 */ /* 0x002ee80000300a00 */
[----:B------:R-:W3:Y:S01]  /*f410*/  LDL.LU.64 R20, [R1+0x248] ;  /* 0x0002480001147983 */ /* 0x000ee20000300a00 */
[----:B------:R-:W-:-:S05]  /*f420*/  IMAD.MOV.U32 R18, RZ, RZ, R19 ;  /* 0x000000ffff127224 */ /* 0x000fca00078e0013 */
        /* <DEDUP_REMOVED lines=9> */
[----:B------:R2:W-:Y:S01]  /*f4c0*/  STL [R1+0x204], R152 ;  /* 0x0002049801007387 */ /* 0x0005e20000100800 */
[----:B------:R-:W-:-:S03]  /*f4d0*/  IMAD.MOV.U32 R22, RZ, RZ, R153 ;  /* 0x000000ffff167224 */ /* 0x000fc600078e0099 */
[----:B-1----:R-:W4:Y:S04]  /*f4e0*/  LDL.LU.64 R18, [R1+0x520] ;  /* 0x0005200001127983 */ /* 0x002f280000300a00 */
[----:B--2---:R1:W-:Y:S04]  /*f4f0*/  STL [R1+0x20c], R2 ;  /* 0x00020c0201007387 */ /* 0x0043e80000100800 */
[----:B------:R2:W-:Y:S04]  /*f500*/  STL [R1+0x200], R22 ;  /* 0x0002001601007387 */ /* 0x0005e80000100800 */
[----:B------:R-:W4:Y:S01]  /*f510*/  LDL.LU.64 R152, [R1+0x4e8] ;  /* 0x0004e80001987983 */ /* 0x000f220000300a00 */
[----:B-1----:R-:W-:-:S03]  /*f520*/  IMAD.MOV.U32 R2, RZ, RZ, R3 ;  /* 0x000000ffff027224 */ /* 0x002fc600078e0003 */
[----:B------:R-:W-:Y:S01]  /*f530*/  STL [R1+0x214], R16 ;  /* 0x0002141001007387 */ /* 0x000fe20000100800 */
[----:B--2---:R-:W-:-:S03]  /*f540*/  IMAD.MOV.U32 R22, RZ, RZ, R17 ;  /* 0x000000ffff167224 */ /* 0x004fc600078e0011 */
[----:B------:R1:W-:Y:S04]  /*f550*/  STL [R1+0x208], R2 ;  /* 0x0002080201007387 */ /* 0x0003e80000100800 */
[----:B-1----:R-:W2:Y:S04]  /*f560*/  LDL.LU.64 R2, [R1+0x4b0] ;  /* 0x0004b00001027983 */ /* 0x002ea80000300a00 */
[----:B------:R-:W2:Y:S04]  /*f570*/  LDL.LU.64 R16, [R1+0x470] ;  /* 0x0004700001107983 */ /* 0x000ea80000300a00 */
[----:B------:R1:W-:Y:S04]  /*f580*/  STL [R1+0x210], R22 ;  /* 0x0002101601007387 */ /* 0x0003e80000100800 */
[----:B------:R1:W-:Y:S02]  /*f590*/  STL [R1+0x21c], R14 ;  /* 0x00021c0e01007387 */ /* 0x0003e40000100800 */
[----:B-1----:R-:W-:-:S02]  /*f5a0*/  IMAD.MOV.U32 R22, RZ, RZ, R15 ;  /* 0x000000ffff167224 */ /* 0x002fc400078e000f */
[----:B------:R-:W2:Y:S04]  /*f5b0*/  LDL.LU.64 R14, [R1+0x448] ;  /* 0x00044800010e7983 */ /* 0x000ea80000300a00 */
        /* <DEDUP_REMOVED lines=14> */
[----:B------:R1:W-:Y:S02]  /*f6a0*/  STL [R1+0x244], R20 ;  /* 0x0002441401007387 */ /* 0x0003e40000100800 */
[----:B-1----:R-:W-:-:S05]  /*f6b0*/  IMAD.MOV.U32 R6, RZ, RZ, R7 ;  /* 0x000000ffff067224 */ /* 0x002fca00078e0007 */
[----:B------:R1:W-:Y:S01]  /*f6c0*/  STL [R1+0x238], R6 ;  /* 0x0002380601007387 */ /* 0x0003e20000100800 */
[----:B------:R-:W-:-:S03]  /*f6d0*/  IMAD.MOV.U32 R20, RZ, RZ, R21 ;  /* 0x000000ffff147224 */ /* 0x000fc600078e0015 */
[----:B-1----:R-:W3:Y:S04]  /*f6e0*/  LDL.LU.64 R6, [R1+0x588] ;  /* 0x0005880001067983 */ /* 0x002ee80000300a00 */
[----:B----4-:R-:W-:Y:S04]  /*f6f0*/  STL [R1+0x24c], R4 ;  /* 0x00024c0401007387 */ /* 0x010fe80000100800 */
[----:B------:R1:W-:Y:S02]  /*f700*/  STL [R1+0x240], R20 ;  /* 0x0002401401007387 */ /* 0x0003e40000100800 */
[----:B-1----:R-:W-:-:S02]  /*f710*/  IMAD.MOV.U32 R20, RZ, RZ, R5 ;  /* 0x000000ffff147224 */ /* 0x002fc400078e0005 */
[----:B------:R-:W4:Y:S04]  /*f720*/  LDL.LU.64 R4, [R1+0x558] ;  /* 0x0005580001047983 */ /* 0x000f280000300a00 */
[----:B------:R1:W-:Y:S04]  /*f730*/  STL [R1+0x248], R20 ;  /* 0x0002481401007387 */ /* 0x0003e80000100800 */
[----:B------:R1:W-:Y:S02]  /*f740*/  STL [R1+0x254], R156 ;  /* 0x0002549c01007387 */ /* 0x0003e40000100800 */
[----:B-1----:R-:W-:-:S02]  /*f750*/  IMAD.MOV.U32 R20, RZ, RZ, R157 ;  /* 0x000000ffff147224 */ /* 0x002fc400078e009d */
[----:B------:R1:W-:Y:S04]  /*f760*/  STL [R1+0x25c], R18 ;  /* 0x00025c1201007387 */ /* 0x0003e80000100800 */
[----:B------:R-:W-:Y:S04]  /*f770*/  STL [R1+0x250], R20 ;  /* 0x0002501401007387 */ /* 0x000fe80000100800 */
[----:B------:R-:W4:Y:S01]  /*f780*/  LDL.LU.64 R156, [R1+0x530] ;  /* 0x00053000019c7983 */ /* 0x000f220000300a00 */
[----:B-1----:R-:W-:-:S03]  /*f790*/  MOV R18, R19 ;  /* 0x0000001300127202 */ /* 0x002fc60000000f00 */
[----:B------:R-:W-:Y:S04]  /*f7a0*/  STL [R1+0x264], R152 ;  /* 0x0002649801007387 */ /* 0x000fe80000100800 */
[----:B------:R1:W-:Y:S02]  /*f7b0*/  STL [R1+0x258], R18 ;  /* 0x0002581201007387 */ /* 0x0003e40000100800 */
[----:B-1----:R-:W-:Y:S02]  /*f7c0*/  IMAD.MOV.U32 R18, RZ, RZ, R153 ;  /* 0x000000ffff127224 */ /* 0x002fe400078e0099 */
[----:B------:R-:W4:Y:S04]  /*f7d0*/  LDL.LU.64 R152, [R1+0x4f0] ;  /* 0x0004f00001987983 */ /* 0x000f280000300a00 */
[----:B------:R-:W-:Y:S04]  /*f7e0*/  STL [R1+0x260], R18 ;  /* 0x0002601201007387 */ /* 0x000fe80000100800 */
[----:B--2---:R1:W-:Y:S04]  /*f7f0*/  STL [R1+0x26c], R2 ;  /* 0x00026c0201007387 */ /* 0x0043e80000100800 */
[----:B------:R2:W-:Y:S01]  /*f800*/  STL [R1+0x274], R16 ;  /* 0x0002741001007387 */ /* 0x0005e20000100800 */
[----:B-1----:R-:W-:-:S02]  /*f810*/  IMAD.MOV.U32 R2, RZ, RZ, R3 ;  /* 0x000000ffff027224 */ /* 0x002fc400078e0003 */
[----:B--2---:R-:W-:-:S03]  /*f820*/  IMAD.MOV.U32 R16, RZ, RZ, R17 ;  /* 0x000000ffff107224 */ /* 0x004fc600078e0011 */
[----:B------:R1:W-:Y:S01]  /*f830*/  STL [R1+0x268], R2 ;  /* 0x0002680201007387 */ /* 0x0003e20000100800 */
[----:B------:R-:W-:Y:S02]  /*f840*/  IMAD.MOV.U32 R191, RZ, RZ, R150 ;  /* 0x000000ffffbf7224 */ /* 0x000fe400078e0096 */
[----:B------:R-:W-:Y:S01]  /*f850*/  IMAD.MOV.U32 R190, RZ, RZ, R151 ;  /* 0x000000ffffbe7224 */ /* 0x000fe200078e0097 */
[----:B-1----:R-:W2:Y:S04]  /*f860*/  LDL.LU.64 R2, [R1+0x4b8] ;  /* 0x0004b80001027983 */ /* 0x002ea80000300a00 */
[----:B------:R1:W-:Y:S04]  /*f870*/  STL [R1+0x27c], R14 ;  /* 0x00027c0e01007387 */ /* 0x0003e80000100800 */
[----:B------:R-:W-:Y:S04]  /*f880*/  STL [R1+0x270], R16 ;  /* 0x0002701001007387 */ /* 0x000fe80000100800 */
[----:B------:R-:W2:Y:S01]  /*f890*/  LDL.LU.64 R150, [R1+0x480] ;  /* 0x0004800001967983 */ /* 0x000ea20000300a00 */
[----:B-1----:R-:W-:-:S05]  /*f8a0*/  IMAD.MOV.U32 R14, RZ, RZ, R15 ;  /* 0x000000ffff0e7224 */ /* 0x002fca00078e000f */
[----:B------:R-:W-:Y:S04]  /*f8b0*/  STL [R1+0x278], R14 ;  /* 0x0002780e01007387 */ /* 0x000fe80000100800 */
[----:B---3--:R1:W-:Y:S04]  /*f8c0*/  STL [R1+0x284], R12 ;  /* 0x0002840c01007387 */ /* 0x0083e80000100800 */
[----:B------:R-:W3:Y:S01]  /*f8d0*/  LDL.LU.64 R88, [R1+0x600] ;  /* 0x0006000001587983 */ /* 0x000ee20000300a00 */
[----:B-1----:R-:W-:-:S05]  /*f8e0*/  IMAD.MOV.U32 R12, RZ, RZ, R13 ;  /* 0x000000ffff0c7224 */ /* 0x002fca00078e000d */
[----:B------:R-:W-:Y:S04]  /*f8f0*/  STL [R1+0x280], R12 ;  /* 0x0002800c01007387 */ /* 0x000fe80000100800 */
[----:B------:R1:W-:Y:S04]  /*f900*/  STL [R1+0x28c], R10 ;  /* 0x00028c0a01007387 */ /* 0x0003e80000100800 */
[----:B------:R-:W3:Y:S01]  /*f910*/  LDL.LU.64 R22, [R1+0x5f0] ;  /* 0x0005f00001167983 */ /* 0x000ee20000300a00 */
[----:B-1----:R-:W-:-:S05]  /*f920*/  IMAD.MOV.U32 R10, RZ, RZ, R11 ;  /* 0x000000ffff0a7224 */ /* 0x002fca00078e000b */
[----:B------:R-:W-:Y:S04]  /*f930*/  STL [R1+0x288], R10 ;  /* 0x0002880a01007387 */ /* 0x000fe80000100800 */
[----:B------:R1:W-:Y:S04]  /*f940*/  STL [R1+0x294], R8 ;  /* 0x0002940801007387 */ /* 0x0003e80000100800 */
[----:B------:R-:W3:Y:S04]  /*f950*/  LDL.LU.64 R20, [R1+0x5e0] ;  /* 0x0005e00001147983 */ /* 0x000ee80000300a00 */
        /* <DEDUP_REMOVED lines=8> */
[----:B----4-:R1:W-:Y:S04]  /*f9e0*/  STL [R1+0x2a4], R4 ;  /* 0x0002a40401007387 */ /* 0x0103e80000100800 */
[----:B------:R-:W4:Y:S04]  /*f9f0*/  LDL.LU.64 R12, [R1+0x538] ;  /* 0x00053800010c7983 */ /* 0x000f280000300a00 */
[----:B------:R-:W4:Y:S01]  /*fa00*/  LDL.LU.64 R10, [R1+0x4f8] ;  /* 0x0004f800010a7983 */ /* 0x000f220000300a00 */
[----:B-1----:R-:W-:-:S05]  /*fa10*/  IMAD.MOV.U32 R4, RZ, RZ, R5 ;  /* 0x000000ffff047224 */ /* 0x002fca00078e0005 */
[----:B------:R1:W-:Y:S04]  /*fa20*/  STL [R1+0x2a0], R4 ;  /* 0x0002a00401007387 */ /* 0x0003e80000100800 */
[----:B------:R-:W-:Y:S04]  /*fa30*/  STL [R1+0x2ac], R156 ;  /* 0x0002ac9c01007387 */ /* 0x000fe80000100800 */
[----:B------:R-:W4:Y:S01]  /*fa40*/  LDL.LU.64 R8, [R1+0x618] ;  /* 0x0006180001087983 */ /* 0x000f220000300a00 */
[----:B-1----:R-:W-:-:S03]  /*fa50*/  IMAD.MOV.U32 R4, RZ, RZ, R157 ;  /* 0x000000ffff047224 */ /* 0x002fc600078e009d */
[----:B------:R-:W4:Y:S04]  /*fa60*/  LDL.LU.64 R6, [R1+0x610] ;  /* 0x0006100001067983 */ /* 0x000f280000300a00 */
[----:B------:R1:W-:Y:S04]  /*fa70*/  STL [R1+0x2a8], R4 ;  /* 0x0002a80401007387 */ /* 0x0003e80000100800 */
[----:B------:R1:W-:Y:S04]  /*fa80*/  STL [R1+0x2b4], R152 ;  /* 0x0002b49801007387 */ /* 0x0003e80000100800 */
[----:B-1----:R-:W4:Y:S01]  /*fa90*/  LDL.LU.64 R4, [R1+0x608] ;  /* 0x0006080001047983 */ /* 0x002f220000300a00 */
[----:B------:R-:W-:-:S03]  /*faa0*/  IMAD.MOV.U32 R156, RZ, RZ, R153 ;  /* 0x000000ffff9c7224 */ /* 0x000fc600078e0099 */
[----:B------:R-:W4:Y:S01]  /*fab0*/  LDL.LU.64 R152, [R1+0x5f8] ;  /* 0x0005f80001987983 */ /* 0x000f220000300a00 */
[----:B------:R-:W-:-:S03]  /*fac0*/  IMAD.MOV.U32 R195, RZ, RZ, R158 ;  /* 0x000000ffffc37224 */ /* 0x000fc600078e009e */
[----:B------:R1:W-:Y:S01]  /*fad0*/  STL [R1+0x2b0], R156 ;  /* 0x0002b09c01007387 */ /* 0x0003e20000100800 */
[----:B------:R-:W-:Y:S02]  /*fae0*/  IMAD.MOV.U32 R125, RZ, RZ, R205 ;  /* 0x000000ffff7d7224 */ /* 0x000fe400078e00cd */
[----:B------:R-:W-:Y:S02]  /*faf0*/  IMAD.MOV.U32 R194, RZ, RZ, R159 ;  /* 0x000000ffffc27224 */ /* 0x000fe400078e009f */
[----:B------:R-:W-:Y:S02]  /*fb00*/  IMAD.MOV.U32 R205, RZ, RZ, R224 ;  /* 0x000000ffffcd7224 */ /* 0x000fe400078e00e0 */
[----:B------:R-:W-:Y:S02]  /*fb10*/  IMAD.MOV.U32 R224, RZ, RZ, R222 ;  /* 0x000000ffffe07224 */ /* 0x000fe400078e00de */
[----:B--2---:R-:W-:Y:S01]  /*fb20*/  IMAD.MOV.U32 R158, RZ, RZ, R3 ;  /* 0x000000ffff9e7224 */ /* 0x004fe200078e0003 */
[----:B------:R2:W-:Y:S04]  /*fb30*/  STL [R1+0x2bc], R2 ;  /* 0x0002bc0201007387 */ /* 0x0005e80000100800 */
[----:B-1----:R-:W4:Y:S04]  /*fb40*/  LDL.LU.64 R156, [R1+0x5e8] ;  /* 0x0005e800019c7983 */ /* 0x002f280000300a00 */
[----:B--2---:R-:W2:Y:S04]  /*fb50*/  LDL.LU.64 R2, [R1+0x5d0] ;  /* 0x0005d00001027983 */ /* 0x004ea80000300a00 */
[----:B------:R1:W-:Y:S04]  /*fb60*/  STL [R1+0x2b8], R158 ;  /* 0x0002b89e01007387 */ /* 0x0003e80000100800 */
[----:B------:R1:W-:Y:S04]  /*fb70*/  STL [R1+0x2c4], R150 ;  /* 0x0002c49601007387 */ /* 0x0003e80000100800 */
[----:B-1----:R-:W2:Y:S01]  /*fb80*/  LDL.LU.64 R158, [R1+0x5a8] ;  /* 0x0005a800019e7983 */ /* 0x002ea20000300a00 */
[----:B------:R-:W-:-:S03]  /*fb90*/  IMAD.MOV.U32 R150, RZ, RZ, R151 ;  /* 0x000000ffff967224 */ /* 0x000fc600078e0097 */
[----:B---3--:R-:W-:Y:S01]  /*fba0*/  STL [R1+0x2cc], R88 ;  /* 0x0002cc5801007387 */ /* 0x008fe20000100800 */
[----:B------:R-:W-:-:S03]  /*fbb0*/  IMAD.MOV.U32 R222, RZ, RZ, R89 ;  /* 0x000000ffffde7224 */ /* 0x000fc600078e0059 */
[----:B------:R1:W-:Y:S04]  /*fbc0*/  STL [R1+0x2c0], R150 ;  /* 0x0002c09601007387 */ /* 0x0003e80000100800 */
[----:B-1----:R-:W3:Y:S04]  /*fbd0*/  LDL.LU.64 R150, [R1+0x578] ;  /* 0x0005780001967983 */ /* 0x002ee80000300a00 */
[----:B------:R1:W5:Y:S04]  /*fbe0*/  LDL.LU.64 R88, [R1+0x7c8] ;  /* 0x0007c80001587983 */ /* 0x0003680000300a00 */
[----:B------:R-:W-:Y:S04]  /*fbf0*/  STL [R1+0x2d4], R22 ;  /* 0x0002d41601007387 */ /* 0x000fe80000100800 */
[----:B------:R1:W-:Y:S02]  /*fc00*/  STL [R1+0x2c8], R222 ;  /* 0x0002c8de01007387 */ /* 0x0003e40000100800 */
[----:B-1----:R-:W-:-:S02]  /*fc10*/  IMAD.MOV.U32 R222, RZ, RZ, R23 ;  /* 0x000000ffffde7224 */ /* 0x002fc400078e0017 */
[----:B------:R1:W5:Y:S04]  /*fc20*/  LDL.LU.64 R22, [R1+0x7c0] ;  /* 0x0007c00001167983 */ /* 0x0003680000300a00 */
[----:B------:R-:W-:Y:S04]  /*fc30*/  STL [R1+0x2dc], R20 ;  /* 0x0002dc1401007387 */ /* 0x000fe80000100800 */
[----:B------:R1:W-:Y:S02]  /*fc40*/  STL [R1+0x2d0], R222 ;  /* 0x0002d0de01007387 */ /* 0x0003e40000100800 */
[----:B-1----:R-:W-:-:S02]  /*fc50*/  MOV R222, R21 ;  /* 0x0000001500de7202 */ /* 0x002fc40000000f00 */
[----:B------:R1:W5:Y:S04]  /*fc60*/  LDL.LU.64 R20, [R1+0x7b8] ;  /* 0x0007b80001147983 */ /* 0x0003680000300a00 */
[----:B------:R-:W-:Y:S04]  /*fc70*/  STL [R1+0x2e4], R18 ;  /* 0x0002e41201007387 */ /* 0x000fe80000100800 */
[----:B------:R1:W-:Y:S02]  /*fc80*/  STL [R1+0x2d8], R222 ;  /* 0x0002d8de01007387 */ /* 0x0003e40000100800 */
[----:B-1----:R-:W-:-:S02]  /*fc90*/  IMAD.MOV.U32 R222, RZ, RZ, R19 ;  /* 0x000000ffffde7224 */ /* 0x002fc400078e0013 */
        /* <DEDUP_REMOVED lines=9> */
[----:B----4-:R-:W-:Y:S04]  /*fd30*/  STL [R1+0x2fc], R12 ;  /* 0x0002fc0c01007387 */ /* 0x010fe80000100800 */
[----:B------:R4:W-:Y:S02]  /*fd40*/  STL [R1+0x2f0], R222 ;  /* 0x0002f0de01007387 */ /* 0x0009e40000100800 */
[----:B----4-:R-:W-:-:S02]  /*fd50*/  IMAD.MOV.U32 R222, RZ, RZ, R13 ;  /* 0x000000ffffde7224 */ /* 0x010fc400078e000d */
[----:B------:R1:W5:Y:S04]  /*fd60*/  LDL.LU.64 R12, [R1+0x798] ;  /* 0x00079800010c7983 */ /* 0x0003680000300a00 */
[----:B------:R-:W-:Y:S04]  /*fd70*/  STL [R1+0x304], R10 ;  /* 0x0003040a01007387 */ /* 0x000fe80000100800 */
        /* <DEDUP_REMOVED lines=15> */
[----:B------:R4:W-:Y:S04]  /*fe70*/  STL [R1+0x324], R152 ;  /* 0x0003249801007387 */ /* 0x0009e80000100800 */
[----:B------:R-:W-:Y:S04]  /*fe80*/  STL [R1+0x318], R222 ;  /* 0x000318de01007387 */ /* 0x000fe80000100800 */
[----:B----4-:R-:W4:Y:S04]  /*fe90*/  LDL.LU R152, [R1+0x770] ;  /* 0x0007700001987983 */ /* 0x010f280000300800 */
[----:B------:R-:W-:Y:S04]  /*fea0*/  STL [R1+0x32c], R156 ;  /* 0x00032c9c01007387 */ /* 0x000fe80000100800 */
[----:B------:R1:W-:Y:S02]  /*feb0*/  STL [R1+0x320], R153 ;  /* 0x0003209901007387 */ /* 0x0003e40000100800 */
[----:B-1----:R-:W-:-:S02]  /*fec0*/  IMAD.MOV.U32 R153, RZ, RZ, R157 ;  /* 0x000000ffff997224 */ /* 0x002fc400078e009d */
[----:B------:R1:W5:Y:S04]  /*fed0*/  LDL.LU.64 R156, [R1+0x768] ;  /* 0x00076800019c7983 */ /* 0x0003680000300a00 */
[----:B--2---:R-:W-:Y:S04]  /*fee0*/  STL [R1+0x334], R2 ;  /* 0x0003340201007387 */ /* 0x004fe80000100800 */
[----:B------:R2:W-:Y:S01]  /*fef0*/  STL [R1+0x328], R153 ;  /* 0x0003289901007387 */ /* 0x0005e20000100800 */
[----:B------:R-:W-:Y:S01]  /*ff00*/  SHF.R.S32.HI R24, RZ, 0x1f, R123 ;  /* 0x0000001fff187819 */ /* 0x000fe2000001147b */
[----:B--2---:R-:W-:-:S02]  /*ff10*/  IMAD.MOV.U32 R153, RZ, RZ, R3 ;  /* 0x000000ffff997224 */ /* 0x004fc400078e0003 */
[----:B------:R1:W5:Y:S04]  /*ff20*/  LDL.LU.64 R2, [R1+0x760] ;  /* 0x0007600001027983 */ /* 0x0003680000300a00 */
[----:B------:R-:W-:Y:S04]  /*ff30*/  STL [R1+0x33c], R158 ;  /* 0x00033c9e01007387 */ /* 0x000fe80000100800 */
[----:B------:R2:W-:Y:S01]  /*ff40*/  STL [R1+0x330], R153 ;  /* 0x0003309901007387 */ /* 0x0005e20000100800 */
[----:B------:R-:W-:Y:S01]  /*ff50*/  LEA.HI R24, R24, R123, RZ, 0x7 ;  /* 0x0000007b18187211 */ /* 0x000fe200078f38ff */
[----:B--2---:R-:W-:-:S03]  /*ff60*/  IMAD.MOV.U32 R153, RZ, RZ, R159 ;  /* 0x000000ffff997224 */ /* 0x004fc600078e009f */
[----:B------:R-:W-:Y:S02]  /*ff70*/  SHF.R.S32.HI R158, RZ, 0x7, R24 ;  /* 0x00000007ff9e7819 */ /* 0x000fe40000011418 */
[----:B------:R-:W-:Y:S01]  /*ff80*/  STL [R1+0x338], R153 ;  /* 0x0003389901007387 */ /* 0x000fe20000100800 */
[----:B------:R-:W-:-:S03]  /*ff90*/  UMOV UR4, 0x1 ;  /* 0x0000000100047882 */ /* 0x000fc60000000000 */
[----:B---3--:R2:W-:Y:S01]  /*ffa0*/  STL [R1+0x344], R150 ;  /* 0x0003449601007387 */ /* 0x0085e20000100800 */
[----:B------:R-:W-:Y:S01]  /*ffb0*/  IMAD.U32 R123, RZ, RZ, UR4 ;  /* 0x00000004ff7b7e24 */ /* 0x000fe2000f8e00ff */
[----:B------:R-:W-:Y:S01]  /*ffc0*/  UMOV UR4, 0xffffffff ;  /* 0xffffffff00047882 */ /* 0x000fe20000000000 */
[----:B------:R-:W-:Y:S02]  /*ffd0*/  VIADD R159, R158, 0xfffffffe ;  /* 0xfffffffe9e9f7836 */ /* 0x000fe40000000000 */
[----:B--2---:R-:W-:-:S05]  /*ffe0*/  IMAD.MOV.U32 R150, RZ, RZ, R151 ;  /* 0x000000ffff967224 */ /* 0x004fca00078e0097 */
[----:B------:R-:W-:Y:S04]  /*fff0*/  STL [R1+0x340], R150 ;  /* 0x0003409601007387 */ /* 0x000fe80000100800 */
[----:B------:R2:W-:Y:S04]  /*10000*/  STL [R1+0x34c], R158 ;  /* 0x00034c9e01007387 */ /* 0x0005e80000100800 */
[----:B------:R1:W-:Y:S01]  /*10010*/  STL [R1+0x354], R159 ;  /* 0x0003549f01007387 */ /* 0x0003e20000100800 */
[----:B--2---:R-:W-:-:S05]  /*10020*/  IMAD.U32 R158, RZ, RZ, UR4 ;  /* 0x00000004ff9e7e24 */ /* 0x004fca000f8e00ff */
[----:B------:R1:W-:Y:S01]  /*10030*/  STL [R1+0x348], R158 ;  /* 0x0003489e01007387 */ /* 0x0003e20000100800 */
[----:B------:R-:W-:Y:S02]  /*10040*/  SHF.R.S32.HI R153, RZ, 0x1f, R154 ;  /* 0x0000001fff997819 */ /* 0x000fe4000001149a */
[----:B------:R-:W-:Y:S02]  /*10050*/  CS2R R56, SRZ ;  /* 0x0000000000387805 */ /* 0x000fe4000001ff00 */
[----:B------:R-:W-:Y:S02]  /*10060*/  MOV R150, RZ ;  /* 0x000000ff00967202 */ /* 0x000fe40000000f00 */
[----:B------:R-:W-:Y:S02]  /*10070*/  CS2R R58, SRZ ;  /* 0x00000000003a7805 */ /* 0x000fe4000001ff00 */
[C---:B------:R-:W-:Y:S01]  /*10080*/  SHF.L.U64.HI R153, R154.reuse, 0x2, R153 ;  /* 0x000000029a997819 */ /* 0x040fe20000010299 */
[----:B------:R-:W-:Y:S01]  /*10090*/  IMAD.SHL.U32 R154, R154, 0x4, RZ ;  /* 0x000000049a9a7824 */ /* 0x000fe200078e00ff */
        /* <DEDUP_REMOVED lines=30> */
[----:B----4-:R-:W-:-:S04]  /*10280*/  SHF.R.S32.HI R151, RZ, 0x1f, R152 ;  /* 0x0000001fff977819 */ /* 0x010fc80000011498 */
[C---:B------:R-:W-:Y:S01]  /*10290*/  SHF.L.U64.HI R151, R152.reuse, 0x2, R151 ;  /* 0x0000000298977819 */ /* 0x040fe20000010297 */
[----:B-1----:R-:W-:-:S07]  /*102a0*/  IMAD.SHL.U32 R152, R152, 0x4, RZ ;  /* 0x0000000498987824 */ /* 0x002fce00078e00ff */
.L_x_1:
[----:B------:R-:W2:Y:S01]  /*102b0*/  LDL.LU R159, [R1+0x348] ;  /* 0x00034800019f7983 */ /* 0x000ea20000300800 */
[----:B------:R-:W-:-:S04]  /*102c0*/  DEPBAR.LE SB0, 0x2 ;  /* 0x000080800000791a */ /* 0x000fc80000000000 */
[----:B------:R-:W3:Y:S01]  /*102d0*/  LDL R158, [R1+0x350] ;  /* 0x00035000019e7983 */ /* 0x000ee20000100800 */
[----:B------:R-:W-:Y:S06]  /*102e0*/  BAR.SYNC.DEFER_BLOCKING 0x0 ;  /* 0x0000000000007b1d */ /* 0x000fec0000010000 */
[----:B-----5:R-:W-:Y:S04]  /*102f0*/  STL [R1+0x764], R157 ;  /* 0x0007649d01007387 */ /* 0x020fe80000100800 */
[----:B------:R-:W-:Y:S01]  /*10300*/  STL [R1+0x760], R156 ;  /* 0x0007609c01007387 */ /* 0x000fe20000100800 */
[----:B------:R-:W-:-:S03]  /*10310*/  UMOV UR7, 0x40000040 ;  /* 0x4000004000077882 */ /* 0x000fc60000000000 */
[----:B------:R1:W-:Y:S01]  /*10320*/  STL [R1+0x75c], R0 ;  /* 0x00075c0001007387 */ /* 0x0003e20000100800 */
[----:B------:R-:W-:-:S03]  /*10330*/  WARPGROUP.ARRIVE ;  /* 0x00000000000079c5 */ /* 0x000fc60000000000 */
[----:B-1----:R-:W4:Y:S01]  /*10340*/  LDL R0, [R1+0x354] ;  /* 0x0003540001007983 */ /* 0x002f220000100800 */
[----:B--2---:R-:W-:Y:S02]  /*10350*/  R2UR UR4, R159 ;  /* 0x000000009f0472ca */ /* 0x004fe400000e0000 */
[----:B---3--:R-:W-:-:S11]  /*10360*/  R2UR UR20, R158 ;  /* 0x000000009e1472ca */ /* 0x008fd600000e0000 */
[----:B------:R-:W-:-:S04]  /*10370*/  UIADD3 UR4, UR4, 0x1, URZ ;  /* 0x0000000104047890 */ /* 0x000fc8000fffe03f */
[----:B------:R-:W-:-:S04]  /*10380*/  UISETP.GT.AND UP0, UPT, UR4, 0x2, UPT ;  /* 0x000000020400788c */ /* 0x000fc8000bf04270 */
[----:B------:R-:W-:-:S04]  /*10390*/  USEL UR6, UR4, URZ, !UP0 ;  /* 0x0000003f04067287 */ /* 0x000fc8000c000000 */
[----:B------:R-:W-:Y:S02]  /*103a0*/  ULEA UR5, UR6, UR20, 0xf ;  /* 0x0000001406057291 */ /* 0x000fe4000f8e783f */
[----:B------:R-:W-:Y:S02]  /*103b0*/  ULEA UR4, UR6, UR20, 0x10 ;  /* 0x0000001406047291 */ /* 0x000fe4000f8e803f */
[----:B------:R-:W-:Y:S01]  /*103c0*/  IMAD.U32 R156, RZ, RZ, UR6 ;  /* 0x00000006ff9c7e24 */ /* 0x000fe2000f8e00ff */
[----:B------:R-:W-:Y:S02]  /*103d0*/  UIADD3 UR5, UR5, 0x30000, URZ ;  /* 0x0003000005057890 */ /* 0x000fe4000fffe03f */
[----:B------:R-:W-:Y:S02]  /*103e0*/  USHF.R.U32.HI UR4, URZ, 0x4, UR4 ;  /* 0x000000043f047899 */ /* 0x000fe40008011604 */
[----:B------:R-:W-:Y:S02]  /*103f0*/  USHF.R.U32.HI UR5, URZ, 0x4, UR5 ;  /* 0x000000043f057899 */ /* 0x000fe40008011605 */
[----:B------:R-:W-:-:S02]  /*10400*/  USGXT.U32 UR4, UR4, 0xe ;  /* 0x0000000e0404789a */ /* 0x000fc40008000000 */
[----:B------:R-:W-:-:S03]  /*10410*/  USGXT.U32 UR6, UR5, 0xe ;  /* 0x0000000e0506789a */ /* 0x000fc60008000000 */
[----:B------:R-:W-:-:S06]  /*10420*/  UMOV UR5, 0x40000040 ;  /* 0x4000004000057882 */ /* 0x000fcc0000000000 */
[----:B------:R-:W-:Y:S01]  /*10430*/  HGMMA.64x64x8.F32.TF32 R56, gdesc[UR4], R56 ;  /* 0x04e00000043879f0 */ /* 0x000fe20008702838 */
[----:B------:R-:W-:Y:S02]  /*10440*/  UIADD3 UR8, UP0, UR4, 0x2, URZ ;  /* 0x0000000204087890 */ /* 0x000fe4000ff1e03f */
[----:B------:R-:W-:Y:S01]  /*10450*/  UIADD3 UR10, UP1, UR6, 0x2, URZ ;  /* 0x00000002060a7890 */ /* 0x000fe2000ff3e03f */
[----:B------:R-:W-:Y:S01]  /*10460*/  UMOV UR4, URZ ;  /* 0x0000003f00047c82 */ /* 0x000fe20008000000 */
[----:B------:R-:W-:Y:S01]  /*10470*/  UMOV UR5, URZ ;  /* 0x0000003f00057c82 */ /* 0x000fe20008000000 */
[----:B------:R-:W-:Y:S02]  /*10480*/  UIADD3.X UR9, UR4, 0x40000040, URZ, UP0, !UPT ;  /* 0x4000004004097890 */ /* 0x000fe400087fe43f */
[----:B------:R-:W-:-:S09]  /*10490*/  UIADD3.X UR11, UR5, 0x40000040, URZ, UP1, !UPT ;  /* 0x40000040050b7890 */ /* 0x000fd20008ffe43f */
[----:B------:R-:W-:Y:S01]  /*104a0*/  HGMMA.64x64x8.F32.TF32 R56, gdesc[UR8], R56 ;  /* 0x04e00000083879f0 */ /* 0x000fe20008702838 */
[----:B------:R-:W-:Y:S02]  /*104b0*/  UIADD3.64 UR12, UR8, 0x2, URZ ;  /* 0x00000002080c7897 */ /* 0x000fe4000fffe03f */
[----:B------:R-:W-:-:S09]  /*104c0*/  UIADD3.64 UR14, UR10, 0x2, URZ ;  /* 0x000000020a0e7897 */ /* 0x000fd2000fffe03f */
[----:B------:R-:W-:Y:S01]  /*104d0*/  HGMMA.64x64x8.F32.TF32 R56, gdesc[UR12], R56 ;  /* 0x04e000000c3879f0 */ /* 0x000fe20008702838 */
[----:B------:R-:W-:Y:S02]  /*104e0*/  UIADD3.64 UR12, UR8, 0x4, URZ ;  /* 0x00000004080c7897 */ /* 0x000fe4000fffe03f */
[----:B------:R-:W-:Y:S02]  /*104f0*/  UIADD3.64 UR14, UR10, 0x4, URZ ;  /* 0x000000040a0e7897 */ /* 0x000fe4000fffe03f */
[----:B------:R-:W-:Y:S02]  /*10500*/  UIADD3.64 UR16, UR8, 0x3fe, URZ ;  /* 0x000003fe08107897 */ /* 0x000fe4000fffe03f */
[----:B------:R-:W-:-:S05]  /*10510*/  UIADD3.64 UR18, UR10, 0x1fe, URZ ;  /* 0x000001fe0a127897 */ /* 0x000fca000fffe03f */
[----:B------:R-:W-:Y:S02]  /*10520*/  HGMMA.64x64x8.F32.TF32 R56, gdesc[UR12], R56 ;  /* 0x04e000000c3879f0 */ /* 0x000fe40008702838 */
[----:B------:R-:W-:Y:S01]  /*10530*/  UMOV UR4, UR18 ;  /* 0x0000001200047c82 */ /* 0x000fe20008000000 */
[----:B------:R-:W-:Y:S01]  /*10540*/  UMOV UR5, UR19 ;  /* 0x0000001300057c82 */ /* 0x000fe20008000000 */
[----:B------:R-:W-:Y:S01]  /*10550*/  HGMMA.64x64x8.F32.TF32 R56, gdesc[UR16], R56 ;  /* 0x04e00000103879f0 */ /* 0x000fe20008702838 */
[----:B------:R-:W-:Y:S02]  /*10560*/  UIADD3.64 UR16, UR8, 0x400, URZ ;  /* 0x0000040008107897 */ /* 0x000fe4000fffe03f */
[----:B------:R-:W-:Y:S02]  /*10570*/  UIADD3.64 UR18, UR10, 0x200, URZ ;  /* 0x000002000a127897 */ /* 0x000fe4000fffe03f */
[----:B------:R-:W-:-:S07]  /*10580*/  UIADD3.64 UR22, UR10, 0x202, URZ ;  /* 0x000002020a167897 */ /* 0x000fce000fffe03f */
[----:B------:R-:W-:Y:S01]  /*10590*/  HGMMA.64x64x8.F32.TF32 R56, gdesc[UR16], R56 ;  /* 0x04e00000103879f0 */ /* 0x000fe20008702838 */
[----:B------:R-:W-:Y:S01]  /*105a0*/  UMOV UR17, UR20 ;  /* 0x0000001400117c82 */ /* 0x000fe20008000000 */
[----:B------:R-:W-:Y:S02]  /*105b0*/  UIADD3.64 UR20, UR8, 0x402, URZ ;  /* 0x0000040208147897 */ /* 0x000fe4000fffe03f */
[----:B------:R-:W-:Y:S02]  /*105c0*/  UIADD3.64 UR24, UR8, 0x404, URZ ;  /* 0x0000040408187897 */ /* 0x000fe4000fffe03f */
[----:B------:R-:W-:-:S05]  /*105d0*/  UIADD3.64 UR26, UR10, 0x204, URZ ;  /* 0x000002040a1a7897 */ /* 0x000fca000fffe03f */
[----:B------:R-:W-:Y:S01]  /*105e0*/  HGMMA.64x64x8.F32.TF32 R56, gdesc[UR20], R56 ;  /* 0x04e00000143879f0 */ /* 0x000fe20008702838 */
[----:B------:R-:W-:Y:S02]  /*105f0*/  UIADD3.64 UR28, UR8, 0x7fe, URZ ;  /* 0x000007fe081c7897 */ /* 0x000fe4000fffe03f */
[----:B------:R-:W-:Y:S01]  /*10600*/  UIADD3.64 UR30, UR10, 0x3fe, URZ ;  /* 0x000003fe0a1e7897 */ /* 0x000fe2000fffe03f */
[----:B------:R-:W-:Y:S01]  /*10610*/  HGMMA.64x64x8.F32.TF32 R56, gdesc[UR24], R56 ;  /* 0x04e00000183879f0 */ /* 0x000fe20008702838 */
        /* <DEDUP_REMOVED lines=18> */
[----:B------:R-:W-:Y:S01]  /*10740*/  UMOV UR20, UR4 ;  /* 0x0000000400147c82 */ /* 0x000fe20008000000 */
[----:B------:R-:W-:Y:S01]  /*10750*/  UMOV UR21, UR5 ;  /* 0x0000000500157c82 */ /* 0x000fe20008000000 */
[----:B------:R-:W-:Y:S02]  /*10760*/  UIADD3.64 UR56, UR8, 0xc04, URZ ;  /* 0x00000c0408387897 */ /* 0x000fe4000fffe03f */
[----:B------:R-:W-:Y:S02]  /*10770*/  UIADD3.64 UR58, UR10, 0x604, URZ ;  /* 0x000006040a3a7897 */ /* 0x000fe4000fffe03f */
[----:B------:R-:W-:Y:S01]  /*10780*/  UIADD3.64 UR4, UR8, 0x1fe, URZ ;  /* 0x000001fe08047897 */ /* 0x000fe2000fffe03f */
[----:B------:R-:W-:Y:S06]  /*10790*/  HGMMA.64x64x8.F32.TF32 R56, gdesc[UR52], R56 ;  /* 0x04e00000343879f0 */ /* 0x000fec0008702838 */
[----:B------:R-:W-:Y:S04]  /*107a0*/  HGMMA.64x64x8.F32.TF32 R56, gdesc[UR56], R56 ;  /* 0x04e00000383879f0 */ /* 0x000fe80008702838 */
[----:B------:R-:W-:Y:S01]  /*107b0*/  HGMMA.64x64x8.F32.TF32 R24, gdesc[UR4], R24 ;  /* 0x04e00000041879f0 */ /* 0x000fe20008702818 */
[----:B------:R-:W-:Y:S01]  /*107c0*/  UIADD3.64 UR4, UR8, 0x200, URZ ;  /* 0x0000020008047897 */ /* 0x000fe2000fffe03f */
[----:B------:R-:W-:Y:S01]  /*107d0*/  UMOV UR6, UR10 ;  /* 0x0000000a00067c82 */ /* 0x000fe20008000000 */
[----:B------:R-:W-:Y:S01]  /*107e0*/  UMOV UR7, UR11 ;  /* 0x0000000b00077c82 */ /* 0x000fe20008000000 */
[----:B------:R-:W-:-:S06]  /*107f0*/  UIADD3.64 UR12, UR10, 0x2, URZ ;  /* 0x000000020a0c7897 */ /* 0x000fcc000fffe03f */
[----:B------:R-:W-:Y:S01]  /*10800*/  HGMMA.64x64x8.F32.TF32 R24, gdesc[UR4], R24 ;  /* 0x04e00000041879f0 */ /* 0x000fe20008702818 */
[----:B------:R-:W-:Y:S01]  /*10810*/  UIADD3.64 UR4, UR8, 0x202, URZ ;  /* 0x0000020208047897 */ /* 0x000fe2000fffe03f */
[----:B------:R-:W-:Y:S01]  /*10820*/  UMOV UR6, UR12 ;  /* 0x0000000c00067c82 */ /* 0x000fe20008000000 */
[----:B------:R-:W-:Y:S01]  /*10830*/  UMOV UR7, UR13 ;  /* 0x0000000d00077c82 */ /* 0x000fe20008000000 */
[----:B------:R-:W-:-:S06]  /*10840*/  UIADD3.64 UR12, UR8, 0x204, URZ ;  /* 0x00000204080c7897 */ /* 0x000fcc000fffe03f */
[----:B------:R-:W-:Y:S01]  /*10850*/  HGMMA.64x64x8.F32.TF32 R24, gdesc[UR4], R24 ;  /* 0x04e00000041879f0 */ /* 0x000fe20008702818 */
[----:B------:R-:W-:-:S03]  /*10860*/  UIADD3.64 UR4, UR8, 0x5fe, URZ ;  /* 0x000005fe08047897 */ /* 0x000fc6000fffe03f */
[----:B------:R-:W-:Y:S01]  /*10870*/  HGMMA.64x64x8.F32.TF32 R24, gdesc[UR12], R24 ;  /* 0x04e000000c1879f0 */ /* 0x000fe20008702818 */
[----:B------:R-:W-:Y:S01]  /*10880*/  UMOV UR6, UR20 ;  /* 0x0000001400067c82 */ /* 0x000fe20008000000 */
[----:B------:R-:W-:Y:S01]  /*10890*/  UMOV UR7, UR21 ;  /* 0x0000001500077c82 */ /* 0x000fe20008000000 */
[----:B------:R-:W-:Y:S01]  /*108a0*/  UMOV UR11, UR17 ;  /* 0x00000011000b7c82 */ /* 0x000fe20008000000 */
[----:B------:R-:W-:Y:S02]  /*108b0*/  UIADD3.64 UR16, UR8, 0x600, URZ ;  /* 0x0000060008107897 */ /* 0x000fe4000fffe03f */
[----:B------:R-:W-:Y:S01]  /*108c0*/  HGMMA.64x64x8.F32.TF32 R24, gdesc[UR4], R24 ;  /* 0x04e00000041879f0 */ /* 0x000fe20008702818 */
[----:B------:R-:W-:-:S06]  /*108d0*/  UIADD3.64 UR20, UR8, 0x602, URZ ;  /* 0x0000060208147897 */ /* 0x000fcc000fffe03f */
[----:B------:R-:W-:Y:S01]  /*108e0*/  HGMMA.64x64x8.F32.TF32 R24, gdesc[UR16], R24 ;  /* 0x04e00000101879f0 */ /* 0x000fe20008702818 */
[----:B------:R-:W-:-:S03]  /*108f0*/  UIADD3.64 UR24, UR8, 0x604, URZ ;  /* 0x0000060408187897 */ /* 0x000fc6000fffe03f */
[----:B------:R-:W-:Y:S01]  /*10900*/  HGMMA.64x64x8.F32.TF32 R24, gdesc[UR20], R24 ;  /* 0x04e00000141879f0 */ /* 0x000fe20008702818 */
[----:B------:R-:W-:-:S05]  /*10910*/  UIADD3.64 UR28, UR8, 0x9fe, URZ ;  /* 0x000009fe081c7897 */ /* 0x000fca000fffe03f */
        /* <DEDUP_REMOVED lines=15> */
[----:B------:R1:W-:Y:S02]  /*10a10*/  STL [R1+0x348], R156 ;  /* 0x0003489c01007387 */ /* 0x0003e40000100800 */
[----:B-1----:R-:W1:Y:S03]  /*10a20*/  LDC R156, c[0x0][0x230] ;  /* 0x00008c00ff9c7b82 */ /* 0x002e660000000800 */
[----:B------:R-:W-:Y:S01]  /*10a30*/  HGMMA.64x64x8.F32.TF32 R24, gdesc[UR56], R24, gsb0 ;  /* 0x04e00000381879f0 */ /* 0x000fe20008002818 */
[----:B------:R-:W-:Y:S01]  /*10a40*/  R2UR UR10, R123 ;  /* 0x000000007b0a72ca */ /* 0x000fe200000e0000 */
[----:B-1----:R-:W-:-:S04]  /*10a50*/  VIADD R156, R156, 0xffffff00 ;  /* 0xffffff009c9c7836 */ /* 0x002fc80000000000 */
[C---:B------:R-:W-:Y:S01]  /*10a60*/  IMAD R123, R150.reuse, -0x80, R156 ;  /* 0xffffff80967b7824 */ /* 0x040fe200078e029c */
[----:B----4-:R-:W-:Y:S02]  /*10a70*/  ISETP.GE.AND P0, PT, R150, R0, PT ;  /* 0x000000009600720c */ /* 0x010fe40003f06270 */
[----:B------:R-:W2:Y:S02]  /*10a80*/  LDL.LU R0, [R1+0x54] ;  /* 0x0000540001007983 */ /* 0x000ea40000300800 */
[----:B------:R-:W-:Y:S02]  /*10a90*/  ISETP.GT.AND P1, PT, R123, RZ, PT ;  /* 0x000000ff7b00720c */ /* 0x000fe40003f24270 */
[----:B------:R-:W-:Y:S01]  /*10aa0*/  IADD3 R4, P3, R4, R152, RZ ;  /* 0x0000009804047210 */ /* 0x000fe20007f7e0ff */
[----:B------:R-:W-:Y:S01]  /*10ab0*/  UIADD3 UR4, UR10, 0x1, URZ ;  /* 0x000000010a047890 */ /* 0x000fe2000fffe03f */
[----:B------:R-:W-:Y:S01]  /*10ac0*/  SEL R158, RZ, 0x4, !P1 ;  /* 0x00000004ff9e7807 */ /* 0x000fe20004800000 */
[----:B------:R-:W3:Y:S02]  /*10ad0*/  LDL.LU R157, [R1+0x5c] ;  /* 0x00005c00019d7983 */ /* 0x000ee40000300800 */
[----:B------:R-:W-:Y:S01]  /*10ae0*/  UISETP.GT.AND UP0, UPT, UR4, 0x2, UPT ;  /* 0x000000020400788c */ /* 0x000fe2000bf04270 */
[----:B------:R-:W-:Y:S01]  /*10af0*/  SEL R158, R158, RZ, !P0 ;  /* 0x000000ff9e9e7207 */ /* 0x000fe20004000000 */
[----:B------:R-:W4:Y:S02]  /*10b00*/  LDL.LU R156, [R1+0x64] ;  /* 0x00006400019c7983 */ /* 0x000f240000300800 */
[----:B------:R-:W-:Y:S01]  /*10b10*/  USEL UR4, UR4, URZ, !UP0 ;  /* 0x0000003f04047287 */ /* 0x000fe2000c000000 */
[----:B------:R-:W-:-:S03]  /*10b20*/  ISETP.NE.U32.AND P2, PT, R158, RZ, PT ;  /* 0x000000ff9e00720c */ /* 0x000fc60003f45070 */
[----:B------:R-:W-:Y:S01]  /*10b30*/  ULEA UR5, UR4, UR11, 0x10 ;  /* 0x0000000b04057291 */ /* 0x000fe2000f8e803f */
[----:B------:R1:W-:Y:S01]  /*10b40*/  STL [R1+0x768], R150 ;  /* 0x0007689601007387 */ /* 0x0003e20000100800 */
[----:B------:R-:W-:-:S04]  /*10b50*/  IMAD.X R5, R5, 0x1, R151, P3 ;  /* 0x0000000105057824 */ /* 0x000fc800018e0697 */
[----:B------:R-:W-:Y:S01]  /*10b60*/  VIADD R222, R3, UR5 ;  /* 0x0000000503de7c36 */ /* 0x000fe20008000000 */
[----:B-1----:R-:W3:Y:S04]  /*10b70*/  LDL.LU R150, [R1+0x50] ;  /* 0x0000500001967983 */ /* 0x002ee80000300800 */
[----:B------:R1:W-:Y:S04]  /*10b80*/  STL [R1+0x76c], R3 ;  /* 0x00076c0301007387 */ /* 0x0003e80000100800 */
[----:B-1----:R-:W2:Y:S01]  /*10b90*/  LDL.LU R3, [R1+0x4c] ;  /* 0x00004c0001037983 */ /* 0x002ea20000300800 */
[----:B------:R-:W-:-:S02]  /*10ba0*/  WARPGROUP.DEPBAR.LE gsb0, 0x1 ;  /* 0x00008000000079c5 */ /* 0x000fc40000010100 */
[----:B------:R-:W-:Y:S06]  /*10bb0*/  BAR.SYNC.DEFER_BLOCKING 0x0 ;  /* 0x0000000000007b1d */ /* 0x000fec0000010000 */
[----:B------:R1:W-:Y:S04]  /*10bc0*/  STL [R1+0x774], R4 ;  /* 0x0007740401007387 */ /* 0x0003e80000100800 */
[----:B------:R-:W-:Y:S01]  /*10bd0*/  @!PT LDS RZ, [RZ] ;  /* 0x00000000fffff984 */ /* 0x000fe20000000800 */
[----:B------:R-:W-:Y:S01]  /*10be0*/  @!PT LDS RZ, [RZ] ;  /* 0x00000000fffff984 */ /* 0x000fe20000000800 */
[----:B------:R-:W-:Y:S01]  /*10bf0*/  @!PT LDS RZ, [RZ] ;  /* 0x00000000fffff984 */ /* 0x000fe20000000800 */
[----:B------:R-:W-:Y:S04]  /*10c00*/  LDGSTS.E [R222], desc[UR60][R4.64], P2 ;  /* 0x0000000004de7fae */ /* 0x000fe8000912187c */
[----:B-1----:R-:W4:Y:S01]  /*10c10*/  LDL.LU R4, [R1+0x48] ;  /* 0x0000480001047983 */ /* 0x002f220000300800 */
[----:B------:R-:W-:-:S04]  /*10c20*/  ISETP.GT.AND P1, PT, R123, 0x1, PT ;  /* 0x000000017b00780c */ /* 0x000fc80003f24270 */
[----:B------:R-:W-:-:S04]  /*10c30*/  SEL R158, RZ, 0x4, !P1 ;  /* 0x00000004ff9e7807 */ /* 0x000fc80004800000 */
[----:B------:R-:W-:-:S04]  /*10c40*/  SEL R158, R158, RZ, !P0 ;  /* 0x000000ff9e9e7207 */ /* 0x000fc80004000000 */
[----:B------:R-:W-:Y:S02]  /*10c50*/  ISETP.NE.U32.AND P1, PT, R158, RZ, PT ;  /* 0x000000ff9e00720c */ /* 0x000fe40003f25070 */
[----:B------:R-:W-:-:S05]  /*10c60*/  IADD3 R6, P4, R6, R152, RZ ;  /* 0x0000009806067210 */ /* 0x000fca0007f9e0ff */
[----:B------:R-:W-:-:S06]  /*10c70*/  IMAD.X R7, R7, 0x1, R151, P4 ;  /* 0x0000000107077824 */ /* 0x000fcc00020e0697 */
[----:B------:R-:W-:Y:S01]  /*10c80*/  LDGSTS.E [R222+0x4], desc[UR60][R6.64], P1 ;  /* 0x0000400006de7fae */ /* 0x000fe2000892187c */
[----:B------:R-:W-:-:S04]  /*10c90*/  ISETP.GT.AND P1, PT, R123, 0x2, PT ;  /* 0x000000027b00780c */ /* 0x000fc80003f24270 */
[----:B------:R-:W-:Y:S02]  /*10ca0*/  SEL R158, RZ, 0x4, !P1 ;  /* 0x00000004ff9e7807 */ /* 0x000fe40004800000 */
[----:B------:R-:W-:Y:S02]  /*10cb0*/  ISETP.GT.AND P1, PT, R123, 0x3, PT ;  /* 0x000000037b00780c */ /* 0x000fe40003f24270 */
[----:B------:R-:W-:-:S04]  /*10cc0*/  SEL R158, R158, RZ, !P0 ;  /* 0x000000ff9e9e7207 */ /* 0x000fc80004000000 */
[----:B------:R-:W-:Y:S02]  /*10cd0*/  ISETP.NE.U32.AND P2, PT, R158, RZ, PT ;  /* 0x000000ff9e00720c */ /* 0x000fe40003f45070 */
[----:B------:R-:W-:-:S04]  /*10ce0*/  SEL R158, RZ, 0x4, !P1 ;  /* 0x00000004ff9e7807 */ /* 0x000fc80004800000 */
[----:B------:R-:W-:Y:S02]  /*10cf0*/  SEL R158, R158, RZ, !P0 ;  /* 0x000000ff9e9e7207 */ /* 0x000fe40004000000 */
[-C--:B------:R-:W-:Y:S02]  /*10d00*/  IADD3 R8, P3, R8, R152.reuse, RZ ;  /* 0x0000009808087210 */ /* 0x080fe40007f7e0ff */
[----:B------:R-:W-:Y:S02]  /*10d10*/  ISETP.NE.U32.AND P1, PT, R158, RZ, PT ;  /* 0x000000ff9e00720c */ /* 0x000fe40003f25070 */
[----:B------:R-:W-:Y:S01]  /*10d20*/  IADD3 R10, P4, R10, R152, RZ ;  /* 0x000000980a0a7210 */ /* 0x000fe20007f9e0ff */
[----:B------:R-:W-:-:S04]  /*10d30*/  IMAD.X R9, R9, 0x1, R151, P3 ;  /* 0x0000000109097824 */ /* 0x000fc800018e0697 */
[----:B------:R-:W-:Y:S01]  /*10d40*/  IMAD.X R11, R11, 0x1, R151, P4 ;  /* 0x000000010b0b7824 */ /* 0x000fe200020e0697 */
[----:B------:R-:W-:Y:S05]  /*10d50*/  LDGSTS.E [R222+0x8], desc[UR60][R8.64], P2 ;  /* 0x0000800008de7fae */ /* 0x000fea000912187c */
[----:B------:R-:W-:Y:S01]  /*10d60*/  LDGSTS.E [R222+0xc], desc[UR60][R10.64], P1 ;  /* 0x0000c0000ade7fae */ /* 0x000fe2000892187c */
[----:B------:R-:W-:-:S04]  /*10d70*/  ISETP.GT.AND P1, PT, R123, 0x20, PT ;  /* 0x000000207b00780c */ /* 0x000fc80003f24270 */
[----:B------:R-:W-:Y:S02]  /*10d80*/  SEL R158, RZ, 0x4, !P1 ;  /* 0x00000004ff9e7807 */ /* 0x000fe40004800000 */
[----:B------:R-:W-:Y:S02]  /*10d90*/  ISETP.GT.AND P1, PT, R123, 0x21, PT ;  /* 0x000000217b00780c */ /* 0x000fe40003f24270 */
[----:B------:R-:W-:Y:S02]  /*10da0*/  SEL R158, R158, RZ, !P0 ;  /* 0x000000ff9e9e7207 */ /* 0x000fe40004000000 */
[----:B------:R-:W-:Y:S02]  /*10db0*/  IADD3 R127, P3, R127, R152, RZ ;  /* 0x000000987f7f7210 */ /* 0x000fe40007f7e0ff */
[----:B------:R-:W-:Y:S02]  /*10dc0*/  ISETP.NE.U32.AND P2, PT, R158, RZ, PT ;  /* 0x000000ff9e00720c */ /* 0x000fe40003f45070 */
[----:B------:R-:W-:Y:S01]  /*10dd0*/  SEL R158, RZ, 0x4, !P1 ;  /* 0x00000004ff9e7807 */ /* 0x000fe20004800000 */
[----:B------:R-:W-:-:S03]  /*10de0*/  IMAD.X R128, R128, 0x1, R151, P3 ;  /* 0x0000000180807824 */ /* 0x000fc600018e0697 */
[----:B------:R-:W-:Y:S02]  /*10df0*/  SEL R158, R158, RZ, !P0 ;  /* 0x000000ff9e9e7207 */ /* 0x000fe40004000000 */
[----:B------:R-:W-:Y:S02]  /*10e00*/  IADD3 R129, P4, R129, R152, RZ ;  /* 0x0000009881817210 */ /* 0x000fe40007f9e0ff */
[----:B------:R-:W-:Y:S01]  /*10e10*/  ISETP.NE.U32.AND P1, PT, R158, RZ, PT ;  /* 0x000000ff9e00720c */ /* 0x000fe20003f25070 */
[----:B------:R-:W-:Y:S02]  /*10e20*/  IMAD.MOV.U32 R158, RZ, RZ, R127 ;  /* 0x000000ffff9e7224 */ /* 0x000fe400078e007f */
[----:B------:R-:W-:Y:S02]  /*10e30*/  IMAD.MOV.U32 R159, RZ, RZ, R128 ;  /* 0x000000ffff9f7224 */ /* 0x000fe400078e0080 */
[----:B------:R-:W-:-:S03]  /*10e40*/  IMAD.X R130, R130, 0x1, R151, P4 ;  /* 0x0000000182827824 */ /* 0x000fc600020e0697 */
[----:B------:R1:W-:Y:S02]  /*10e50*/  LDGSTS.E [R222+0x4000], desc[UR60][R158.64], P2 ;  /* 0x040000009ede7fae */ /* 0x0003e4000912187c */
[----:B-1----:R-:W-:Y:S02]  /*10e60*/  IMAD.MOV.U32 R158, RZ, RZ, R129 ;  /* 0x000000ffff9e7224 */ /* 0x002fe400078e0081 */
[----:B------:R-:W-:-:S05]  /*10e70*/  IMAD.MOV.U32 R159, RZ, RZ, R130 ;  /* 0x000000ffff9f7224 */ /* 0x000fca00078e0082 */
[----:B------:R1:W-:Y:S01]  /*10e80*/  LDGSTS.E [R222+0x4004], desc[UR60][R158.64], P1 ;  /* 0x040040009ede7fae */ /* 0x0003e2000892187c */
[----:B------:R-:W-:-:S04]  /*10e90*/  ISETP.GT.AND P1, PT, R123, 0x22, PT ;  /* 0x000000227b00780c */ /* 0x000fc80003f24270 */
[----:B-1----:R-:W-:Y:S02]  /*10ea0*/  SEL R158, RZ, 0x4, !P1 ;  /* 0x00000004ff9e7807 */ /* 0x002fe40004800000 */
[----:B------:R-:W-:Y:S02]  /*10eb0*/  ISETP.GT.AND P1, PT, R123, 0x23, PT ;  /* 0x000000237b00780c */ /* 0x000fe40003f24270 */
[----:B------:R-:W-:Y:S02]  /*10ec0*/  SEL R158, R158, RZ, !P0 ;  /* 0x000000ff9e9e7207 */ /* 0x000fe40004000000 */
[----:B------:R-:W-:Y:S02]  /*10ed0*/  IADD3 R131, P3, R131, R152, RZ ;  /* 0x0000009883837210 */ /* 0x000fe40007f7e0ff */
[----:B------:R-:W-:Y:S02]  /*10ee0*/  ISETP.NE.U32.AND P2, PT, R158, RZ, PT ;  /* 0x000000ff9e00720c */ /* 0x000fe40003f45070 */
[----:B------:R-:W-:-:S02]  /*10ef0*/  SEL R158, RZ, 0x4, !P1 ;  /* 0x00000004ff9e7807 */ /* 0x000fc40004800000 */
[----:B------:R-:W-:Y:S02]  /*10f00*/  IADD3.X R132, R132, R151, RZ, P3, !PT ;  /* 0x0000009784847210 */ /* 0x000fe40001ffe4ff */
        /* <DEDUP_REMOVED lines=43> */
[----:B-1----:R-:W-:Y:S01]  /*111c0*/  MOV R158, R213 ;  /* 0x000000d5009e7202 */ /* 0x002fe20000000f00 */
[----:B------:R-:W-:-:S05]  /*111d0*/  IMAD.MOV.U32 R159, RZ, RZ, R212 ;  /* 0x000000ffff9f7224 */ /* 0x000fca00078e00d4 */
[----:B------:R1:W-:Y:S01]  /*111e0*/  LDGSTS.E [R222+0x800c], desc[UR60][R158.64], P1 ;  /* 0x0800c0009ede7fae */ /* 0x0003e2000892187c */
[----:B------:R-:W-:Y:S02]  /*111f0*/  ISETP.GT.AND P1, PT, R123, 0x60, PT ;  /* 0x000000607b00780c */ /* 0x000fe40003f24270 */
[-C--:B--2---:R-:W-:Y:S02]  /*11200*/  IADD3 R3, P3, R3, R152.reuse, RZ ;  /* 0x0000009803037210 */ /* 0x084fe40007f7e0ff */
[----:B-1----:R-:W-:Y:S02]  /*11210*/  SEL R158, RZ, 0x4, !P1 ;  /* 0x00000004ff9e7807 */ /* 0x002fe40004800000 */
[----:B------:R-:W-:Y:S02]  /*11220*/  ISETP.GT.AND P1, PT, R123, 0x61, PT ;  /* 0x000000617b00780c */ /* 0x000fe40003f24270 */
[----:B------:R-:W-:Y:S02]  /*11230*/  SEL R158, R158, RZ, !P0 ;  /* 0x000000ff9e9e7207 */ /* 0x000fe40004000000 */
[----:B------:R-:W-:Y:S01]  /*11240*/  IADD3 R0, P4, R0, R152, RZ ;  /* 0x0000009800007210 */ /* 0x000fe20007f9e0ff */
[----:B----4-:R-:W-:Y:S01]  /*11250*/  IMAD.X R4, R4, 0x1, R151, P3 ;  /* 0x0000000104047824 */ /* 0x010fe200018e0697 */
[----:B------:R-:W-:-:S02]  /*11260*/  ISETP.NE.U32.AND P2, PT, R158, RZ, PT ;  /* 0x000000ff9e00720c */ /* 0x000fc40003f45070 */
[----:B------:R-:W-:Y:S01]  /*11270*/  SEL R158, RZ, 0x4, !P1 ;  /* 0x00000004ff9e7807 */ /* 0x000fe20004800000 */
[----:B------:R-:W-:Y:S01]  /*11280*/  STL [R1+0x770], R5 ;  /* 0x0007700501007387 */ /* 0x000fe20000100800 */
[----:B---3--:R-:W-:Y:S02]  /*11290*/  IMAD.X R150, R150, 0x1, R151, P4 ;  /* 0x0000000196967824 */ /* 0x008fe400020e0697 */
[----:B------:R-:W-:Y:S01]  /*112a0*/  SEL R158, R158, RZ, !P0 ;  /* 0x000000ff9e9e7207 */ /* 0x000fe20004000000 */
[----:B------:R-:W-:Y:S01]  /*112b0*/  STL [R1+0x4c], R3 ;  /* 0x00004c0301007387 */ /* 0x000fe20000100800 */
[----:B------:R-:W-:-:S03]  /*112c0*/  IMAD.MOV.U32 R159, RZ, RZ, R4 ;  /* 0x000000ffff9f7224 */ /* 0x000fc600078e0004 */
[----:B------:R1:W-:Y:S01]  /*112d0*/  STL [R1+0x48], R4 ;  /* 0x0000480401007387 */ /* 0x0003e20000100800 */
[----:B------:R-:W-:-:S03]  /*112e0*/  ISETP.NE.U32.AND P1, PT, R158, RZ, PT ;  /* 0x000000ff9e00720c */ /* 0x000fc60003f25070 */
[----:B------:R2:W-:Y:S01]  /*112f0*/  STL [R1+0x54], R0 ;  /* 0x0000540001007387 */ /* 0x0005e20000100800 */
[----:B------:R-:W-:-:S03]  /*11300*/  IMAD.MOV.U32 R158, RZ, RZ, R3 ;  /* 0x000000ffff9e7224 */ /* 0x000fc600078e0003 */
[----:B-1----:R-:W3:Y:S04]  /*11310*/  LDL.LU R4, [R1+0x58] ;  /* 0x0000580001047983 */ /* 0x002ee80000300800 */
[----:B------:R1:W-:Y:S04]  /*11320*/  STL [R1+0x50], R150 ;  /* 0x0000509601007387 */ /* 0x0003e80000100800 */
[----:B------:R-:W4:Y:S04]  /*11330*/  LDL.LU R3, [R1+0x60] ;  /* 0x0000600001037983 */ /* 0x000f280000300800 */
[----:B------:R2:W-:Y:S02]  /*11340*/  LDGSTS.E [R222+0xc000], desc[UR60][R158.64], P2 ;  /* 0x0c0000009ede7fae */ /* 0x0005e4000912187c */
[----:B--2---:R-:W-:-:S02]  /*11350*/  IMAD.MOV.U32 R158, RZ, RZ, R0 ;  /* 0x000000ffff9e7224 */ /* 0x004fc400078e0000 */
[----:B------:R-:W2:Y:S01]  /*11360*/  LDL R0, [R1+0x758] ;  /* 0x0007580001007983 */ /* 0x000ea20000100800 */
        /* <DEDUP_REMOVED lines=9> */
[----:B------:R-:W-:Y:S02]  /*11400*/  IADD3 R156, P4, R156, R152, RZ ;  /* 0x000000989c9c7210 */ /* 0x000fe40007f9e0ff */
[----:B------:R-:W-:-:S04]  /*11410*/  SEL R158, R158, RZ, !P0 ;  /* 0x000000ff9e9e7207 */ /* 0x000fc80004000000 */
[----:B------:R-:W-:Y:S01]  /*11420*/  ISETP.NE.U32.AND P1, PT, R158, RZ, PT ;  /* 0x000000ff9e00720c */ /* 0x000fe20003f25070 */
[----:B------:R-:W-:Y:S01]  /*11430*/  IMAD.MOV.U32 R158, RZ, RZ, R157 ;  /* 0x000000ffff9e7224 */ /* 0x000fe200078e009d */
[----:B------:R-:W-:Y:S01]  /*11440*/  STL [R1+0x5c], R157 ;  /* 0x00005c9d01007387 */ /* 0x000fe20000100800 */
[----:B---3--:R-:W-:-:S04]  /*11450*/  IMAD.X R4, R4, 0x1, R151, P3 ;  /* 0x0000000104047824 */ /* 0x008fc800018e0697 */
[----:B------:R-:W-:Y:S01]  /*11460*/  IMAD.MOV.U32 R159, RZ, RZ, R4 ;  /* 0x000000ffff9f7224 */ /* 0x000fe200078e0004 */
[----:B------:R1:W-:Y:S01]  /*11470*/  STL [R1+0x58], R4 ;  /* 0x0000580401007387 */ /* 0x0003e20000100800 */
[----:B----4-:R-:W-:-:S03]  /*11480*/  IMAD.X R3, R3, 0x1, R151, P4 ;  /* 0x0000000103037824 */ /* 0x010fc600020e0697 */
[----:B------:R3:W-:Y:S04]  /*11490*/  STL [R1+0x64], R156 ;  /* 0x0000649c01007387 */ /* 0x0007e80000100800 */
[----:B------:R4:W-:Y:S04]  /*114a0*/  LDGSTS.E [R222+0xc008], desc[UR60][R158.64], P2 ;  /* 0x0c0080009ede7fae */ /* 0x0009e8000912187c */
[----:B------:R2:W-:Y:S04]  /*114b0*/  STL [R1+0x60], R3 ;  /* 0x0000600301007387 */ /* 0x0005e80000100800 */
[----:B------:R-:W2:Y:S01]  /*114c0*/  LDL.LU R150, [R1+0x68] ;  /* 0x0000680001967983 */ /* 0x000ea20000300800 */
[----:B----4-:R-:W-:-:S03]  /*114d0*/  IMAD.MOV.U32 R158, RZ, RZ, R156 ;  /* 0x000000ffff9e7224 */ /* 0x010fc600078e009c */
[----:B-1----:R-:W4:Y:S01]  /*114e0*/  LDL.LU R4, [R1+0x6c] ;  /* 0x00006c0001047983 */ /* 0x002f220000300800 */
[----:B------:R-:W-:-:S03]  /*114f0*/  IMAD.MOV.U32 R159, RZ, RZ, R3 ;  /* 0x000000ffff9f7224 */ /* 0x000fc600078e0003 */
[----:B---3--:R-:W3:Y:S04]  /*11500*/  LDL.LU R156, [R1+0x70] ;  /* 0x00007000019c7983 */ /* 0x008ee80000300800 */
[----:B------:R2:W-:Y:S02]  /*11510*/  LDGSTS.E [R222+0xc00c], desc[UR60][R158.64], P1 ;  /* 0x0c00c0009ede7fae */ /* 0x0005e4000892187c */
[----:B--2---:R-:W-:Y:S02]  /*11520*/  IADD3 R222, R0, UR5, RZ ;  /* 0x0000000500de7c10 */ /* 0x004fe4000fffe0ff */
[----:B------:R-:W2:Y:S01]  /*11530*/  LDL.LU R0, [R1+0x74] ;  /* 0x0000740001007983 */ /* 0x000ea20000300800 */
[C---:B------:R-:W-:Y:S02]  /*11540*/  ISETP.GT.AND P1, PT, R123.reuse, 0x4, PT ;  /* 0x000000047b00780c */ /* 0x040fe40003f24270 */
[----:B------:R-:W-:Y:S01]  /*11550*/  ISETP.GT.AND P2, PT, R123, 0x5, PT ;  /* 0x000000057b00780c */ /* 0x000fe20003f44270 */
[----:B------:R-:W3:Y:S01]  /*11560*/  LDL.LU R5, [R1+0x7c] ;  /* 0x00007c0001057983 */ /* 0x000ee20000300800 */
[----:B------:R-:W-:-:S02]  /*11570*/  SEL R159, RZ, 0x4, !P1 ;  /* 0x00000004ff9f7807 */ /* 0x000fc40004800000 */
[----:B------:R-:W-:Y:S01]  /*11580*/  IADD3 R12, P3, R12, R152, RZ ;  /* 0x000000980c0c7210 */ /* 0x000fe20007f7e0ff */
[----:B------:R-:W3:Y:S01]  /*11590*/  LDL.LU R3, [R1+0x84] ;  /* 0x0000840001037983 */ /* 0x000ee20000300800 */
[----:B------:R-:W-:-:S04]  /*115a0*/  SEL R159, R159, RZ, !P0 ;  /* 0x000000ff9f9f7207 */ /* 0x000fc80004000000 */
[----:B------:R-:W-:Y:S02]  /*115b0*/  ISETP.NE.U32.AND P1, PT, R159, RZ, PT ;  /* 0x000000ff9f00720c */ /* 0x000fe40003f25070 */
[----:B------:R-:W-:Y:S01]  /*115c0*/  SEL R158, RZ, 0x4, !P2 ;  /* 0x00000004ff9e7807 */ /* 0x000fe20005000000 */
[----:B------:R-:W-:-:S03]  /*115d0*/  IMAD.X R13, R13, 0x1, R151, P3 ;  /* 0x000000010d0d7824 */ /* 0x000fc600018e0697 */
[----:B------:R-:W-:-:S04]  /*115e0*/  SEL R158, R158, RZ, !P0 ;  /* 0x000000ff9e9e7207 */ /* 0x000fc80004000000 */
[----:B------:R-:W-:-:S03]  /*115f0*/  ISETP.NE.U32.AND P2, PT, R158, RZ, PT ;  /* 0x000000ff9e00720c */ /* 0x000fc60003f45070 */
[----:B------:R-:W-:Y:S01]  /*11600*/  LDGSTS.E [R222], desc[UR60][R12.64], P1 ;  /* 0x000000000cde7fae */ /* 0x000fe2000892187c */
[----:B------:R-:W-:Y:S02]  /*11610*/  ISETP.GT.AND P1, PT, R123, 0x6, PT ;  /* 0x000000067b00780c */ /* 0x000fe40003f24270 */
[----:B------:R-:W-:Y:S02]  /*11620*/  IADD3 R14, P4, R14, R152, RZ ;  /* 0x000000980e0e7210 */ /* 0x000fe40007f9e0ff */
[----:B------:R-:W-:-:S03]  /*11630*/  SEL R158, RZ, 0x4, !P1 ;  /* 0x00000004ff9e7807 */ /* 0x000fc60004800000 */
[----:B------:R-:W-:Y:S01]  /*11640*/  IMAD.X R15, R15, 0x1, R151, P4 ;  /* 0x000000010f0f7824 */ /* 0x000fe200020e0697 */
[----:B------:R-:W-:Y:S02]  /*11650*/  SEL R158, R158, RZ, !P0 ;  /* 0x000000ff9e9e7207 */ /* 0x000fe40004000000 */
[----:B------:R-:W-:Y:S02]  /*11660*/  ISETP.GT.AND P1, PT, R123, 0x7, PT ;  /* 0x000000077b00780c */ /* 0x000fe40003f24270 */
[----:B------:R-:W-:Y:S01]  /*11670*/  LDGSTS.E [R222+0x4], desc[UR60][R14.64], P2 ;  /* 0x000040000ede7fae */ /* 0x000fe2000912187c */
        /* <DEDUP_REMOVED lines=57> */
[----:B------:R-:W-:Y:S01]  /*11a10*/  IMAD.MOV.U32 R158, RZ, RZ, R215 ;  /* 0x000000ffff9e7224 */ /* 0x000fe200078e00d7 */
[----:B------:R-:W-:Y:S01]  /*11a20*/  IADD3.X R216, R216, R151, RZ, P4, !PT ;  /* 0x00000097d8d87210 */ /* 0x000fe200027fe4ff */
[----:B------:R-:W-:-:S05]  /*11a30*/  IMAD.MOV.U32 R159, RZ, RZ, R214 ;  /* 0x000000ffff9f7224 */ /* 0x000fca00078e00d6 */
        /* <DEDUP_REMOVED lines=22> */
[C---:B------:R-:W-:Y:S02]  /*11ba0*/  ISETP.GT.AND P1, PT, R123.reuse, 0x64, PT ;  /* 0x000000647b00780c */ /* 0x040fe40003f24270 */
[-C--:B----4-:R-:W-:Y:S02]  /*11bb0*/  IADD3 R4, P3, R4, R152.reuse, RZ ;  /* 0x0000009804047210 */ /* 0x090fe40007f7e0ff */
[----:B-1----:R-:W-:Y:S02]  /*11bc0*/  SEL R158, RZ, 0x4, !P1 ;  /* 0x00000004ff9e7807 */ /* 0x002fe40004800000 */
[----:B------:R-:W-:Y:S02]  /*11bd0*/  ISETP.GT.AND P1, PT, R123, 0x65, PT ;  /* 0x000000657b00780c */ /* 0x000fe40003f24270 */
[----:B------:R-:W-:Y:S01]  /*11be0*/  SEL R158, R158, RZ, !P0 ;  /* 0x000000ff9e9e7207 */ /* 0x000fe20004000000 */
[----:B------:R-:W-:Y:S01]  /*11bf0*/  IMAD.X R150, R150, 0x1, R151, P3 ;  /* 0x0000000196967824 */ /* 0x000fe200018e0697 */
[----:B--2---:R-:W-:-:S02]  /*11c00*/  IADD3 R0, P4, R0, R152, RZ ;  /* 0x0000009800007210 */ /* 0x004fc40007f9e0ff */
[----:B------:R-:W-:Y:S02]  /*11c10*/  ISETP.NE.U32.AND P2, PT, R158, RZ, PT ;  /* 0x000000ff9e00720c */ /* 0x000fe40003f45070 */
[----:B------:R-:W-:Y:S01]  /*11c20*/  SEL R158, RZ, 0x4, !P1 ;  /* 0x00000004ff9e7807 */ /* 0x000fe20004800000 */
[----:B------:R-:W-:Y:S01]  /*11c30*/  STL [R1+0x6c], R4 ;  /* 0x00006c0401007387 */ /* 0x000fe20000100800 */
[----:B---3--:R-:W-:Y:S02]  /*11c40*/  IMAD.X R156, R156, 0x1, R151, P4 ;  /* 0x000000019c9c7824 */ /* 0x008fe400020e0697 */
[----:B------:R-:W-:Y:S01]  /*11c50*/  SEL R158, R158, RZ, !P0 ;  /* 0x000000ff9e9e7207 */ /* 0x000fe20004000000 */
[----:B------:R1:W-:Y:S01]  /*11c60*/  STL [R1+0x68], R150 ;  /* 0x0000689601007387 */ /* 0x0003e20000100800 */
[----:B------:R-:W-:-:S03]  /*11c70*/  IMAD.MOV.U32 R159, RZ, RZ, R150 ;  /* 0x000000ffff9f7224 */ /* 0x000fc600078e0096 */
[----:B------:R2:W-:Y:S01]  /*11c80*/  STL [R1+0x74], R0 ;  /* 0x0000740001007387 */ /* 0x0005e20000100800 */
[----:B------:R-:W-:Y:S01]  /*11c90*/  ISETP.NE.U32.AND P1, PT, R158, RZ, PT ;  /* 0x000000ff9e00720c */ /* 0x000fe20003f25070 */
[----:B------:R-:W-:Y:S02]  /*11ca0*/  IMAD.MOV.U32 R158, RZ, RZ, R4 ;  /* 0x000000ffff9e7224 */ /* 0x000fe400078e0004 */
[----:B-1----:R-:W3:Y:S04]  /*11cb0*/  LDL.LU R150, [R1+0x78] ;  /* 0x0000780001967983 */ /* 0x002ee80000300800 */
[----:B------:R-:W-:Y:S04]  /*11cc0*/  STL [R1+0x70], R156 ;  /* 0x0000709c01007387 */ /* 0x000fe80000100800 */
[----:B------:R-:W4:Y:S04]  /*11cd0*/  LDL.LU R4, [R1+0x80] ;  /* 0x0000800001047983 */ /* 0x000f280000300800 */
[----:B------:R1:W-:Y:S02]  /*11ce0*/  LDGSTS.E [R222+0xc000], desc[UR60][R158.64], P2 ;  /* 0x0c0000009ede7fae */ /* 0x0003e4000912187c */
[----:B-1----:R-:W-:-:S02]  /*11cf0*/  IMAD.MOV.U32 R158, RZ, RZ, R0 ;  /* 0x000000ffff9e7224 */ /* 0x002fc400078e0000 */
[----:B--2---:R-:W2:Y:S01]  /*11d00*/  LDL R0, [R1+0x754] ;  /* 0x0007540001007983 */ /* 0x004ea20000100800 */
[----:B------:R-:W-:-:S05]  /*11d10*/  MOV R159, R156 ;  /* 0x0000009c009f7202 */ /* 0x000fca0000000f00 */
        /* <DEDUP_REMOVED lines=17> */
[----:B------:R-:W-:Y:S04]  /*11e30*/  STL [R1+0x84], R3 ;  /* 0x0000840301007387 */ /* 0x000fe80000100800 */
[----:B------:R3:W-:Y:S04]  /*11e40*/  LDGSTS.E [R222+0xc008], desc[UR60][R158.64], P2 ;  /* 0x0c0080009ede7fae */ /* 0x0007e8000912187c */
[----:B------:R4:W-:Y:S04]  /*11e50*/  STL [R1+0x80], R4 ;  /* 0x0000800401007387 */ /* 0x0009e80000100800 */
[----:B-1----:R-:W2:Y:S01]  /*11e60*/  LDL.LU R150, [R1+0x88] ;  /* 0x0000880001967983 */ /* 0x002ea20000300800 */
[----:B---3--:R-:W-:-:S02]  /*11e70*/  IMAD.MOV.U32 R158, RZ, RZ, R3 ;  /* 0x000000ffff9e7224 */ /* 0x008fc400078e0003 */
[----:B------:R-:W-:Y:S02]  /*11e80*/  IMAD.MOV.U32 R159, RZ, RZ, R4 ;  /* 0x000000ffff9f7224 */ /* 0x000fe400078e0004 */
[----:B----4-:R-:W3:Y:S04]  /*11e90*/  LDL.LU R4, [R1+0x8c] ;  /* 0x00008c0001047983 */ /* 0x010ee80000300800 */
[----:B------:R2:W-:Y:S04]  /*11ea0*/  LDGSTS.E [R222+0xc00c], desc[UR60][R158.64], P1 ;  /* 0x0c00c0009ede7fae */ /* 0x0005e8000892187c */
[----:B------:R-:W4:Y:S01]  /*11eb0*/  LDL.LU R156, [R1+0x90] ;  /* 0x00009000019c7983 */ /* 0x000f220000300800 */
[----:B--2---:R-:W-:-:S03]  /*11ec0*/  VIADD R222, R0, UR5 ;  /* 0x0000000500de7c36 */ /* 0x004fc60008000000 */
[----:B------:R-:W2:Y:S01]  /*11ed0*/  LDL.LU R0, [R1+0x94] ;  /* 0x0000940001007983 */ /* 0x000ea20000300800 */
[C---:B------:R-:W-:Y:S02]  /*11ee0*/  ISETP.GT.AND P1, PT, R123.reuse, 0x8, PT ;  /* 0x000000087b00780c */ /* 0x040fe40003f24270 */
[----:B------:R-:W-:Y:S01]  /*11ef0*/  ISETP.GT.AND P2, PT, R123, 0x9, PT ;  /* 0x000000097b00780c */ /* 0x000fe20003f44270 */
[----:B------:R-:W4:Y:S01]  /*11f00*/  LDL.LU R5, [R1+0x9c] ;  /* 0x00009c0001057983 */ /* 0x000f220000300800 */
[----:B------:R-:W-:Y:S02]  /*11f10*/  SEL R159, RZ, 0x4, !P1 ;  /* 0x00000004ff9f7807 */ /* 0x000fe40004800000 */
[----:B------:R-:W-:Y:S01]  /*11f20*/  IADD3 R20, P3, R20, R152, RZ ;  /* 0x0000009814147210 */ /* 0x000fe20007f7e0ff */
[----:B------:R-:W4:Y:S01]  /*11f30*/  LDL.LU R3, [R1+0xa4] ;  /* 0x0000a40001037983 */ /* 0x000f220000300800 */
        /* <DEDUP_REMOVED lines=90> */
[----:B------:R-:W-:Y:S01]  /*124e0*/  MOV R158, R228 ;  /* 0x000000e4009e7202 */ /* 0x000fe20000000f00 */
[----:B------:R-:W-:-:S04]  /*124f0*/  IMAD.X R229, R229, 0x1, R151, P4 ;  /* 0x00000001e5e57824 */ /* 0x000fc800020e0697 */
[----:B------:R1:W-:Y:S02]  /*12500*/  LDGSTS.E [R222+0x8008], desc[UR60][R158.64], P2 ;  /* 0x080080009ede7fae */ /* 0x0003e4000912187c */
[----:B-1----:R-:W-:Y:S02]  /*12510*/  IMAD.MOV.U32 R158, RZ, RZ, R230 ;  /* 0x000000ffff9e7224 */ /* 0x002fe400078e00e6 */
[----:B------:R-:W-:-:S05]  /*12520*/  IMAD.MOV.U32 R159, RZ, RZ, R229 ;  /* 0x000000ffff9f7224 */ /* 0x000fca00078e00e5 */
[----:B------:R1:W-:Y:S01]  /*12530*/  LDGSTS.E [R222+0x800c], desc[UR60][R158.64], P1 ;  /* 0x0800c0009ede7fae */ /* 0x0003e2000892187c */
[C---:B------:R-:W-:Y:S02]  /*12540*/  ISETP.GT.AND P1, PT, R123.reuse, 0x68, PT ;  /* 0x000000687b00780c */ /* 0x040fe40003f24270 */
[-C--:B---3--:R-:W-:Y:S02]  /*12550*/  IADD3 R4, P3, R4, R152.reuse, RZ ;  /* 0x0000009804047210 */ /* 0x088fe40007f7e0ff */
        /* <DEDUP_REMOVED lines=8> */
[----:B----4-:R-:W-:Y:S02]  /*125e0*/  IMAD.X R156, R156, 0x1, R151, P4 ;  /* 0x000000019c9c7824 */ /* 0x010fe400020e0697 */
        /* <DEDUP_REMOVED lines=45> */
[----:B------:R-:W-:Y:S01]  /*128c0*/  SEL R158, RZ, 0x4, !P2 ;  /* 0x00000004ff9e7807 */ /* 0x000fe20005000000 */
[----:B------:R-:W4:Y:S01]  /*128d0*/  LDL.LU R3, [R1+0xc4] ;  /* 0x0000c40001037983 */ /* 0x000f220000300800 */
[----:B------:R-:W-:Y:S02]  /*128e0*/  SEL R159, R159, RZ, !P0 ;  /* 0x000000ff9f9f7207 */ /* 0x000fe40004000000 */
[----:B------:R-:W-:-:S02]  /*128f0*/  IADD3 R155, P3, R155, R152, RZ ;  /* 0x000000989b9b7210 */ /* 0x000fc40007f7e0ff */
[----:B------:R-:W-:Y:S02]  /*12900*/  ISETP.NE.U32.AND P1, PT, R159, RZ, PT ;  /* 0x000000ff9f00720c */ /* 0x000fe40003f25070 */
[----:B------:R-:W-:Y:S02]  /*12910*/  SEL R158, R158, RZ, !P0 ;  /* 0x000000ff9e9e7207 */ /* 0x000fe40004000000 */
[----:B------:R-:W-:Y:S02]  /*12920*/  IADD3.X R94, R94, R151, RZ, P3, !PT ;  /* 0x000000975e5e7210 */ /* 0x000fe40001ffe4ff */
[----:B------:R-:W-:Y:S01]  /*12930*/  ISETP.NE.U32.AND P2, PT, R158, RZ, PT ;  /* 0x000000ff9e00720c */ /* 0x000fe20003f45070 */
[----:B------:R-:W-:Y:S02]  /*12940*/  IMAD.MOV.U32 R158, RZ, RZ, R155 ;  /* 0x000000ffff9e7224 */ /* 0x000fe400078e009b */
[----:B------:R-:W-:Y:S01]  /*12950*/  IMAD.MOV.U32 R159, RZ, RZ, R94 ;  /* 0x000000ffff9f7224 */ /* 0x000fe200078e005e */
[----:B------:R-:W-:-:S04]  /*12960*/  IADD3 R92, P4, R92, R152, RZ ;  /* 0x000000985c5c7210 */ /* 0x000fc80007f9e0ff */
[----:B------:R1:W-:Y:S01]  /*12970*/  LDGSTS.E [R222], desc[UR60][R158.64], P1 ;  /* 0x000000009ede7fae */ /* 0x0003e2000892187c */
[----:B------:R-:W-:Y:S01]  /*12980*/  ISETP.GT.AND P1, PT, R123, 0xe, PT ;  /* 0x0000000e7b00780c */ /* 0x000fe20003f24270 */
[----:B------:R-:W-:-:S05]  /*12990*/  IMAD.X R93, R93, 0x1, R151, P4 ;  /* 0x000000015d5d7824 */ /* 0x000fca00020e0697 */
[----:B------:R-:W-:Y:S01]  /*129a0*/  LDGSTS.E [R222+0x4], desc[UR60][R92.64], P2 ;  /* 0x000040005cde7fae */ /* 0x000fe2000912187c */
[----:B-1----:R-:W-:Y:S02]  /*129b0*/  SEL R158, RZ, 0x4, !P1 ;  /* 0x00000004ff9e7807 */ /* 0x002fe40004800000 */
[----:B------:R-:W-:Y:S02]  /*129c0*/  ISETP.GT.AND P1, PT, R123, 0xf, PT ;  /* 0x0000000f7b00780c */ /* 0x000fe40003f24270 */
[----:B------:R-:W-:-:S04]  /*129d0*/  SEL R158, R158, RZ, !P0 ;  /* 0x000000ff9e9e7207 */ /* 0x000fc80004000000 */
[----:B------:R-:W-:Y:S02]  /*129e0*/  ISETP.NE.U32.AND P2, PT, R158, RZ, PT ;  /* 0x000000ff9e00720c */ /* 0x000fe40003f45070 */
[----:B------:R-:W-:Y:S02]  /*129f0*/  SEL R158, RZ, 0x4, !P1 ;  /* 0x00000004ff9e7807 */ /* 0x000fe40004800000 */
[----:B------:R-:W-:Y:S02]  /*12a00*/  IADD3 R145, P3, R145, R152, RZ ;  /* 0x0000009891917210 */ /* 0x000fe40007f7e0ff */
[----:B------:R-:W-:-:S04]  /*12a10*/  SEL R158, R158, RZ, !P0 ;  /* 0x000000ff9e9e7207 */ /* 0x000fc80004000000 */
[----:B------:R-:W-:Y:S01]  /*12a20*/  ISETP.NE.U32.AND P1, PT, R158, RZ, PT ;  /* 0x000000ff9e00720c */ /* 0x000fe20003f25070 */
[----:B------:R-:W-:Y:S01]  /*12a30*/  IMAD.X R98, R98, 0x1, R151, P3 ;  /* 0x0000000162627824 */ /* 0x000fe200018e0697 */
[----:B------:R-:W-:Y:S01]  /*12a40*/  IADD3 R96, P4, R96, R152, RZ ;  /* 0x0000009860607210 */ /* 0x000fe20007f9e0ff */
[----:B------:R-:W-:Y:S02]  /*12a50*/  IMAD.MOV.U32 R158, RZ, RZ, R145 ;  /* 0x000000ffff9e7224 */ /* 0x000fe400078e0091 */
[----:B------:R-:W-:Y:S02]  /*12a60*/  IMAD.MOV.U32 R159, RZ, RZ, R98 ;  /* 0x000000ffff9f7224 */ /* 0x000fe400078e0062 */
[----:B------:R-:W-:-:S03]  /*12a70*/  IMAD.X R97, R97, 0x1, R151, P4 ;  /* 0x0000000161617824 */ /* 0x000fc600020e0697 */
[----:B------:R1:W-:Y:S04]  /*12a80*/  LDGSTS.E [R222+0x8], desc[UR60][R158.64], P2 ;  /* 0x000080009ede7fae */ /* 0x0003e8000912187c */
[----:B------:R-:W-:Y:S01]  /*12a90*/  LDGSTS.E [R222+0xc], desc[UR60][R96.64], P1 ;  /* 0x0000c00060de7fae */ /* 0x000fe2000892187c */
        /* <DEDUP_REMOVED lines=58> */
[-C--:B------:R-:W-:Y:S02]  /*12e40*/  IADD3 R236, P3, R236, R152.reuse, RZ ;  /* 0x00000098ecec7210 */ /* 0x080fe40007f7e0ff */
[----:B------:R-:W-:Y:S02]  /*12e50*/  ISETP.NE.U32.AND P2, PT, R158, RZ, PT ;  /* 0x000000ff9e00720c */ /* 0x000fe40003f45070 */
[----:B------:R-:W-:Y:S01]  /*12e60*/  SEL R158, RZ, 0x4, !P1 ;  /* 0x00000004ff9e7807 */ /* 0x000fe20004800000 */
[----:B------:R-:W-:Y:S01]  /*12e70*/  IMAD.X R235, R235, 0x1, R151, P3 ;  /* 0x00000001ebeb7824 */ /* 0x000fe200018e0697 */
[----:B------:R-:W-:-:S02]  /*12e80*/  IADD3 R238, P4, R238, R152, RZ ;  /* 0x00000098eeee7210 */ /* 0x000fc40007f9e0ff */
[----:B------:R-:W-:Y:S01]  /*12e90*/  SEL R158, R158, RZ, !P0 ;  /* 0x000000ff9e9e7207 */ /* 0x000fe20004000000 */
[----:B------:R-:W-:-:S03]  /*12ea0*/  IMAD.MOV.U32 R159, RZ, RZ, R235 ;  /* 0x000000ffff9f7224 */ /* 0x000fc600078e00eb */
[----:B------:R-:W-:Y:S01]  /*12eb0*/  ISETP.NE.U32.AND P1, PT, R158, RZ, PT ;  /* 0x000000ff9e00720c */ /* 0x000fe20003f25070 */
[----:B------:R-:W-:Y:S02]  /*12ec0*/  IMAD.MOV.U32 R158, RZ, RZ, R236 ;  /* 0x000000ffff9e7224 */ /* 0x000fe400078e00ec */
[----:B------:R-:W-:-:S03]  /*12ed0*/  IMAD.X R237, R237, 0x1, R151, P4 ;  /* 0x00000001eded7824 */ /* 0x000fc600020e0697 */
[----:B------:R1:W-:Y:S02]  /*12ee0*/  LDGSTS.E [R222+0x8008], desc[UR60][R158.64], P2 ;  /* 0x080080009ede7fae */ /* 0x0003e4000912187c */
[----:B-1----:R-:W-:Y:S01]  /*12ef0*/  IMAD.MOV.U32 R158, RZ, RZ, R238 ;  /* 0x000000ffff9e7224 */ /* 0x002fe200078e00ee */
[----:B------:R-:W-:-:S05]  /*12f00*/  MOV R159, R237 ;  /* 0x000000ed009f7202 */ /* 0x000fca0000000f00 */
        /* <DEDUP_REMOVED lines=62> */
[----:B------:R-:W-:Y:S01]  /*132f0*/  SEL R158, R158, RZ, !P0 ;  /* 0x000000ff9e9e7207 */ /* 0x000fe20004000000 */
[----:B------:R-:W-:Y:S01]  /*13300*/  IMAD.X R101, R101, 0x1, R151, P3 ;  /* 0x0000000165657824 */ /* 0x000fe200018e0697 */
[----:B------:R-:W-:Y:S02]  /*13310*/  IADD3 R99, P4, R99, R152, RZ ;  /* 0x0000009863637210 */ /* 0x000fe40007f9e0ff */
[----:B------:R-:W-:Y:S01]  /*13320*/  ISETP.NE.U32.AND P2, PT, R158, RZ, PT ;  /* 0x000000ff9e00720c */ /* 0x000fe20003f45070 */
[----:B------:R-:W-:Y:S01]  /*13330*/  IMAD.MOV.U32 R159, RZ, RZ, R101 ;  /* 0x000000ffff9f7224 */ /* 0x000fe200078e0065 */
[----:B------:R-:W-:Y:S01]  /*13340*/  MOV R158, R95 ;  /* 0x0000005f009e7202 */ /* 0x000fe20000000f00 */
[----:B------:R-:W-:-:S04]  /*13350*/  IMAD.X R100, R100, 0x1, R151, P4 ;  /* 0x0000000164647824 */ /* 0x000fc800020e0697 */
[----:B------:R1:W-:Y:S01]  /*13360*/  LDGSTS.E [R222], desc[UR60][R158.64], P1 ;  /* 0x000000009ede7fae */ /* 0x0003e2000892187c */
[----:B------:R-:W-:Y:S01]  /*13370*/  ISETP.GT.AND P1, PT, R123, 0x12, PT ;  /* 0x000000127b00780c */ /* 0x000fe20003f24270 */
[----:B-1----:R-:W-:Y:S02]  /*13380*/  IMAD.MOV.U32 R158, RZ, RZ, R99 ;  /* 0x000000ffff9e7224 */ /* 0x002fe400078e0063 */
[----:B------:R-:W-:-:S05]  /*13390*/  IMAD.MOV.U32 R159, RZ, RZ, R100 ;  /* 0x000000ffff9f7224 */ /* 0x000fca00078e0064 */
[----:B------:R1:W-:Y:S01]  /*133a0*/  LDGSTS.E [R222+0x4], desc[UR60][R158.64], P2 ;  /* 0x000040009ede7fae */ /* 0x0003e2000912187c */
[----:B------:R-:W-:Y:S02]  /*133b0*/  IADD3 R146, P3, R146, R152, RZ ;  /* 0x0000009892927210 */ /* 0x000fe40007f7e0ff */
[----:B-1----:R-:W-:Y:S02]  /*133c0*/  SEL R158, RZ, 0x4, !P1 ;  /* 0x00000004ff9e7807 */ /* 0x002fe40004800000 */
[----:B------:R-:W-:Y:S02]  /*133d0*/  ISETP.GT.AND P1, PT, R123, 0x13, PT ;  /* 0x000000137b00780c */ /* 0x000fe40003f24270 */
[----:B------:R-:W-:-:S04]  /*133e0*/  SEL R158, R158, RZ, !P0 ;  /* 0x000000ff9e9e7207 */ /* 0x000fc80004000000 */
        /* <DEDUP_REMOVED lines=110> */
[----:B------:R-:W-:Y:S02]  /*13ad0*/  ISETP.GT.AND P1, PT, R123, 0x72, PT ;  /* 0x000000727b00780c */ /* 0x000fe40003f24270 */
[----:B------:R-:W-:Y:S02]  /*13ae0*/  IADD3 R5, P3, R5, R152, RZ ;  /* 0x0000009805057210 */ /* 0x000fe40007f7e0ff */
[----:B-1----:R-:W-:Y:S02]  /*13af0*/  SEL R158, RZ, 0x4, !P1 ;  /* 0x00000004ff9e7807 */ /* 0x002fe40004800000 */
[----:B------:R-:W-:Y:S02]  /*13b00*/  ISETP.GT.AND P1, PT, R123, 0x73, PT ;  /* 0x000000737b00780c */ /* 0x000fe40003f24270 */
[----:B------:R-:W-:-:S04]  /*13b10*/  SEL R158, R158, RZ, !P0 ;  /* 0x000000ff9e9e7207 */ /* 0x000fc80004000000 */
[----:B------:R-:W-:Y:S02]  /*13b20*/  ISETP.NE.U32.AND P2, PT, R158, RZ, PT ;  /* 0x000000ff9e00720c */ /* 0x000fe40003f45070 */
[----:B------:R-:W-:Y:S02]  /*13b30*/  SEL R158, RZ, 0x4, !P1 ;  /* 0x00000004ff9e7807 */ /* 0x000fe40004800000 */
[----:B------:R-:W-:Y:S02]  /*13b40*/  IADD3 R3, P4, R3, R152, RZ ;  /* 0x0000009803037210 */ /* 0x000fe40007f9e0ff */
[----:B------:R-:W-:Y:S01]  /*13b50*/  SEL R158, R158, RZ, !P0 ;  /* 0x000000ff9e9e7207 */ /* 0x000fe20004000000 */
[----:B------:R1:W-:Y:S03]  /*13b60*/  STL [R1+0xdc], R5 ;  /* 0x0000dc0501007387 */ /* 0x0003e60000100800 */
[----:B------:R-:W-:Y:S01]  /*13b70*/  ISETP.NE.U32.AND P1, PT, R158, RZ, PT ;  /* 0x000000ff9e00720c */ /* 0x000fe20003f25070 */
[----:B------:R-:W-:-:S02]  /*13b80*/  IMAD.MOV.U32 R158, RZ, RZ, R5 ;  /* 0x000000ffff9e7224 */ /* 0x000fc400078e0005 */
[----:B---3--:R-:W-:-:S04]  /*13b90*/  IMAD.X R150, R150, 0x1, R151, P3 ;  /* 0x0000000196967824 */ /* 0x008fc800018e0697 */
[----:B------:R-:W-:Y:S01]  /*13ba0*/  IMAD.MOV.U32 R159, RZ, RZ, R150 ;  /* 0x000000ffff9f7224 */ /* 0x000fe200078e0096 */
[----:B------:R-:W-:Y:S01]  /*13bb0*/  STL [R1+0xd8], R150 ;  /* 0x0000d89601007387 */ /* 0x000fe20000100800 */
[----:B----4-:R-:W-:-:S03]  /*13bc0*/  IMAD.X R4, R4, 0x1, R151, P4 ;  /* 0x0000000104047824 */ /* 0x010fc600020e0697 */
[----:B------:R3:W-:Y:S04]  /*13bd0*/  STL [R1+0xe4], R3 ;  /* 0x0000e40301007387 */ /* 0x0007e80000100800 */
[----:B------:R4:W-:Y:S04]  /*13be0*/  LDGSTS.E [R222+0xc008], desc[UR60][R158.64], P2 ;  /* 0x0c0080009ede7fae */ /* 0x0009e8000912187c */
[----:B------:R2:W-:Y:S04]  /*13bf0*/  STL [R1+0xe0], R4 ;  /* 0x0000e00401007387 */ /* 0x0005e80000100800 */
[----:B-1----:R-:W2:Y:S01]  /*13c00*/  LDL.LU R5, [R1] ;  /* 0x0000000001057983 */ /* 0x002ea20000300800 */
[----:B----4-:R-:W-:-:S03]  /*13c10*/  IMAD.MOV.U32 R158, RZ, RZ, R3 ;  /* 0x000000ffff9e7224 */ /* 0x010fc600078e0003 */
[----:B---3--:R-:W3:Y:S01]  /*13c20*/  LDL.LU R3, [R1+0x4] ;  /* 0x0000040001037983 */ /* 0x008ee20000300800 */
[----:B------:R-:W-:-:S03]  /*13c30*/  IMAD.MOV.U32 R159, RZ, RZ, R4 ;  /* 0x000000ffff9f7224 */ /* 0x000fc600078e0004 */
[----:B------:R-:W4:Y:S04]  /*13c40*/  LDL.LU R150, [R1+0xe8] ;  /* 0x0000e80001967983 */ /* 0x000f280000300800 */
[----:B--2---:R-:W2:Y:S04]  /*13c50*/  LDL.LU R4, [R1+0xec] ;  /* 0x0000ec0001047983 */ /* 0x004ea80000300800 */
[----:B------:R1:W-:Y:S04]  /*13c60*/  LDGSTS.E [R222+0xc00c], desc[UR60][R158.64], P1 ;  /* 0x0c00c0009ede7fae */ /* 0x0003e8000892187c */
[----:B------:R-:W4:Y:S01]  /*13c70*/  LDL.LU R156, [R1+0xf0] ;  /* 0x0000f000019c7983 */ /* 0x000f220000300800 */
[----:B-1----:R-:W-:-:S03]  /*13c80*/  IADD3 R222, R0, UR5, RZ ;  /* 0x0000000500de7c10 */ /* 0x002fc6000fffe0ff */
[----:B------:R-:W4:Y:S01]  /*13c90*/  LDL.LU R0, [R1+0xf4] ;  /* 0x0000f40001007983 */ /* 0x000f220000300800 */
[----:B------:R-:W-:-:S04]  /*13ca0*/  ISETP.GT.AND P1, PT, R123, 0x14, PT ;  /* 0x000000147b00780c */ /* 0x000fc80003f24270 */
[----:B------:R-:W-:Y:S02]  /*13cb0*/  SEL R159, RZ, 0x4, !P1 ;  /* 0x00000004ff9f7807 */ /* 0x000fe40004800000 */
[----:B------:R-:W-:Y:S02]  /*13cc0*/  ISETP.GT.AND P2, PT, R123, 0x15, PT ;  /* 0x000000157b00780c */ /* 0x000fe40003f44270 */
[----:B------:R-:W-:Y:S02]  /*13cd0*/  SEL R159, R159, RZ, !P0 ;  /* 0x000000ff9f9f7207 */ /* 0x000fe40004000000 */
[----:B------:R-:W-:Y:S02]  /*13ce0*/  SEL R158, RZ, 0x4, !P2 ;  /* 0x00000004ff9e7807 */ /* 0x000fe40005000000 */
[----:B------:R-:W-:Y:S02]  /*13cf0*/  IADD3 R102, P3, R102, R152, RZ ;  /* 0x0000009866667210 */ /* 0x000fe40007f7e0ff */
[----:B------:R-:W-:-:S02]  /*13d00*/  ISETP.NE.U32.AND P1, PT, R159, RZ, PT ;  /* 0x000000ff9f00720c */ /* 0x000fc40003f25070 */
[----:B------:R-:W-:Y:S01]  /*13d10*/  SEL R158, R158, RZ, !P0 ;  /* 0x000000ff9e9e7207 */ /* 0x000fe20004000000 */
[----:B------:R-:W-:-:S03]  /*13d20*/  IMAD.X R108, R108, 0x1, R151, P3 ;  /* 0x000000016c6c7824 */ /* 0x000fc600018e0697 */
        /* <DEDUP_REMOVED lines=85> */
[----:B------:R-:W-:Y:S01]  /*14280*/  SEL R158, R158, RZ, !P0 ;  /* 0x000000ff9e9e7207 */ /* 0x000fe20004000000 */
[----:B------:R-:W-:-:S03]  /*14290*/  IMAD.MOV.U32 R159, RZ, RZ, R251 ;  /* 0x000000ffff9f7224 */ /* 0x000fc600078e00fb */
[----:B------:R-:W-:Y:S01]  /*142a0*/  ISETP.NE.U32.AND P1, PT, R158, RZ, PT ;  /* 0x000000ff9e00720c */ /* 0x000fe20003f25070 */
[----:B------:R-:W-:Y:S01]  /*142b0*/  IMAD.MOV.U32 R158, RZ, RZ, R252 ;  /* 0x000000ffff9e7224 */ /* 0x000fe200078e00fc */
[----:B---3--:R-:W-:-:S04]  /*142c0*/  IADD3 R3, P4, R3, R152, RZ ;  /* 0x0000009803037210 */ /* 0x008fc80007f9e0ff */
[----:B------:R1:W-:Y:S01]  /*142d0*/  LDGSTS.E [R222+0x8008], desc[UR60][R158.64], P2 ;  /* 0x080080009ede7fae */ /* 0x0003e2000912187c */
[----:B------:R-:W-:Y:S02]  /*142e0*/  IMAD.X R5, R5, 0x1, R151, P4 ;  /* 0x0000000105057824 */ /* 0x000fe400020e0697 */
[----:B-1----:R-:W-:Y:S02]  /*142f0*/  IMAD.MOV.U32 R158, RZ, RZ, R3 ;  /* 0x000000ffff9e7224 */ /* 0x002fe400078e0003 */
[----:B------:R-:W-:-:S05]  /*14300*/  IMAD.MOV.U32 R159, RZ, RZ, R5 ;  /* 0x000000ffff9f7224 */ /* 0x000fca00078e0005 */
[----:B------:R1:W-:Y:S01]  /*14310*/  LDGSTS.E [R222+0x800c], desc[UR60][R158.64], P1 ;  /* 0x0800c0009ede7fae */ /* 0x0003e2000892187c */
[C---:B------:R-:W-:Y:S02]  /*14320*/  ISETP.GT.AND P1, PT, R123.reuse, 0x74, PT ;  /* 0x000000747b00780c */ /* 0x040fe40003f24270 */
[-C--:B--2---:R-:W-:Y:S01]  /*14330*/  IADD3 R4, P3, R4, R152.reuse, RZ ;  /* 0x0000009804047210 */ /* 0x084fe20007f7e0ff */
[----:B------:R-:W-:Y:S01]  /*14340*/  STL [R1+0x4], R3 ;  /* 0x0000040301007387 */ /* 0x000fe20000100800 */
[----:B-1----:R-:W-:Y:S02]  /*14350*/  SEL R158, RZ, 0x4, !P1 ;  /* 0x00000004ff9e7807 */ /* 0x002fe40004800000 */
[----:B------:R-:W-:Y:S02]  /*14360*/  ISETP.GT.AND P1, PT, R123, 0x75, PT ;  /* 0x000000757b00780c */ /* 0x000fe40003f24270 */
[----:B------:R-:W-:Y:S01]  /*14370*/  SEL R158, R158, RZ, !P0 ;  /* 0x000000ff9e9e7207 */ /* 0x000fe20004000000 */
[----:B----4-:R-:W-:Y:S01]  /*14380*/  IMAD.X R150, R150, 0x1, R151, P3 ;  /* 0x0000000196967824 */ /* 0x010fe200018e0697 */
[----:B------:R1:W-:Y:S01]  /*14390*/  STL [R1], R5 ;  /* 0x0000000501007387 */ /* 0x0003e20000100800 */
[----:B------:R-:W-:-:S02]  /*143a0*/  IADD3 R0, P4, R0, R152, RZ ;  /* 0x0000009800007210 */ /* 0x000fc40007f9e0ff */
[----:B------:R-:W-:Y:S02]  /*143b0*/  ISETP.NE.U32.AND P2, PT, R158, RZ, PT ;  /* 0x000000ff9e00720c */ /* 0x000fe40003f45070 */
[----:B------:R-:W-:Y:S01]  /*143c0*/  SEL R158, RZ, 0x4, !P1 ;  /* 0x00000004ff9e7807 */ /* 0x000fe20004800000 */
[----:B------:R-:W-:Y:S01]  /*143d0*/  IMAD.MOV.U32 R159, RZ, RZ, R150 ;  /* 0x000000ffff9f7224 */ /* 0x000fe200078e0096 */
[----:B------:R-:W-:Y:S01]  /*143e0*/  IADD3.X R156, R156, R151, RZ, P4, !PT ;  /* 0x000000979c9c7210 */ /* 0x000fe200027fe4ff */
[----:B-1----:R-:W2:Y:S01]  /*143f0*/  LDL.LU R5, [R1+0xfc] ;  /* 0x0000fc0001057983 */ /* 0x002ea20000300800 */
[----:B------:R-:W-:-:S03]  /*14400*/  SEL R158, R158, RZ, !P0 ;  /* 0x000000ff9e9e7207 */ /* 0x000fc60004000000 */
[----:B------:R-:W3:Y:S04]  /*14410*/  LDL.LU R3, [R1+0x104] ;  /* 0x0001040001037983 */ /* 0x000ee80000300800 */
[----:B------:R-:W-:Y:S04]  /*14420*/  STL [R1+0xec], R4 ;  /* 0x0000ec0401007387 */ /* 0x000fe80000100800 */
[----:B------:R1:W-:Y:S01]  /*14430*/  STL [R1+0xe8], R150 ;  /* 0x0000e89601007387 */ /* 0x0003e20000100800 */
[----:B------:R-:W-:-:S03]  /*14440*/  ISETP.NE.U32.AND P1, PT, R158, RZ, PT ;  /* 0x000000ff9e00720c */ /* 0x000fc60003f25070 */
[----:B------:R4:W-:Y:S01]  /*14450*/  STL [R1+0xf4], R0 ;  /* 0x0000f40001007387 */ /* 0x0009e20000100800 */
[----:B------:R-:W-:-:S03]  /*14460*/  IMAD.MOV.U32 R158, RZ, RZ, R4 ;  /* 0x000000ffff9e7224 */ /* 0x000fc600078e0004 */
[----:B-1----:R-:W3:Y:S04]  /*14470*/  LDL.LU R150, [R1+0xf8] ;  /* 0x0000f80001967983 */ /* 0x002ee80000300800 */
[----:B------:R1:W-:Y:S04]  /*14480*/  STL [R1+0xf0], R156 ;  /* 0x0000f09c01007387 */ /* 0x0003e80000100800 */
[----:B------:R-:W3:Y:S04]  /*14490*/  LDL.LU R4, [R1+0x100] ;  /* 0x0001000001047983 */ /* 0x000ee80000300800 */
[----:B------:R4:W-:Y:S02]  /*144a0*/  LDGSTS.E [R222+0xc000], desc[UR60][R158.64], P2 ;  /* 0x0c0000009ede7fae */ /* 0x0009e4000912187c */
[----:B----4-:R-:W-:-:S02]  /*144b0*/  IMAD.MOV.U32 R158, RZ, RZ, R0 ;  /* 0x000000ffff9e7224 */ /* 0x010fc400078e0000 */
[----:B------:R-:W4:Y:S01]  /*144c0*/  LDL R0, [R1+0x740] ;  /* 0x0007400001007983 */ /* 0x000f220000100800 */
[----:B------:R-:W-:-:S05]  /*144d0*/  IMAD.MOV.U32 R159, RZ, RZ, R156 ;  /* 0x000000ffff9f7224 */ /* 0x000fca00078e009c */
[----:B------:R1:W-:Y:S01]  /*144e0*/  LDGSTS.E [R222+0xc004], desc[UR60][R158.64], P1 ;  /* 0x0c0040009ede7fae */ /* 0x0003e2000892187c */
[----:B------:R-:W-:-:S04]  /*144f0*/  ISETP.GT.AND P1, PT, R123, 0x76, PT ;  /* 0x000000767b00780c */ /* 0x000fc80003f24270 */
[----:B-1----:R-:W-:Y:S02]  /*14500*/  SEL R158, RZ, 0x4, !P1 ;  /* 0x00000004ff9e7807 */ /* 0x002fe40004800000 */
[----:B------:R-:W-:Y:S02]  /*14510*/  ISETP.GT.AND P1, PT, R123, 0x77, PT ;  /* 0x000000777b00780c */ /* 0x000fe40003f24270 */
[----:B------:R-:W-:-:S04]  /*14520*/  SEL R158, R158, RZ, !P0 ;  /* 0x000000ff9e9e7207 */ /* 0x000fc80004000000 */
[----:B------:R-:W-:Y:S02]  /*14530*/  ISETP.NE.U32.AND P2, PT, R158, RZ, PT ;  /* 0x000000ff9e00720c */ /* 0x000fe40003f45070 */
[----:B------:R-:W-:-:S04]  /*14540*/  SEL R158, RZ, 0x4, !P1 ;  /* 0x00000004ff9e7807 */ /* 0x000fc80004800000 */
[----:B------:R-:W-:-:S04]  /*14550*/  SEL R158, R158, RZ, !P0 ;  /* 0x000000ff9e9e7207 */ /* 0x000fc80004000000 */
[----:B------:R-:W-:Y:S02]  /*14560*/  ISETP.NE.U32.AND P1, PT, R158, RZ, PT ;  /* 0x000000ff9e00720c */ /* 0x000fe40003f25070 */
[-C--:B--2---:R-:W-:Y:S02]  /*14570*/  IADD3 R5, P3, R5, R152.reuse, RZ ;  /* 0x0000009805057210 */ /* 0x084fe40007f7e0ff */
[----:B---3--:R-:W-:-:S03]  /*14580*/  IADD3 R3, P4, R3, R152, RZ ;  /* 0x0000009803037210 */ /* 0x008fc60007f9e0ff */
[----:B------:R-:W-:Y:S01]  /*14590*/  IMAD.MOV.U32 R158, RZ, RZ, R5 ;  /* 0x000000ffff9e7224 */ /* 0x000fe200078e0005 */
[----:B------:R1:W-:Y:S01]  /*145a0*/  STL [R1+0xfc], R5 ;  /* 0x0000fc0501007387 */ /* 0x0003e20000100800 */
[----:B------:R-:W-:-:S04]  /*145b0*/  IMAD.X R150, R150, 0x1, R151, P3 ;  /* 0x0000000196967824 */ /* 0x000fc800018e0697 */
[----:B------:R-:W-:Y:S01]  /*145c0*/  IMAD.MOV.U32 R159, RZ, RZ, R150 ;  /* 0x000000ffff9f7224 */ /* 0x000fe200078e0096 */
[----:B------:R-:W-:Y:S01]  /*145d0*/  STL [R1+0xf8], R150 ;  /* 0x0000f89601007387 */ /* 0x000fe20000100800 */
[----:B------:R-:W-:-:S03]  /*145e0*/  IMAD.X R4, R4, 0x1, R151, P4 ;  /* 0x0000000104047824 */ /* 0x000fc600020e0697 */
[----:B------:R-:W-:Y:S04]  /*145f0*/  STL [R1+0x104], R3 ;  /* 0x0001040301007387 */ /* 0x000fe80000100800 */
[----:B------:R2:W-:Y:S04]  /*14600*/  LDGSTS.E [R222+0xc008], desc[UR60][R158.64], P2 ;  /* 0x0c0080009ede7fae */ /* 0x0005e8000912187c */
[----:B------:R3:W-:Y:S04]  /*14610*/  STL [R1+0x100], R4 ;  /* 0x0001000401007387 */ /* 0x0007e80000100800 */
[----:B------:R-:W4:Y:S01]  /*14620*/  LDL.LU R156, [R1+0x8] ;  /* 0x00000800019c7983 */ /* 0x000f220000300800 */
[----:B--2---:R-:W-:-:S03]  /*14630*/  IMAD.MOV.U32 R158, RZ, RZ, R3 ;  /* 0x000000ffff9e7224 */ /* 0x004fc600078e0003 */
[----:B-1----:R-:W2:Y:S01]  /*14640*/  LDL.LU R5, [R1+0xc] ;  /* 0x00000c0001057983 */ /* 0x002ea20000300800 */
[----:B------:R-:W-:-:S03]  /*14650*/  IMAD.MOV.U32 R159, RZ, RZ, R4 ;  /* 0x000000ffff9f7224 */ /* 0x000fc600078e0004 */
[----:B---3--:R-:W3:Y:S04]  /*14660*/  LDL.LU R4, [R1+0x10] ;  /* 0x0000100001047983 */ /* 0x008ee80000300800 */
[----:B------:R4:W-:Y:S02]  /*14670*/  LDGSTS.E [R222+0xc00c], desc[UR60][R158.64], P1 ;  /* 0x0c00c0009ede7fae */ /* 0x0009e4000892187c */
[----:B----4-:R-:W-:Y:S02]  /*14680*/  VIADD R222, R0, UR5 ;  /* 0x0000000500de7c36 */ /* 0x010fe40008000000 */
[----:B------:R-:W4:Y:S01]  /*14690*/  LDL.LU R0, [R1+0x14] ;  /* 0x0000140001007983 */ /* 0x000f220000300800 */
[C---:B------:R-:W-:Y:S02]  /*146a0*/  ISETP.GT.AND P1, PT, R123.reuse, 0x18, PT ;  /* 0x000000187b00780c */ /* 0x040fe40003f24270 */
[----:B------:R-:W-:Y:S01]  /*146b0*/  ISETP.GT.AND P2, PT, R123, 0x19, PT ;  /* 0x000000197b00780c */ /* 0x000fe20003f44270 */
[----:B------:R-:W3:Y:S01]  /*146c0*/  LDL.LU R150, [R1+0x1c] ;  /* 0x00001c0001967983 */ /* 0x000ee20000300800 */
[----:B------:R-:W-:-:S02]  /*146d0*/  SEL R159, RZ, 0x4, !P1 ;  /* 0x00000004ff9f7807 */ /* 0x000fc40004800000 */
[----:B------:R-:W-:Y:S01]  /*146e0*/  SEL R158, RZ, 0x4, !P2 ;  /* 0x00000004ff9e7807 */ /* 0x000fe20005000000 */
[----:B------:R-:W3:Y:S01]  /*146f0*/  LDL.LU R3, [R1+0x24] ;  /* 0x0000240001037983 */ /* 0x000ee20000300800 */
[----:B------:R-:W-:Y:S02]  /*14700*/  SEL R159, R159, RZ, !P0 ;  /* 0x000000ff9f9f7207 */ /* 0x000fe40004000000 */
[-C--:B------:R-:W-:Y:S02]  /*14710*/  IADD3 R109, P3, R109, R152.reuse, RZ ;  /* 0x000000986d6d7210 */ /* 0x080fe40007f7e0ff */
[----:B------:R-:W-:Y:S02]  /*14720*/  ISETP.NE.U32.AND P1, PT, R159, RZ, PT ;  /* 0x000000ff9f00720c */ /* 0x000fe40003f25070 */
[----:B------:R-:W-:Y:S01]  /*14730*/  SEL R158, R158, RZ, !P0 ;  /* 0x000000ff9e9e7207 */ /* 0x000fe20004000000 */
[----:B------:R-:W-:Y:S01]  /*14740*/  IMAD.X R115, R115, 0x1, R151, P3 ;  /* 0x0000000173737824 */ /* 0x000fe200018e0697 */
[----:B------:R-:W-:-:S02]  /*14750*/  IADD3 R113, P4, R113, R152, RZ ;  /* 0x0000009871717210 */ /* 0x000fc40007f9e0ff */
[----:B------:R-:W-:Y:S01]  /*14760*/  ISETP.NE.U32.AND P2, PT, R158, RZ, PT ;  /* 0x000000ff9e00720c */ /* 0x000fe20003f45070 */
[----:B------:R-:W-:Y:S02]  /*14770*/  IMAD.MOV.U32 R158, RZ, RZ, R109 ;  /* 0x000000ffff9e7224 */ /* 0x000fe400078e006d */
[----:B------:R-:W-:Y:S02]  /*14780*/  IMAD.MOV.U32 R159, RZ, RZ, R115 ;  /* 0x000000ffff9f7224 */ /* 0x000fe400078e0073 */
[----:B------:R-:W-:-:S03]  /*14790*/  IMAD.X R114, R114, 0x1, R151, P4 ;  /* 0x0000000172727824 */ /* 0x000fc600020e0697 */
[----:B------:R1:W-:Y:S01]  /*147a0*/  LDGSTS.E [R222], desc[UR60][R158.64], P1 ;  /* 0x000000009ede7fae */ /* 0x0003e2000892187c */
[----:B------:R-:W-:Y:S02]  /*147b0*/  ISETP.GT.AND P1, PT, R123, 0x1a, PT ;  /* 0x0000001a7b00780c */ /* 0x000fe40003f24270 */
[----:B-1----:R-:W-:Y:S01]  /*147c0*/  MOV R158, R113 ;  /* 0x00000071009e7202 */ /* 0x002fe20000000f00 */
        /* <DEDUP_REMOVED lines=63> */
[----:B--2---:R-:W-:-:S05]  /*14bc0*/  IADD3 R5, P3, R5, R152, RZ ;  /* 0x0000009805057210 */ /* 0x004fca0007f7e0ff */
[----:B------:R-:W-:Y:S01]  /*14bd0*/  IMAD.X R156, R156, 0x1, R151, P3 ;  /* 0x000000019c9c7824 */ /* 0x000fe200018e0697 */
[----:B------:R-:W-:Y:S03]  /*14be0*/  STL [R1+0xc], R5 ;  /* 0x00000c0501007387 */ /* 0x000fe60000100800 */
[----:B------:R-:W-:Y:S01]  /*14bf0*/  IMAD.MOV.U32 R159, RZ, RZ, R156 ;  /* 0x000000ffff9f7224 */ /* 0x000fe200078e009c */
[----:B------:R1:W-:Y:S01]  /*14c00*/  STL [R1+0x8], R156 ;  /* 0x0000089c01007387 */ /* 0x0003e20000100800 */
[----:B------:R-:W-:-:S05]  /*14c10*/  IMAD.MOV.U32 R158, RZ, RZ, R5 ;  /* 0x000000ffff9e7224 */ /* 0x000fca00078e0005 */
[----:B------:R2:W-:Y:S01]  /*14c20*/  LDGSTS.E [R222+0x8000], desc[UR60][R158.64], P2 ;  /* 0x080000009ede7fae */ /* 0x0005e2000912187c */
[----:B----4-:R-:W-:-:S05]  /*14c30*/  IADD3 R0, P4, R0, R152, RZ ;  /* 0x0000009800007210 */ /* 0x010fca0007f9e0ff */
[----:B------:R-:W-:Y:S01]  /*14c40*/  STL [R1+0x14], R0 ;  /* 0x0000140001007387 */ /* 0x000fe20000100800 */
[----:B---3--:R-:W-:-:S03]  /*14c50*/  IMAD.X R4, R4, 0x1, R151, P4 ;  /* 0x0000000104047824 */ /* 0x008fc600020e0697 */
[----:B-1----:R-:W3:Y:S04]  /*14c60*/  LDL.LU R156, [R1+0x18] ;  /* 0x00001800019c7983 */ /* 0x002ee80000300800 */
[----:B------:R1:W-:Y:S04]  /*14c70*/  STL [R1+0x10], R4 ;  /* 0x0000100401007387 */ /* 0x0003e80000100800 */
[----:B------:R-:W4:Y:S01]  /*14c80*/  LDL.LU R5, [R1+0x20] ;  /* 0x0000200001057983 */ /* 0x000f220000300800 */
[----:B--2---:R-:W-:Y:S02]  /*14c90*/  IMAD.MOV.U32 R158, RZ, RZ, R0 ;  /* 0x000000ffff9e7224 */ /* 0x004fe400078e0000 */
[----:B------:R-:W-:Y:S01]  /*14ca0*/  IMAD.MOV.U32 R159, RZ, RZ, R4 ;  /* 0x000000ffff9f7224 */ /* 0x000fe200078e0004 */
[----:B------:R-:W-:-:S02]  /*14cb0*/  IADD3 R150, P3, R150, R152, RZ ;  /* 0x0000009896967210 */ /* 0x000fc40007f7e0ff */
[----:B------:R-:W-:Y:S01]  /*14cc0*/  IADD3 R3, P4, R3, R152, RZ ;  /* 0x0000009803037210 */ /* 0x000fe20007f9e0ff */
[----:B-1----:R-:W2:Y:S04]  /*14cd0*/  LDL.LU R4, [R1+0x10c] ;  /* 0x00010c0001047983 */ /* 0x002ea80000300800 */
[----:B------:R1:W-:Y:S01]  /*14ce0*/  LDGSTS.E [R222+0x8004], desc[UR60][R158.64], P1 ;  /* 0x080040009ede7fae */ /* 0x0003e2000892187c */
[----:B------:R-:W-:-:S03]  /*14cf0*/  ISETP.GT.AND P1, PT, R123, 0x5a, PT ;  /* 0x0000005a7b00780c */ /* 0x000fc60003f24270 */
[----:B------:R-:W2:Y:S01]  /*14d00*/  LDL.LU R0, [R1+0x114] ;  /* 0x0001140001007983 */ /* 0x000ea20000300800 */
[----:B-1----:R-:W-:Y:S02]  /*14d10*/  SEL R158, RZ, 0x4, !P1 ;  /* 0x00000004ff9e7807 */ /* 0x002fe40004800000 */
[----:B------:R-:W-:Y:S02]  /*14d20*/  ISETP.GT.AND P1, PT, R123, 0x5b, PT ;  /* 0x0000005b7b00780c */ /* 0x000fe40003f24270 */
[----:B------:R-:W-:-:S04]  /*14d30*/  SEL R158, R158, RZ, !P0 ;  /* 0x000000ff9e9e7207 */ /* 0x000fc80004000000 */
[----:B------:R-:W-:Y:S02]  /*14d40*/  ISETP.NE.U32.AND P2, PT, R158, RZ, PT ;  /* 0x000000ff9e00720c */ /* 0x000fe40003f45070 */
[----:B------:R-:W-:Y:S01]  /*14d50*/  SEL R158, RZ, 0x4, !P1 ;  /* 0x00000004ff9e7807 */ /* 0x000fe20004800000 */
[----:B------:R1:W-:Y:S03]  /*14d60*/  STL [R1+0x1c], R150 ;  /* 0x00001c9601007387 */ /* 0x0003e60000100800 */
[----:B------:R-:W-:-:S04]  /*14d70*/  SEL R158, R158, RZ, !P0 ;  /* 0x000000ff9e9e7207 */ /* 0x000fc80004000000 */
[----:B------:R-:W-:Y:S01]  /*14d80*/  ISETP.NE.U32.AND P1, PT, R158, RZ, PT ;  /* 0x000000ff9e00720c */ /* 0x000fe20003f25070 */
[----:B------:R-:W-:Y:S02]  /*14d90*/  IMAD.MOV.U32 R158, RZ, RZ, R150 ;  /* 0x000000ffff9e7224 */ /* 0x000fe400078e0096 */
[----:B---3--:R-:W-:-:S05]  /*14da0*/  IMAD.X R156, R156, 0x1, R151, P3 ;  /* 0x000000019c9c7824 */ /* 0x008fca00018e0697 */
[----:B------:R3:W-:Y:S01]  /*14db0*/  STL [R1+0x18], R156 ;  /* 0x0000189c01007387 */ /* 0x0007e20000100800 */
[----:B----4-:R-:W-:-:S03]  /*14dc0*/  IMAD.X R5, R5, 0x1, R151, P4 ;  /* 0x0000000105057824 */ /* 0x010fc600020e0697 */
[----:B------:R-:W-:Y:S04]  /*14dd0*/  STL [R1+0x24], R3 ;  /* 0x0000240301007387 */ /* 0x000fe80000100800 */
[----:B-1----:R-:W4:Y:S01]  /*14de0*/  LDL.LU R150, [R1+0x108] ;  /* 0x0001080001967983 */ /* 0x002f220000300800 */
[----:B------:R-:W-:-:S03]  /*14df0*/  IMAD.MOV.U32 R159, RZ, RZ, R156 ;  /* 0x000000ffff9f7224 */ /* 0x000fc600078e009c */
[----:B------:R1:W-:Y:S04]  /*14e00*/  STL [R1+0x20], R5 ;  /* 0x0000200501007387 */ /* 0x0003e80000100800 */
[----:B---3--:R-:W3:Y:S04]  /*14e10*/  LDL.LU R156, [R1+0x110] ;  /* 0x00011000019c7983 */ /* 0x008ee80000300800 */
[----:B------:R2:W-:Y:S02]  /*14e20*/  LDGSTS.E [R222+0x8008], desc[UR60][R158.64], P2 ;  /* 0x080080009ede7fae */ /* 0x0005e4000912187c */
[----:B--2---:R-:W-:-:S02]  /*14e30*/  IMAD.MOV.U32 R158, RZ, RZ, R3 ;  /* 0x000000ffff9e7224 */ /* 0x004fc400078e0003 */
[----:B------:R-:W-:Y:S01]  /*14e40*/  IMAD.MOV.U32 R159, RZ, RZ, R5 ;  /* 0x000000ffff9f7224 */ /* 0x000fe200078e0005 */
[-C--:B------:R-:W-:Y:S01]  /*14e50*/  IADD3 R4, P3, R4, R152.reuse, RZ ;  /* 0x0000009804047210 */ /* 0x080fe20007f7e0ff */
[----:B-1----:R-:W2:Y:S04]  /*14e60*/  LDL.LU R5, [R1+0x11c] ;  /* 0x00011c0001057983 */ /* 0x002ea80000300800 */
[----:B------:R1:W-:Y:S01]  /*14e70*/  LDGSTS.E [R222+0x800c], desc[UR60][R158.64], P1 ;  /* 0x0800c0009ede7fae */ /* 0x0003e2000892187c */
[----:B------:R-:W-:Y:S02]  /*14e80*/  ISETP.GT.AND P1, PT, R123, 0x78, PT ;  /* 0x000000787b00780c */ /* 0x000fe40003f24270 */
[----:B------:R-:W-:Y:S01]  /*14e90*/  IADD3 R0, P4, R0, R152, RZ ;  /* 0x0000009800007210 */ /* 0x000fe20007f9e0ff */
[----:B------:R-:W2:Y:S01]  /*14ea0*/  LDL.LU R3, [R1+0x124] ;  /* 0x0001240001037983 */ /* 0x000ea20000300800 */
[----:B-1----:R-:W-:-:S02]  /*14eb0*/  SEL R158, RZ, 0x4, !P1 ;  /* 0x00000004ff9e7807 */ /* 0x002fc40004800000 */
[----:B------:R-:W-:Y:S02]  /*14ec0*/  ISETP.GT.AND P1, PT, R123, 0x79, PT ;  /* 0x000000797b00780c */ /* 0x000fe40003f24270 */
[----:B------:R-:W-:-:S04]  /*14ed0*/  SEL R158, R158, RZ, !P0 ;  /* 0x000000ff9e9e7207 */ /* 0x000fc80004000000 */
[----:B------:R-:W-:Y:S02]  /*14ee0*/  ISETP.NE.U32.AND P2, PT, R158, RZ, PT ;  /* 0x000000ff9e00720c */ /* 0x000fe40003f45070 */
[----:B------:R-:W-:Y:S01]  /*14ef0*/  SEL R158, RZ, 0x4, !P1 ;  /* 0x00000004ff9e7807 */ /* 0x000fe20004800000 */
[----:B------:R-:W-:Y:S03]  /*14f00*/  STL [R1+0x10c], R4 ;  /* 0x00010c0401007387 */ /* 0x000fe60000100800 */
[----:B------:R-:W-:-:S04]  /*14f10*/  SEL R158, R158, RZ, !P0 ;  /* 0x000000ff9e9e7207 */ /* 0x000fc80004000000 */
[----:B------:R-:W-:Y:S01]  /*14f20*/  ISETP.NE.U32.AND P1, PT, R158, RZ, PT ;  /* 0x000000ff9e00720c */ /* 0x000fe20003f25070 */
[----:B------:R-:W-:Y:S01]  /*14f30*/  IMAD.MOV.U32 R158, RZ, RZ, R4 ;  /* 0x000000ffff9e7224 */ /* 0x000fe200078e0004 */
[----:B----4-:R-:W-:-:S05]  /*14f40*/  IADD3.X R150, R150, R151, RZ, P3, !PT ;  /* 0x0000009796967210 */ /* 0x010fca0001ffe4ff */
[----:B------:R1:W-:Y:S01]  /*14f50*/  STL [R1+0x108], R150 ;  /* 0x0001089601007387 */ /* 0x0003e20000100800 */
[----:B------:R-:W-:Y:S02]  /*14f60*/  IMAD.MOV.U32 R159, RZ, RZ, R150 ;  /* 0x000000ffff9f7224 */ /* 0x000fe400078e0096 */
[----:B---3--:R-:W-:Y:S01]  /*14f70*/  IMAD.X R156, R156, 0x1, R151, P4 ;  /* 0x000000019c9c7824 */ /* 0x008fe200020e0697 */
[----:B------:R3:W-:Y:S04]  /*14f80*/  STL [R1+0x114], R0 ;  /* 0x0001140001007387 */ /* 0x0007e80000100800 */
[----:B------:R4:W-:Y:S04]  /*14f90*/  LDGSTS.E [R222+0xc000], desc[UR60][R158.64], P2 ;  /* 0x0c0000009ede7fae */ /* 0x0009e8000912187c */
[----:B-1----:R-:W2:Y:S04]  /*14fa0*/  LDL.LU R150, [R1+0x118] ;  /* 0x0001180001967983 */ /* 0x002ea80000300800 */
[----:B------:R1:W-:Y:S04]  /*14fb0*/  STL [R1+0x110], R156 ;  /* 0x0001109c01007387 */ /* 0x0003e80000100800 */
[----:B------:R-:W2:Y:S01]  /*14fc0*/  LDL.LU R4, [R1+0x120] ;  /* 0x0001200001047983 */ /* 0x000ea20000300800 */
[----:B----4-:R-:W-:-:S03]  /*14fd0*/  IMAD.MOV.U32 R158, RZ, RZ, R0 ;  /* 0x000000ffff9e7224 */ /* 0x010fc600078e0000 */
[----:B---3--:R-:W3:Y:S01]  /*14fe0*/  LDL R0, [R1+0x73c] ;  /* 0x00073c0001007983 */ /* 0x008ee20000100800 */
[----:B------:R-:W-:-:S05]  /*14ff0*/  IMAD.MOV.U32 R159, RZ, RZ, R156 ;  /* 0x000000ffff9f7224 */ /* 0x000fca00078e009c */
[----:B------:R4:W-:Y:S01]  /*15000*/  LDGSTS.E [R222+0xc004], desc[UR60][R158.64], P1 ;  /* 0x0c0040009ede7fae */ /* 0x0009e2000892187c */
[----:B------:R-:W-:-:S04]  /*15010*/  ISETP.GT.AND P1, PT, R123, 0x7a, PT ;  /* 0x0000007a7b00780c */ /* 0x000fc80003f24270 */
[----:B----4-:R-:W-:Y:S02]  /*15020*/  SEL R158, RZ, 0x4, !P1 ;  /* 0x00000004ff9e7807 */ /* 0x010fe40004800000 */
[----:B------:R-:W-:Y:S02]  /*15030*/  ISETP.GT.AND P1, PT, R123, 0x7b, PT ;  /* 0x0000007b7b00780c */ /* 0x000fe40003f24270 */
[----:B------:R-:W-:Y:S02]  /*15040*/  SEL R158, R158, RZ, !P0 ;  /* 0x000000ff9e9e7207 */ /* 0x000fe40004000000 */
[----:B--2---:R-:W-:Y:S02]  /*15050*/  IADD3 R5, P3, R5, R152, RZ ;  /* 0x0000009805057210 */ /* 0x004fe40007f7e0ff */
[----:B------:R-:W-:Y:S02]  /*15060*/  ISETP.NE.U32.AND P2, PT, R158, RZ, PT ;  /* 0x000000ff9e00720c */ /* 0x000fe40003f45070 */
[----:B------:R-:W-:-:S02]  /*15070*/  SEL R158, RZ, 0x4, !P1 ;  /* 0x00000004ff9e7807 */ /* 0x000fc40004800000 */
[----:B------:R-:W-:Y:S02]  /*15080*/  IADD3 R3, P4, R3, R152, RZ ;  /* 0x0000009803037210 */ /* 0x000fe40007f9e0ff */
[----:B------:R-:W-:-:S04]  /*15090*/  SEL R158, R158, RZ, !P0 ;  /* 0x000000ff9e9e7207 */ /* 0x000fc80004000000 */
[----:B------:R-:W-:Y:S01]  /*150a0*/  ISETP.NE.U32.AND P1, PT, R158, RZ, PT ;  /* 0x000000ff9e00720c */ /* 0x000fe20003f25070 */
[----:B------:R-:W-:Y:S01]  /*150b0*/  IMAD.MOV.U32 R158, RZ, RZ, R5 ;  /* 0x000000ffff9e7224 */ /* 0x000fe200078e0005 */
[----:B------:R2:W-:Y:S01]  /*150c0*/  STL [R1+0x11c], R5 ;  /* 0x00011c0501007387 */ /* 0x0005e20000100800 */
[----:B------:R-:W-:-:S04]  /*150d0*/  IMAD.X R150, R150, 0x1, R151, P3 ;  /* 0x0000000196967824 */ /* 0x000fc800018e0697 */
[----:B------:R-:W-:Y:S01]  /*150e0*/  IMAD.MOV.U32 R159, RZ, RZ, R150 ;  /* 0x000000ffff9f7224 */ /* 0x000fe200078e0096 */
[----:B------:R4:W-:Y:S01]  /*150f0*/  STL [R1+0x118], R150 ;  /* 0x0001189601007387 */ /* 0x0009e20000100800 */
[----:B------:R-:W-:-:S03]  /*15100*/  IMAD.X R4, R4, 0x1, R151, P4 ;  /* 0x0000000104047824 */ /* 0x000fc600020e0697 */
[----:B------:R-:W-:Y:S04]  /*15110*/  STL [R1+0x124], R3 ;  /* 0x0001240301007387 */ /* 0x000fe80000100800 */
[----:B------:R2:W-:Y:S04]  /*15120*/  LDGSTS.E [R222+0xc008], desc[UR60][R158.64], P2 ;  /* 0x0c0080009ede7fae */ /* 0x0005e8000912187c */
[----:B------:R3:W-:Y:S04]  /*15130*/  STL [R1+0x120], R4 ;  /* 0x0001200401007387 */ /* 0x0007e80000100800 */
[----:B-1----:R-:W3:Y:S01]  /*15140*/  LDL.LU R156, [R1+0x28] ;  /* 0x00002800019c7983 */ /* 0x002ee20000300800 */
[----:B--2---:R-:W-:-:S03]  /*15150*/  IMAD.MOV.U32 R158, RZ, RZ, R3 ;  /* 0x000000ffff9e7224 */ /* 0x004fc600078e0003 */
[----:B------:R-:W2:Y:S01]  /*15160*/  LDL.LU R5, [R1+0x2c] ;  /* 0x00002c0001057983 */ /* 0x000ea20000300800 */
[----:B------:R-:W-:-:S03]  /*15170*/  IMAD.MOV.U32 R159, RZ, RZ, R4 ;  /* 0x000000ffff9f7224 */ /* 0x000fc600078e0004 */
[----:B----4-:R-:W4:Y:S04]  /*15180*/  LDL.LU R150, [R1+0x30] ;  /* 0x0000300001967983 */ /* 0x010f280000300800 */
[----:B------:R3:W-:Y:S02]  /*15190*/  LDGSTS.E [R222+0xc00c], desc[UR60][R158.64], P1 ;  /* 0x0c00c0009ede7fae */ /* 0x0007e4000892187c */
[----:B---3--:R-:W-:Y:S02]  /*151a0*/  VIADD R222, R0, UR5 ;  /* 0x0000000500de7c36 */ /* 0x008fe40008000000 */
[----:B------:R-:W3:Y:S01]  /*151b0*/  LDL.LU R0, [R1+0x34] ;  /* 0x0000340001007983 */ /* 0x000ee20000300800 */
[C---:B------:R-:W-:Y:S02]  /*151c0*/  ISETP.GT.AND P1, PT, R123.reuse, 0x1c, PT ;  /* 0x0000001c7b00780c */ /* 0x040fe40003f24270 */
[----:B------:R-:W-:Y:S01]  /*151d0*/  ISETP.GT.AND P2, PT, R123, 0x1d, PT ;  /* 0x0000001d7b00780c */ /* 0x000fe20003f44270 */
[----:B------:R-:W4:Y:S01]  /*151e0*/  LDL.LU R4, [R1+0x3c] ;  /* 0x00003c0001047983 */ /* 0x000f220000300800 */
[----:B------:R-:W-:-:S02]  /*151f0*/  SEL R159, RZ, 0x4, !P1 ;  /* 0x00000004ff9f7807 */ /* 0x000fc40004800000 */
[----:B------:R-:W-:Y:S01]  /*15200*/  IADD3 R116, P3, R116, R152, RZ ;  /* 0x0000009874747210 */ /* 0x000fe20007f7e0ff */
[----:B------:R-:W4:Y:S01]  /*15210*/  LDL.LU R3, [R1+0x44] ;  /* 0x0000440001037983 */ /* 0x000f220000300800 */
[----:B------:R-:W-:Y:S02]  /*15220*/  SEL R159, R159, RZ, !P0 ;  /* 0x000000ff9f9f7207 */ /* 0x000fe40004000000 */
[----:B------:R-:W-:Y:S02]  /*15230*/  SEL R158, RZ, 0x4, !P2 ;  /* 0x00000004ff9e7807 */ /* 0x000fe40005000000 */
[----:B------:R-:W-:Y:S01]  /*15240*/  ISETP.NE.U32.AND P1, PT, R159, RZ, PT ;  /* 0x000000ff9f00720c */ /* 0x000fe20003f25070 */
[----:B------:R-:W-:Y:S01]  /*15250*/  IMAD.X R122, R122, 0x1, R151, P3 ;  /* 0x000000017a7a7824 */ /* 0x000fe200018e0697 */
[----:B------:R-:W-:-:S04]  /*15260*/  SEL R158, R158, RZ, !P0 ;  /* 0x000000ff9e9e7207 */ /* 0x000fc80004000000 */
[----:B------:R-:W-:Y:S01]  /*15270*/  ISETP.NE.U32.AND P2, PT, R158, RZ, PT ;  /* 0x000000ff9e00720c */ /* 0x000fe20003f45070 */
[----:B------:R-:W-:Y:S01]  /*15280*/  IMAD.MOV.U32 R158, RZ, RZ, R116 ;  /* 0x000000ffff9e7224 */ /* 0x000fe200078e0074 */
[----:B------:R-:W-:Y:S02]  /*15290*/  MOV R159, R122 ;  /* 0x0000007a009f7202 */ /* 0x000fe40000000f00 */
[----:B------:R-:W-:-:S03]  /*152a0*/  IADD3 R120, P4, R120, R152, RZ ;  /* 0x0000009878787210 */ /* 0x000fc60007f9e0ff */
        /* <DEDUP_REMOVED lines=70> */
[----:B---3--:R-:W-:-:S05]  /*15710*/  IADD3 R0, P4, R0, R152, RZ ;  /* 0x0000009800007210 */ /* 0x008fca0007f9e0ff */
[----:B------:R-:W-:Y:S01]  /*15720*/  STL [R1+0x34], R0 ;  /* 0x0000340001007387 */ /* 0x000fe20000100800 */
[----:B----4-:R-:W-:-:S03]  /*15730*/  IMAD.X R150, R150, 0x1, R151, P4 ;  /* 0x0000000196967824 */ /* 0x010fc600020e0697 */
        /* <DEDUP_REMOVED lines=13> */
[----:B------:R-:W-:Y:S01]  /*15810*/  SEL R158, R158, RZ, !P0 ;  /* 0x000000ff9e9e7207 */ /* 0x000fe20004000000 */
[----:B------:R-:W-:Y:S03]  /*15820*/  STL [R1+0x3c], R4 ;  /* 0x00003c0401007387 */ /* 0x000fe60000100800 */
[----:B------:R-:W-:Y:S02]  /*15830*/  ISETP.NE.U32.AND P2, PT, R158, RZ, PT ;  /* 0x000000ff9e00720c */ /* 0x000fe40003f45070 */
[----:B------:R-:W-:-:S04]  /*15840*/  SEL R158, RZ, 0x4, !P1 ;  /* 0x00000004ff9e7807 */ /* 0x000fc80004800000 */
[----:B------:R-:W-:-:S04]  /*15850*/  SEL R158, R158, RZ, !P0 ;  /* 0x000000ff9e9e7207 */ /* 0x000fc80004000000 */
[----:B------:R-:W-:Y:S01]  /*15860*/  ISETP.NE.U32.AND P1, PT, R158, RZ, PT ;  /* 0x000000ff9e00720c */ /* 0x000fe20003f25070 */
[----:B------:R-:W-:Y:S02]  /*15870*/  IMAD.MOV.U32 R158, RZ, RZ, R4 ;  /* 0x000000ffff9e7224 */ /* 0x000fe400078e0004 */
[----:B---3--:R-:W-:-:S04]  /*15880*/  IMAD.X R156, R156, 0x1, R151, P3 ;  /* 0x000000019c9c7824 */ /* 0x008fc800018e0697 */
[----:B------:R-:W-:Y:S01]  /*15890*/  IMAD.MOV.U32 R159, RZ, RZ, R156 ;  /* 0x000000ffff9f7224 */ /* 0x000fe200078e009c */
[----:B------:R1:W-:Y:S01]  /*158a0*/  STL [R1+0x38], R156 ;  /* 0x0000389c01007387 */ /* 0x0003e20000100800 */
[----:B----4-:R-:W-:-:S03]  /*158b0*/  IMAD.X R5, R5, 0x1, R151, P4 ;  /* 0x0000000105057824 */ /* 0x010fc600020e0697 */
[----:B------:R3:W-:Y:S04]  /*158c0*/  STL [R1+0x44], R3 ;  /* 0x0000440301007387 */ /* 0x0007e80000100800 */
[----:B------:R4:W-:Y:S04]  /*158d0*/  LDGSTS.E [R222+0x8008], desc[UR60][R158.64], P2 ;  /* 0x080080009ede7fae */ /* 0x0009e8000912187c */
[----:B-1----:R-:W2:Y:S04]  /*158e0*/  LDL.LU R156, [R1+0x128] ;  /* 0x00012800019c7983 */ /* 0x002ea80000300800 */
[----:B------:R1:W-:Y:S04]  /*158f0*/  STL [R1+0x40], R5 ;  /* 0x0000400501007387 */ /* 0x0003e80000100800 */
[----:B------:R-:W2:Y:S01]  /*15900*/  LDL.LU R4, [R1+0x130] ;  /* 0x0001300001047983 */ /* 0x000ea20000300800 */
[----:B----4-:R-:W-:-:S02]  /*15910*/  IMAD.MOV.U32 R158, RZ, RZ, R3 ;  /* 0x000000ffff9e7224 */ /* 0x010fc400078e0003 */
[----:B------:R-:W-:Y:S01]  /*15920*/  IMAD.MOV.U32 R159, RZ, RZ, R5 ;  /* 0x000000ffff9f7224 */ /* 0x000fe200078e0005 */
[----:B---3--:R-:W3:Y:S04]  /*15930*/  LDL.LU R3, [R1+0x13c] ;  /* 0x00013c0001037983 */ /* 0x008ee80000300800 */
[----:B------:R4:W-:Y:S01]  /*15940*/  LDGSTS.E [R222+0x800c], desc[UR60][R158.64], P1 ;  /* 0x0800c0009ede7fae */ /* 0x0009e2000892187c */
[----:B------:R-:W-:Y:S02]  /*15950*/  ISETP.GT.AND P1, PT, R123, 0x7c, PT ;  /* 0x0000007c7b00780c */ /* 0x000fe40003f24270 */
[----:B--2---:R-:W-:Y:S01]  /*15960*/  IADD3 R150, P3, R150, R152, RZ ;  /* 0x0000009896967210 */ /* 0x004fe20007f7e0ff */
[----:B-1----:R-:W2:Y:S01]  /*15970*/  LDL.LU R5, [R1+0x144] ;  /* 0x0001440001057983 */ /* 0x002ea20000300800 */
[----:B----4-:R-:W-:-:S02]  /*15980*/  SEL R158, RZ, 0x4, !P1 ;  /* 0x00000004ff9e7807 */ /* 0x010fc40004800000 */
        /* <DEDUP_REMOVED lines=9> */
[----:B------:R-:W-:-:S05]  /*15a20*/  IMAD.X R156, R156, 0x1, R151, P3 ;  /* 0x000000019c9c7824 */ /* 0x000fca00018e0697 */
[----:B------:R4:W-:Y:S01]  /*15a30*/  STL [R1+0x128], R156 ;  /* 0x0001289c01007387 */ /* 0x0009e20000100800 */
[----:B------:R-:W-:-:S03]  /*15a40*/  IMAD.X R4, R4, 0x1, R151, P4 ;  /* 0x0000000104047824 */ /* 0x000fc600020e0697 */
[----:B------:R2:W-:Y:S01]  /*15a50*/  STL [R1+0x134], R0 ;  /* 0x0001340001007387 */ /* 0x0005e20000100800 */
[----:B------:R-:W-:-:S03]  /*15a60*/  MOV R159, R156 ;  /* 0x0000009c009f7202 */ /* 0x000fc60000000f00 */
[----:B-1----:R-:W2:Y:S04]  /*15a70*/  LDL.LU R150, [R1+0x138] ;  /* 0x0001380001967983 */ /* 0x002ea80000300800 */
[----:B------:R1:W-:Y:S04]  /*15a80*/  STL [R1+0x130], R4 ;  /* 0x0001300401007387 */ /* 0x0003e80000100800 */
[----:B----4-:R-:W4:Y:S04]  /*15a90*/  LDL.LU R156, [R1+0x140] ;  /* 0x00014000019c7983 */ /* 0x010f280000300800 */
[----:B------:R3:W-:Y:S02]  /*15aa0*/  LDGSTS.E [R222+0xc000], desc[UR60][R158.64], P2 ;  /* 0x0c0000009ede7fae */ /* 0x0007e4000912187c */
[----:B---3--:R-:W-:-:S02]  /*15ab0*/  IMAD.MOV.U32 R158, RZ, RZ, R0 ;  /* 0x000000ffff9e7224 */ /* 0x008fc400078e0000 */
[----:B------:R-:W-:Y:S01]  /*15ac0*/  IMAD.MOV.U32 R159, RZ, RZ, R4 ;  /* 0x000000ffff9f7224 */ /* 0x000fe200078e0004 */
[----:B------:R-:W-:Y:S01]  /*15ad0*/  IADD3 R3, P3, R3, R152, RZ ;  /* 0x0000009803037210 */ /* 0x000fe20007f7e0ff */
[----:B--2---:R-:W2:Y:S04]  /*15ae0*/  LDL.LU R0, [R1+0x14c] ;  /* 0x00014c0001007983 */ /* 0x004ea80000300800 */
[----:B------:R3:W-:Y:S01]  /*15af0*/  LDGSTS.E [R222+0xc004], desc[UR60][R158.64], P1 ;  /* 0x0c0040009ede7fae */ /* 0x0007e2000892187c */
[----:B------:R-:W-:-:S03]  /*15b00*/  ISETP.GT.AND P1, PT, R123, 0x7e, PT ;  /* 0x0000007e7b00780c */ /* 0x000fc60003f24270 */
[----:B-1----:R-:W2:Y:S01]  /*15b10*/  LDL.LU R4, [R1+0x18c] ;  /* 0x00018c0001047983 */ /* 0x002ea20000300800 */
[----:B---3--:R-:W-:Y:S02]  /*15b20*/  SEL R158, RZ, 0x4, !P1 ;  /* 0x00000004ff9e7807 */ /* 0x008fe40004800000 */
[----:B------:R-:W-:Y:S02]  /*15b30*/  ISETP.GT.AND P1, PT, R123, 0x7f, PT ;  /* 0x0000007f7b00780c */ /* 0x000fe40003f24270 */
[----:B------:R-:W-:-:S04]  /*15b40*/  SEL R158, R158, RZ, !P0 ;  /* 0x000000ff9e9e7207 */ /* 0x000fc80004000000 */
[----:B------:R-:W-:Y:S02]  /*15b50*/  ISETP.NE.U32.AND P2, PT, R158, RZ, PT ;  /* 0x000000ff9e00720c */ /* 0x000fe40003f45070 */
[----:B------:R-:W-:-:S04]  /*15b60*/  SEL R158, RZ, 0x4, !P1 ;  /* 0x00000004ff9e7807 */ /* 0x000fc80004800000 */
[----:B------:R-:W-:Y:S01]  /*15b70*/  SEL R158, R158, RZ, !P0 ;  /* 0x000000ff9e9e7207 */ /* 0x000fe20004000000 */
[----:B------:R1:W-:Y:S03]  /*15b80*/  STL [R1+0x13c], R3 ;  /* 0x00013c0301007387 */ /* 0x0003e60000100800 */
[----:B------:R-:W-:Y:S01]  /*15b90*/  ISETP.NE.U32.AND P1, PT, R158, RZ, PT ;  /* 0x000000ff9e00720c */ /* 0x000fe20003f25070 */
[----:B------:R-:W-:Y:S02]  /*15ba0*/  IMAD.MOV.U32 R158, RZ, RZ, R3 ;  /* 0x000000ffff9e7224 */ /* 0x000fe400078e0003 */
[----:B-1----:R-:W1:Y:S01]  /*15bb0*/  S2R R3, SR_TID.X ;  /* 0x0000000000037919 */ /* 0x002e620000002100 */
[----:B------:R-:W-:Y:S02]  /*15bc0*/  IADD3 R5, P4, R5, R152, RZ ;  /* 0x0000009805057210 */ /* 0x000fe40007f9e0ff */
[----:B-1----:R-:W-:Y:S01]  /*15bd0*/  LOP3.LUT R3, R3, 0x7f, RZ, 0xc0, !PT ;  /* 0x0000007f03037812 */ /* 0x002fe200078ec0ff */
[----:B------:R-:W-:-:S04]  /*15be0*/  IMAD.X R150, R150, 0x1, R151, P3 ;  /* 0x0000000196967824 */ /* 0x000fc800018e0697 */
[----:B------:R-:W-:Y:S01]  /*15bf0*/  IMAD.MOV.U32 R159, RZ, RZ, R150 ;  /* 0x000000ffff9f7224 */ /* 0x000fe200078e0096 */
[----:B------:R1:W-:Y:S01]  /*15c00*/  STL [R1+0x138], R150 ;  /* 0x0001389601007387 */ /* 0x0003e20000100800 */
[----:B----4-:R-:W-:-:S03]  /*15c10*/  IMAD.X R156, R156, 0x1, R151, P4 ;  /* 0x000000019c9c7824 */ /* 0x010fc600020e0697 */
[----:B------:R-:W-:Y:S04]  /*15c20*/  STL [R1+0x144], R5 ;  /* 0x0001440501007387 */ /* 0x000fe80000100800 */
[----:B------:R3:W-:Y:S04]  /*15c30*/  LDGSTS.E [R222+0xc008], desc[UR60][R158.64], P2 ;  /* 0x0c0080009ede7fae */ /* 0x0007e8000912187c */
[----:B-1----:R-:W4:Y:S04]  /*15c40*/  LDL.LU R150, [R1+0x148] ;  /* 0x0001480001967983 */ /* 0x002f280000300800 */
[----:B------:R1:W-:Y:S04]  /*15c50*/  STL [R1+0x140], R156 ;  /* 0x0001409c01007387 */ /* 0x0003e80000100800 */
[----:B------:R-:W4:Y:S01]  /*15c60*/  LDL.LU R157, [R1+0x188] ;  /* 0x00018800019d7983 */ /* 0x000f220000300800 */
[----:B---3--:R-:W-:-:S02]  /*15c70*/  IMAD.MOV.U32 R158, RZ, RZ, R5 ;  /* 0x000000ffff9e7224 */ /* 0x008fc400078e0005 */
[----:B------:R-:W-:Y:S02]  /*15c80*/  IMAD.MOV.U32 R159, RZ, RZ, R156 ;  /* 0x000000ffff9f7224 */ /* 0x000fe400078e009c */
[----:B-1----:R-:W3:Y:S04]  /*15c90*/  LDL.LU R156, [R1+0x1c8] ;  /* 0x0001c800019c7983 */ /* 0x002ee80000300800 */
[----:B------:R1:W-:Y:S01]  /*15ca0*/  LDGSTS.E [R222+0xc00c], desc[UR60][R158.64], P1 ;  /* 0x0c00c0009ede7fae */ /* 0x0003e2000892187c */
[----:B------:R-:W-:-:S03]  /*15cb0*/  ISETP.GE.AND P1, PT, R3, R123, PT ;  /* 0x0000007b0300720c */ /* 0x000fc60003f26270 */
[----:B------:R-:W3:Y:S01]  /*15cc0*/  LDL.LU R3, [R1+0x1cc] ;  /* 0x0001cc0001037983 */ /* 0x000ee20000300800 */
[----:B--2---:R-:W-:Y:S01]  /*15cd0*/  IADD3 R4, P2, R4, R154, RZ ;  /* 0x0000009a04047210 */ /* 0x004fe20007f5e0ff */
[----:B------:R-:W-:Y:S02]  /*15ce0*/  ULEA UR5, UR4, UR11, 0xf ;  /* 0x0000000b04057291 */ /* 0x000fe4000f8e783f */
[----:B------:R-:W0:Y:S04]  /*15cf0*/  LDGDEPBAR ;  /* 0x00000000000079af */ /* 0x000e280000000000 */
[----:B------:R-:W2:Y:S04]  /*15d00*/  LDL.LU R222, [R1+0x208] ;  /* 0x0002080001de7983 */ /* 0x000ea80000300800 */
[----:B------:R-:W2:Y:S01]  /*15d10*/  LDL.LU R5, [R1+0x20c] ;  /* 0x00020c0001057983 */ /* 0x000ea20000300800 */
[----:B------:R-:W-:-:S02]  /*15d20*/  SEL R123, RZ, 0x4, P1 ;  /* 0x00000004ff7b7807 */ /* 0x000fc40000800000 */
[----:B------:R-:W-:Y:S02]  /*15d30*/  IADD3 R0, P1, R0, R154, RZ ;  /* 0x0000009a00007210 */ /* 0x000fe40007f3e0ff */
[----:B------:R-:W-:-:S04]  /*15d40*/  SEL R123, R123, RZ, !P0 ;  /* 0x000000ff7b7b7207 */ /* 0x000fc80004000000 */
[----:B------:R-:W-:Y:S01]  /*15d50*/  ISETP.NE.U32.AND P0, PT, R123, RZ, PT ;  /* 0x000000ff7b00720c */ /* 0x000fe20003f05070 */
[----:B------:R4:W-:Y:S01]  /*15d60*/  STL [R1+0x14c], R0 ;  /* 0x00014c0001007387 */ /* 0x0009e20000100800 */
[----:B------:R-:W-:Y:S02]  /*15d70*/  VIADD R123, R2, UR5 ;  /* 0x00000005027b7c36 */ /* 0x000fe40008000000 */
[----:B-1----:R-:W-:Y:S02]  /*15d80*/  IMAD.MOV.U32 R158, RZ, RZ, R0 ;  /* 0x000000ffff9e7224 */ /* 0x002fe400078e0000 */
[----:B----4-:R-:W-:-:S04]  /*15d90*/  IMAD.X R150, R150, 0x1, R153, P1 ;  /* 0x0000000196967824 */ /* 0x010fc800008e0699 */
[----:B------:R-:W-:Y:S01]  /*15da0*/  IMAD.MOV.U32 R159, RZ, RZ, R150 ;  /* 0x000000ffff9f7224 */ /* 0x000fe200078e0096 */
[----:B------:R1:W-:Y:S01]  /*15db0*/  STL [R1+0x148], R150 ;  /* 0x0001489601007387 */ /* 0x0003e20000100800 */
[----:B------:R-:W-:-:S03]  /*15dc0*/  IMAD.X R157, R157, 0x1, R153, P2 ;  /* 0x000000019d9d7824 */ /* 0x000fc600010e0699 */
[----:B------:R4:W-:Y:S04]  /*15dd0*/  STL [R1+0x18c], R4 ;  /* 0x00018c0401007387 */ /* 0x0009e80000100800 */
[----:B------:R4:W-:Y:S04]  /*15de0*/  STL [R1+0x188], R157 ;  /* 0x0001889d01007387 */ /* 0x0009e80000100800 */
[----:B------:R-:W4:Y:S04]  /*15df0*/  LDL.LU R0, [R1+0x24c] ;  /* 0x00024c0001007983 */ /* 0x000f280000300800 */
[----:B------:R2:W-:Y:S01]  /*15e00*/  LDGSTS.E [R123+0x30000], desc[UR60][R158.64], P0 ;  /* 0x300000009e7b7fae */ /* 0x0005e2000812187c */
[----:B---3--:R-:W-:-:S03]  /*15e10*/  IADD3 R3, P1, R3, R154, RZ ;  /* 0x0000009a03037210 */ /* 0x008fc60007f3e0ff */
[----:B-1----:R-:W3:Y:S01]  /*15e20*/  LDL.LU R150, [R1+0x28c] ;  /* 0x00028c0001967983 */ /* 0x002ee20000300800 */
[----:B------:R-:W-:Y:S01]  /*15e30*/  IADD3.X R156, R156, R153, RZ, P1, !PT ;  /* 0x000000999c9c7210 */ /* 0x000fe20000ffe4ff */
[----:B--2---:R-:W-:Y:S01]  /*15e40*/  IMAD.MOV.U32 R158, RZ, RZ, R4 ;  /* 0x000000ffff9e7224 */ /* 0x004fe200078e0004 */
[----:B------:R-:W-:Y:S01]  /*15e50*/  IADD3 R5, P2, R5, R154, RZ ;  /* 0x0000009a05057210 */ /* 0x000fe20007f5e0ff */
[----:B------:R-:W-:Y:S01]  /*15e60*/  IMAD.MOV.U32 R159, RZ, RZ, R157 ;  /* 0x000000ffff9f7224 */ /* 0x000fe200078e009d */
[----:B----4-:R-:W2:Y:S04]  /*15e70*/  LDL.LU R4, [R1+0x248] ;  /* 0x0002480001047983 */ /* 0x010ea80000300800 */
[----:B------:R-:W4:Y:S01]  /*15e80*/  LDL.LU R157, [R1+0x288] ;  /* 0x00028800019d7983 */ /* 0x000f220000300800 */
[----:B------:R-:W-:-:S03]  /*15e90*/  IMAD.X R222, R222, 0x1, R153, P2 ;  /* 0x00000001dede7824 */ /* 0x000fc600010e0699 */
[----:B------:R1:W-:Y:S04]  /*15ea0*/  LDGSTS.E [R123+0x30400], desc[UR60][R158.64], P0 ;  /* 0x304000009e7b7fae */ /* 0x0003e8000812187c */
[----:B------:R-:W-:Y:S04]  /*15eb0*/  STL [R1+0x1cc], R3 ;  /* 0x0001cc0301007387 */ /* 0x000fe80000100800 */
[----:B------:R1:W-:Y:S02]  /*15ec0*/  STL [R1+0x1c8], R156 ;  /* 0x0001c89c01007387 */ /* 0x0003e40000100800 */
[----:B-1----:R-:W-:-:S02]  /*15ed0*/  IMAD.MOV.U32 R158, RZ, RZ, R3 ;  /* 0x000000ffff9e7224 */ /* 0x002fc400078e0003 */
[----:B------:R-:W-:Y:S01]  /*15ee0*/  STL [R1+0x20c], R5 ;  /* 0x00020c0501007387 */ /* 0x000fe20000100800 */
[----:B------:R-:W-:-:S03]  /*15ef0*/  IMAD.MOV.U32 R159, RZ, RZ, R156 ;  /* 0x000000ffff9f7224 */ /* 0x000fc600078e009c */
[----:B------:R-:W4:Y:S04]  /*15f00*/  LDL.LU R156, [R1+0x2cc] ;  /* 0x0002cc00019c7983 */ /* 0x000f280000300800 */
[----:B------:R1:W-:Y:S04]  /*15f10*/  STL [R1+0x208], R222 ;  /* 0x000208de01007387 */ /* 0x0003e80000100800 */
[----:B------:R1:W-:Y:S04]  /*15f20*/  LDGSTS.E [R123+0x30800], desc[UR60][R158.64], P0 ;  /* 0x308000009e7b7fae */ /* 0x0003e8000812187c */
[----:B------:R-:W4:Y:S01]  /*15f30*/  LDL.LU R3, [R1+0x30c] ;  /* 0x00030c0001037983 */ /* 0x000f220000300800 */
[----:B-1----:R-:W-:-:S03]  /*15f40*/  IMAD.MOV.U32 R159, RZ, RZ, R222 ;  /* 0x000000ffff9f7224 */ /* 0x002fc600078e00de */
[----:B------:R-:W4:Y:S01]  /*15f50*/  LDL.LU R222, [R1+0x2c8] ;  /* 0x0002c80001de7983 */ /* 0x000f220000300800 */
[----:B------:R-:W-:-:S03]  /*15f60*/  IMAD.MOV.U32 R158, RZ, RZ, R5 ;  /* 0x000000ffff9e7224 */ /* 0x000fc600078e0005 */
[----:B------:R-:W4:Y:S04]  /*15f70*/  LDL.LU R5, [R1+0x308] ;  /* 0x0003080001057983 */ /* 0x000f280000300800 */
[----:B------:R1:W-:Y:S01]  /*15f80*/  LDGSTS.E [R123+0x30c00], desc[UR60][R158.64], P0 ;  /* 0x30c000009e7b7fae */ /* 0x0003e2000812187c */
[----:B------:R-:W-:-:S05]  /*15f90*/  IADD3 R0, P1, R0, R154, RZ ;  /* 0x0000009a00007210 */ /* 0x000fca0007f3e0ff */
[----:B-1----:R-:W-:Y:S01]  /*15fa0*/  IMAD.MOV.U32 R158, RZ, RZ, R0 ;  /* 0x000000ffff9e7224 */ /* 0x002fe200078e0000 */
[----:B---3--:R-:W-:Y:S01]  /*15fb0*/  IADD3 R150, P2, R150, R154, RZ ;  /* 0x0000009a96967210 */ /* 0x008fe20007f5e0ff */
[----:B------:R1:W-:Y:S01]  /*15fc0*/  STL [R1+0x24c], R0 ;  /* 0x00024c0001007387 */ /* 0x0003e20000100800 */
[----:B--2---:R-:W-:-:S04]  /*15fd0*/  IMAD.X R4, R4, 0x1, R153, P1 ;  /* 0x0000000104047824 */ /* 0x004fc800008e0699 */
[----:B------:R-:W-:Y:S02]  /*15fe0*/  IMAD.MOV.U32 R159, RZ, RZ, R4 ;  /* 0x000000ffff9f7224 */ /* 0x000fe400078e0004 */
[----:B----4-:R-:W-:Y:S01]  /*15ff0*/  IMAD.X R157, R157, 0x1, R153, P2 ;  /* 0x000000019d9d7824 */ /* 0x010fe200010e0699 */
[----:B------:R2:W-:Y:S04]  /*16000*/  STL [R1+0x248], R4 ;  /* 0x0002480401007387 */ /* 0x0005e80000100800 */
[----:B------:R3:W-:Y:S04]  /*16010*/  STL [R1+0x28c], R150 ;  /* 0x00028c9601007387 */ /* 0x0007e80000100800 */
[----:B------:R4:W-:Y:S04]  /*16020*/  LDGSTS.E [R123+0x31000], desc[UR60][R158.64], P0 ;  /* 0x310000009e7b7fae */ /* 0x0009e8000812187c */
[----:B-1----:R-:W3:Y:S01]  /*16030*/  LDL.LU R0, [R1+0x154] ;  /* 0x0001540001007983 */ /* 0x002ee20000300800 */
[----:B------:R-:W-:Y:S01]  /*16040*/  IADD3 R156, P1, R156, R154, RZ ;  /* 0x0000009a9c9c7210 */ /* 0x000fe20007f3e0ff */
[----:B----4-:R-:W-:-:S02]  /*16050*/  IMAD.MOV.U32 R158, RZ, RZ, R150 ;  /* 0x000000ffff9e7224 */ /* 0x010fc400078e0096 */
[----:B------:R1:W-:Y:S01]  /*16060*/  STL [R1+0x288], R157 ;  /* 0x0002889d01007387 */ /* 0x0003e20000100800 */
[----:B------:R-:W-:-:S03]  /*16070*/  IMAD.MOV.U32 R159, RZ, RZ, R157 ;  /* 0x000000ffff9f7224 */ /* 0x000fc600078e009d */
[----:B--2---:R-:W2:Y:S04]  /*16080*/  LDL.LU R4, [R1+0x194] ;  /* 0x0001940001047983 */ /* 0x004ea80000300800 */
[----:B---3--:R-:W3:Y:S01]  /*16090*/  LDL.LU R150, [R1+0x150] ;  /* 0x0001500001967983 */ /* 0x008ee20000300800 */
[----:B------:R-:W-:-:S03]  /*160a0*/  IADD3 R3, P2, R3, R154, RZ ;  /* 0x0000009a03037210 */ /* 0x000fc60007f5e0ff */
[----:B------:R4:W-:Y:S04]  /*160b0*/  LDGSTS.E [R123+0x31400], desc[UR60][R158.64], P0 ;  /* 0x314000009e7b7fae */ /* 0x0009e8000812187c */
[----:B-1----:R-:W3:Y:S01]  /*160c0*/  LDL.LU R157, [R1+0x190] ;  /* 0x00019000019d7983 */ /* 0x002ee20000300800 */
[----:B------:R-:W-:-:S03]  /*160d0*/  IMAD.X R222, R222, 0x1, R153, P1 ;  /* 0x00000001dede7824 */ /* 0x000fc600008e0699 */
[----:B------:R1:W-:Y:S01]  /*160e0*/  STL [R1+0x2cc], R156 ;  /* 0x0002cc9c01007387 */ /* 0x0003e20000100800 */
[----:B------:R-:W-:Y:S02]  /*160f0*/  IMAD.X R5, R5, 0x1, R153, P2 ;  /* 0x0000000105057824 */ /* 0x000fe400010e0699 */
[----:B----4-:R-:W-:Y:S02]  /*16100*/  IMAD.MOV.U32 R158, RZ, RZ, R156 ;  /* 0x000000ffff9e7224 */ /* 0x010fe400078e009c */
[----:B------:R-:W-:Y:S01]  /*16110*/  IMAD.MOV.U32 R159, RZ, RZ, R222 ;  /* 0x000000ffff9f7224 */ /* 0x000fe200078e00de */
[----:B------:R-:W-:Y:S04]  /*16120*/  STL [R1+0x2c8], R222 ;  /* 0x0002c8de01007387 */ /* 0x000fe80000100800 */
[----:B------:R4:W-:Y:S04]  /*16130*/  STL [R1+0x30c], R3 ;  /* 0x00030c0301007387 */ /* 0x0009e80000100800 */
[----:B------:R4:W-:Y:S04]  /*16140*/  LDGSTS.E [R123+0x31800], desc[UR60][R158.64], P0 ;  /* 0x318000009e7b7fae */ /* 0x0009e8000812187c */
[----:B------:R4:W-:Y:S04]  /*16150*/  STL [R1+0x308], R5 ;  /* 0x0003080501007387 */ /* 0x0009e80000100800 */
[----:B-1----:R-:W3:Y:S01]  /*16160*/  LDL.LU R156, [R1+0x1d0] ;  /* 0x0001d000019c7983 */ /* 0x002ee20000300800 */
[----:B----4-:R-:W-:-:S03]  /*16170*/  MOV R158, R3 ;  /* 0x00000003009e7202 */ /* 0x010fc60000000f00 */
[----:B------:R-:W4:Y:S01]  /*16180*/  LDL.LU R3, [R1+0x1d4] ;  /* 0x0001d40001037983 */ /* 0x000f220000300800 */
[----:B------:R-:W-:-:S03]  /*16190*/  IMAD.MOV.U32 R159, RZ, RZ, R5 ;  /* 0x000000ffff9f7224 */ /* 0x000fc600078e0005 */
[----:B------:R-:W4:Y:S04]  /*161a0*/  LDL.LU R222, [R1+0x210] ;  /* 0x0002100001de7983 */ /* 0x000f280000300800 */
[----:B------:R-:W4:Y:S04]  /*161b0*/  LDL.LU R5, [R1+0x214] ;  /* 0x0002140001057983 */ /* 0x000f280000300800 */
[----:B------:R1:W-:Y:S02]  /*161c0*/  LDGSTS.E [R123+0x31c00], desc[UR60][R158.64], P0 ;  /* 0x31c000009e7b7fae */ /* 0x0003e4000812187c */
[----:B-1----:R-:W-:-:S05]  /*161d0*/  LOP3.LUT R159, R2, 0x10, RZ, 0x3c, !PT ;  /* 0x00000010029f7812 */ /* 0x002fca00078e3cff */
[----:B------:R-:W-:Y:S01]  /*161e0*/  VIADD R123, R159, UR5 ;  /* 0x000000059f7b7c36 */ /* 0x000fe20008000000 */
[----:B------:R-:W-:-:S05]  /*161f0*/  IADD3 R0, P1, R0, R154, RZ ;  /* 0x0000009a00007210 */ /* 0x000fca0007f3e0ff */
[----:B------:R1:W-:Y:S01]  /*16200*/  STL [R1+0x154], R0 ;  /* 0x0001540001007387 */ /* 0x0003e20000100800 */
[----:B--2---:R-:W-:Y:S01]  /*16210*/  IADD3 R4, P2, R4, R154, RZ ;  /* 0x0000009a04047210 */ /* 0x004fe20007f5e0ff */
[--C-:B---3--:R-:W-:Y:S02]  /*16220*/  IMAD.X R150, R150, 0x1, R153.reuse, P1 ;  /* 0x0000000196967824 */ /* 0x108fe400008e0699 */
[----:B------:R-:W-:Y:S02]  /*16230*/  IMAD.MOV.U32 R158, RZ, RZ, R0 ;  /* 0x000000ffff9e7224 */ /* 0x000fe400078e0000 */
[----:B------:R-:W-:Y:S01]  /*16240*/  IMAD.MOV.U32 R159, RZ, RZ, R150 ;  /* 0x000000ffff9f7224 */ /* 0x000fe200078e0096 */
[----:B------:R2:W-:Y:S01]  /*16250*/  STL [R1+0x150], R150 ;  /* 0x0001509601007387 */ /* 0x0005e20000100800 */
[----:B------:R-:W-:-:S03]  /*16260*/  IMAD.X R157, R157, 0x1, R153, P2 ;  /* 0x000000019d9d7824 */ /* 0x000fc600010e0699 */
[----:B------:R3:W-:Y:S04]  /*16270*/  STL [R1+0x194], R4 ;  /* 0x0001940401007387 */ /* 0x0007e80000100800 */
[----:B------:R3:W-:Y:S04]  /*16280*/  STL [R1+0x190], R157 ;  /* 0x0001909d01007387 */ /* 0x0007e80000100800 */
[----:B-1----:R-:W4:Y:S04]  /*16290*/  LDL.LU R0, [R1+0x254] ;  /* 0x0002540001007983 */ /* 0x002f280000300800 */
[----:B------:R1:W-:Y:S04]  /*162a0*/  LDGSTS.E [R123+0x30080], desc[UR60][R158.64], P0 ;  /* 0x300800009e7b7fae */ /* 0x0003e8000812187c */
[----:B--2---:R-:W2:Y:S01]  /*162b0*/  LDL.LU R150, [R1+0x294] ;  /* 0x0002940001967983 */ /* 0x004ea20000300800 */
[----:B-1----:R-:W-:-:S02]  /*162c0*/  IMAD.MOV.U32 R158, RZ, RZ, R4 ;  /* 0x000000ffff9e7224 */ /* 0x002fc400078e0004 */
[----:B------:R-:W-:Y:S01]  /*162d0*/  IMAD.MOV.U32 R159, RZ, RZ, R157 ;  /* 0x000000ffff9f7224 */ /* 0x000fe200078e009d */
[----:B---3--:R-:W3:Y:S04]  /*162e0*/  LDL.LU R4, [R1+0x250] ;  /* 0x0002500001047983 */ /* 0x008ee80000300800 */
[----:B------:R-:W3:Y:S01]  /*162f0*/  LDL.LU R157, [R1+0x290] ;  /* 0x00029000019d7983 */ /* 0x000ee20000300800 */
[----:B----4-:R-:W-:-:S03]  /*16300*/  IADD3 R3, P1, R3, R154, RZ ;  /* 0x0000009a03037210 */ /* 0x010fc60007f3e0ff */
[----:B------:R1:W-:Y:S02]  /*16310*/  LDGSTS.E [R123+0x30480], desc[UR60][R158.64], P0 ;  /* 0x304800009e7b7fae */ /* 0x0003e4000812187c */
[--C-:B------:R-:W-:Y:S01]  /*16320*/  IMAD.X R156, R156, 0x1, R153.reuse, P1 ;  /* 0x000000019c9c7824 */ /* 0x100fe200008e0699 */
[----:B------:R-:W-:Y:S01]  /*16330*/  IADD3 R5, P2, R5, R154, RZ ;  /* 0x0000009a05057210 */ /* 0x000fe20007f5e0ff */
[----:B------:R-:W-:Y:S04]  /*16340*/  STL [R1+0x1d4], R3 ;  /* 0x0001d40301007387 */ /* 0x000fe80000100800 */
[----:B------:R-:W-:Y:S01]  /*16350*/  IMAD.X R222, R222, 0x1, R153, P2 ;  /* 0x00000001dede7824 */ /* 0x000fe200010e0699 */
[----:B------:R4:W-:Y:S01]  /*16360*/  STL [R1+0x1d0], R156 ;  /* 0x0001d09c01007387 */ /* 0x0009e20000100800 */
[----:B-1----:R-:W-:-:S02]  /*16370*/  IMAD.MOV.U32 R158, RZ, RZ, R3 ;  /* 0x000000ffff9e7224 */ /* 0x002fc400078e0003 */
[----:B------:R-:W-:Y:S01]  /*16380*/  IMAD.MOV.U32 R159, RZ, RZ, R156 ;  /* 0x000000ffff9f7224 */ /* 0x000fe200078e009c */
[----:B------:R-:W-:Y:S04]  /*16390*/  STL [R1+0x214], R5 ;  /* 0x0002140501007387 */ /* 0x000fe80000100800 */
[----:B------:R1:W-:Y:S04]  /*163a0*/  LDGSTS.E [R123+0x30880], desc[UR60][R158.64], P0 ;  /* 0x308800009e7b7fae */ /* 0x0003e8000812187c */
[----:B----4-:R-:W4:Y:S04]  /*163b0*/  LDL.LU R156, [R1+0x2d4] ;  /* 0x0002d400019c7983 */ /* 0x010f280000300800 */
[----:B------:R1:W-:Y:S04]  /*163c0*/  STL [R1+0x210], R222 ;  /* 0x000210de01007387 */ /* 0x0003e80000100800 */
[----:B------:R-:W4:Y:S01]  /*163d0*/  LDL.LU R3, [R1+0x314] ;  /* 0x0003140001037983 */ /* 0x000f220000300800 */
[----:B-1----:R-:W-:-:S02]  /*163e0*/  IMAD.MOV.U32 R159, RZ, RZ, R222 ;  /* 0x000000ffff9f7224 */ /* 0x002fc400078e00de */
[----:B------:R-:W-:Y:S01]  /*163f0*/  IMAD.MOV.U32 R158, RZ, RZ, R5 ;  /* 0x000000ffff9e7224 */ /* 0x000fe200078e0005 */
[----:B------:R-:W4:Y:S04]  /*16400*/  LDL.LU R222, [R1+0x2d0] ;  /* 0x0002d00001de7983 */ /* 0x000f280000300800 */
[----:B------:R-:W4:Y:S04]  /*16410*/  LDL.LU R5, [R1+0x310] ;  /* 0x0003100001057983 */ /* 0x000f280000300800 */
[----:B------:R1:W-:Y:S01]  /*16420*/  LDGSTS.E [R123+0x30c80], desc[UR60][R158.64], P0 ;  /* 0x30c800009e7b7fae */ /* 0x0003e2000812187c */
[----:B------:R-:W-:-:S05]  /*16430*/  IADD3 R0, P1, R0, R154, RZ ;  /* 0x0000009a00007210 */ /* 0x000fca0007f3e0ff */
[----:B-1----:R-:W-:Y:S01]  /*16440*/  IMAD.MOV.U32 R158, RZ, RZ, R0 ;  /* 0x000000ffff9e7224 */ /* 0x002fe200078e0000 */
[----:B--2---:R-:W-:Y:S01]  /*16450*/  IADD3 R150, P2, R150, R154, RZ ;  /* 0x0000009a96967210 */ /* 0x004fe20007f5e0ff */
[----:B------:R1:W-:Y:S01]  /*16460*/  STL [R1+0x254], R0 ;  /* 0x0002540001007387 */ /* 0x0003e20000100800 */
[----:B---3--:R-:W-:-:S04]  /*16470*/  IMAD.X R4, R4, 0x1, R153, P1 ;  /* 0x0000000104047824 */ /* 0x008fc800008e0699 */
[----:B------:R-:W-:Y:S01]  /*16480*/  IMAD.MOV.U32 R159, RZ, RZ, R4 ;  /* 0x000000ffff9f7224 */ /* 0x000fe200078e0004 */
[----:B------:R-:W-:Y:S01]  /*16490*/  IADD3.X R157, R157, R153, RZ, P2, !PT ;  /* 0x000000999d9d7210 */ /* 0x000fe200017fe4ff */
[----:B------:R2:W-:Y:S04]  /*164a0*/  STL [R1+0x250], R4 ;  /* 0x0002500401007387 */ /* 0x0005e80000100800 */
[----:B------:R3:W-:Y:S04]  /*164b0*/  STL [R1+0x294], R150 ;  /* 0x0002949601007387 */ /* 0x0007e80000100800 */
[----:B------:R2:W-:Y:S04]  /*164c0*/  LDGSTS.E [R123+0x31080], desc[UR60][R158.64], P0 ;  /* 0x310800009e7b7fae */ /* 0x0005e8000812187c */
[----:B-1----:R-:W4:Y:S04]  /*164d0*/  LDL.LU R0, [R1+0x15c] ;  /* 0x00015c0001007983 */ /* 0x002f280000300800 */
[----:B------:R1:W-:Y:S01]  /*164e0*/  STL [R1+0x290], R157 ;  /* 0x0002909d01007387 */ /* 0x0003e20000100800 */
[----:B--2---:R-:W-:-:S03]  /*164f0*/  IMAD.MOV.U32 R158, RZ, RZ, R150 ;  /* 0x000000ffff9e7224 */ /* 0x004fc600078e0096 */
[----:B------:R-:W2:Y:S01]  /*16500*/  LDL.LU R4, [R1+0x19c] ;  /* 0x00019c0001047983 */ /* 0x000ea20000300800 */
[----:B------:R-:W-:-:S03]  /*16510*/  IMAD.MOV.U32 R159, RZ, RZ, R157 ;  /* 0x000000ffff9f7224 */ /* 0x000fc600078e009d */
[----:B---3--:R-:W3:Y:S01]  /*16520*/  LDL.LU R150, [R1+0x158] ;  /* 0x0001580001967983 */ /* 0x008ee20000300800 */
[----:B----4-:R-:W-:-:S03]  /*16530*/  IADD3 R156, P1, R156, R154, RZ ;  /* 0x0000009a9c9c7210 */ /* 0x010fc60007f3e0ff */
[----:B------:R4:W-:Y:S04]  /*16540*/  LDGSTS.E [R123+0x31480], desc[UR60][R158.64], P0 ;  /* 0x314800009e7b7fae */ /* 0x0009e8000812187c */
[----:B-1----:R-:W3:Y:S01]  /*16550*/  LDL.LU R157, [R1+0x198] ;  /* 0x00019800019d7983 */ /* 0x002ee20000300800 */
[----:B------:R-:W-:Y:S01]  /*16560*/  IADD3 R3, P2, R3, R154, RZ ;  /* 0x0000009a03037210 */ /* 0x000fe20007f5e0ff */
[--C-:B------:R-:W-:Y:S02]  /*16570*/  IMAD.X R222, R222, 0x1, R153.reuse, P1 ;  /* 0x00000001dede7824 */ /* 0x100fe400008e0699 */
[----:B----4-:R-:W-:Y:S02]  /*16580*/  IMAD.MOV.U32 R158, RZ, RZ, R156 ;  /* 0x000000ffff9e7224 */ /* 0x010fe400078e009c */
[----:B------:R-:W-:-:S02]  /*16590*/  IMAD.X R5, R5, 0x1, R153, P2 ;  /* 0x0000000105057824 */ /* 0x000fc400010e0699 */
[----:B------:R-:W-:Y:S01]  /*165a0*/  IMAD.MOV.U32 R159, RZ, RZ, R222 ;  /* 0x000000ffff9f7224 */ /* 0x000fe200078e00de */
[----:B------:R1:W-:Y:S04]  /*165b0*/  STL [R1+0x2d4], R156 ;  /* 0x0002d49c01007387 */ /* 0x0003e80000100800 */
[----:B------:R-:W-:Y:S04]  /*165c0*/  STL [R1+0x2d0], R222 ;  /* 0x0002d0de01007387 */ /* 0x000fe80000100800 */
[----:B------:R4:W-:Y:S04]  /*165d0*/  STL [R1+0x314], R3 ;  /* 0x0003140301007387 */ /* 0x0009e80000100800 */
[----:B------:R4:W-:Y:S04]  /*165e0*/  LDGSTS.E [R123+0x31880], desc[UR60][R158.64], P0 ;  /* 0x318800009e7b7fae */ /* 0x0009e8000812187c */
[----:B------:R4:W-:Y:S04]  /*165f0*/  STL [R1+0x310], R5 ;  /* 0x0003100501007387 */ /* 0x0009e80000100800 */
[----:B-1----:R-:W3:Y:S01]  /*16600*/  LDL.LU R156, [R1+0x1d8] ;  /* 0x0001d800019c7983 */ /* 0x002ee20000300800 */
[----:B----4-:R-:W-:-:S03]  /*16610*/  IMAD.MOV.U32 R158, RZ, RZ, R3 ;  /* 0x000000ffff9e7224 */ /* 0x010fc600078e0003 */
[----:B------:R-:W4:Y:S01]  /*16620*/  LDL.LU R3, [R1+0x1dc] ;  /* 0x0001dc0001037983 */ /* 0x000f220000300800 */
[----:B------:R-:W-:-:S03]  /*16630*/  IMAD.MOV.U32 R159, RZ, RZ, R5 ;  /* 0x000000ffff9f7224 */ /* 0x000fc600078e0005 */
[----:B------:R-:W4:Y:S04]  /*16640*/  LDL.LU R222, [R1+0x218] ;  /* 0x0002180001de7983 */ /* 0x000f280000300800 */
[----:B------:R-:W4:Y:S04]  /*16650*/  LDL.LU R5, [R1+0x21c] ;  /* 0x00021c0001057983 */ /* 0x000f280000300800 */
[----:B------:R1:W-:Y:S02]  /*16660*/  LDGSTS.E [R123+0x31c80], desc[UR60][R158.64], P0 ;  /* 0x31c800009e7b7fae */ /* 0x0003e4000812187c */
[----:B-1----:R-:W-:-:S05]  /*16670*/  LOP3.LUT R159, R2, 0x20, RZ, 0x3c, !PT ;  /* 0x00000020029f7812 */ /* 0x002fca00078e3cff */
[----:B------:R-:W-:Y:S01]  /*16680*/  VIADD R123, R159, UR5 ;  /* 0x000000059f7b7c36 */ /* 0x000fe20008000000 */
[-C--:B------:R-:W-:Y:S02]  /*16690*/  IADD3 R0, P1, R0, R154.reuse, RZ ;  /* 0x0000009a00007210 */ /* 0x080fe40007f3e0ff */
[----:B--2---:R-:W-:-:S03]  /*166a0*/  IADD3 R4, P2, R4, R154, RZ ;  /* 0x0000009a04047210 */ /* 0x004fc60007f5e0ff */
[--C-:B---3--:R-:W-:Y:S01]  /*166b0*/  IMAD.X R150, R150, 0x1, R153.reuse, P1 ;  /* 0x0000000196967824 */ /* 0x108fe200008e0699 */
[----:B------:R1:W-:Y:S01]  /*166c0*/  STL [R1+0x15c], R0 ;  /* 0x00015c0001007387 */ /* 0x0003e20000100800 */
        /* <DEDUP_REMOVED lines=9> */
[----:B-1----:R-:W-:Y:S01]  /*16760*/  MOV R158, R4 ;  /* 0x00000004009e7202 */ /* 0x002fe20000000f00 */
[----:B------:R-:W-:-:S02]  /*16770*/  IMAD.MOV.U32 R159, RZ, RZ, R157 ;  /* 0x000000ffff9f7224 */ /* 0x000fc400078e009d */
[----:B---3--:R-:W3:Y:S04]  /*16780*/  LDL.LU R4, [R1+0x258] ;  /* 0x0002580001047983 */ /* 0x008ee80000300800 */
[----:B------:R-:W3:Y:S04]  /*16790*/  LDL.LU R157, [R1+0x298] ;  /* 0x00029800019d7983 */ /* 0x000ee80000300800 */
[----:B------:R1:W-:Y:S01]  /*167a0*/  LDGSTS.E [R123+0x30500], desc[UR60][R158.64], P0 ;  /* 0x305000009e7b7fae */ /* 0x0003e2000812187c */
[----:B----4-:R-:W-:-:S05]  /*167b0*/  IADD3 R3, P1, R3, R154, RZ ;  /* 0x0000009a03037210 */ /* 0x010fca0007f3e0ff */
[----:B------:R-:W-:Y:S01]  /*167c0*/  IMAD.X R156, R156, 0x1, R153, P1 ;  /* 0x000000019c9c7824 */ /* 0x000fe200008e0699 */
[----:B------:R-:W-:Y:S01]  /*167d0*/  IADD3 R5, P2, R5, R154, RZ ;  /* 0x0000009a05057210 */ /* 0x000fe20007f5e0ff */
[----:B------:R-:W-:Y:S01]  /*167e0*/  STL [R1+0x1dc], R3 ;  /* 0x0001dc0301007387 */ /* 0x000fe20000100800 */
[----:B-1----:R-:W-:Y:S02]  /*167f0*/  IMAD.MOV.U32 R158, RZ, RZ, R3 ;  /* 0x000000ffff9e7224 */ /* 0x002fe400078e0003 */
[----:B------:R-:W-:Y:S01]  /*16800*/  IMAD.MOV.U32 R159, RZ, RZ, R156 ;  /* 0x000000ffff9f7224 */ /* 0x000fe200078e009c */
[----:B------:R1:W-:Y:S01]  /*16810*/  STL [R1+0x1d8], R156 ;  /* 0x0001d89c01007387 */ /* 0x0003e20000100800 */
[----:B------:R-:W-:-:S03]  /*16820*/  IMAD.X R222, R222, 0x1, R153, P2 ;  /* 0x00000001dede7824 */ /* 0x000fc600010e0699 */
[----:B------:R-:W-:Y:S04]  /*16830*/  STL [R1+0x21c], R5 ;  /* 0x00021c0501007387 */ /* 0x000fe80000100800 */
[----:B------:R4:W-:Y:S04]  /*16840*/  LDGSTS.E [R123+0x30900], desc[UR60][R158.64], P0 ;  /* 0x309000009e7b7fae */ /* 0x0009e8000812187c */
[----:B-1----:R-:W3:Y:S04]  /*16850*/  LDL.LU R156, [R1+0x2dc] ;  /* 0x0002dc00019c7983 */ /* 0x002ee80000300800 */
[----:B------:R1:W-:Y:S04]  /*16860*/  STL [R1+0x218], R222 ;  /* 0x000218de01007387 */ /* 0x0003e80000100800 */
[----:B------:R-:W3:Y:S01]  /*16870*/  LDL.LU R3, [R1+0x31c] ;  /* 0x00031c0001037983 */ /* 0x000ee20000300800 */
[----:B----4-:R-:W-:-:S02]  /*16880*/  IMAD.MOV.U32 R159, RZ, RZ, R222 ;  /* 0x000000ffff9f7224 */ /* 0x010fc400078e00de */
[----:B------:R-:W-:Y:S01]  /*16890*/  IMAD.MOV.U32 R158, RZ, RZ, R5 ;  /* 0x000000ffff9e7224 */ /* 0x000fe200078e0005 */
[----:B-1----:R-:W4:Y:S04]  /*168a0*/  LDL.LU R222, [R1+0x2d8] ;  /* 0x0002d80001de7983 */ /* 0x002f280000300800 */
[----:B------:R-:W4:Y:S04]  /*168b0*/  LDL.LU R5, [R1+0x318] ;  /* 0x0003180001057983 */ /* 0x000f280000300800 */
[----:B------:R1:W-:Y:S01]  /*168c0*/  LDGSTS.E [R123+0x30d00], desc[UR60][R158.64], P0 ;  /* 0x30d000009e7b7fae */ /* 0x0003e2000812187c */
[----:B------:R-:W-:-:S05]  /*168d0*/  IADD3 R0, P1, R0, R154, RZ ;  /* 0x0000009a00007210 */ /* 0x000fca0007f3e0ff */
[----:B-1----:R-:W-:Y:S01]  /*168e0*/  IMAD.MOV.U32 R158, RZ, RZ, R0 ;  /* 0x000000ffff9e7224 */ /* 0x002fe200078e0000 */
[----:B--2---:R-:W-:Y:S01]  /*168f0*/  IADD3 R150, P2, R150, R154, RZ ;  /* 0x0000009a96967210 */ /* 0x004fe20007f5e0ff */
[----:B------:R1:W-:Y:S01]  /*16900*/  STL [R1+0x25c], R0 ;  /* 0x00025c0001007387 */ /* 0x0003e20000100800 */
[----:B---3--:R-:W-:-:S04]  /*16910*/  IMAD.X R4, R4, 0x1, R153, P1 ;  /* 0x0000000104047824 */ /* 0x008fc800008e0699 */
[----:B------:R-:W-:Y:S02]  /*16920*/  IMAD.MOV.U32 R159, RZ, RZ, R4 ;  /* 0x000000ffff9f7224 */ /* 0x000fe400078e0004 */
[----:B------:R-:W-:Y:S01]  /*16930*/  IMAD.X R157, R157, 0x1, R153, P2 ;  /* 0x000000019d9d7824 */ /* 0x000fe200010e0699 */
        /* <DEDUP_REMOVED lines=8> */
[----:B---3--:R-:W3:Y:S04]  /*169c0*/  LDL.LU R150, [R1+0x160] ;  /* 0x0001600001967983 */ /* 0x008ee80000300800 */
[----:B------:R4:W-:Y:S01]  /*169d0*/  LDGSTS.E [R123+0x31500], desc[UR60][R158.64], P0 ;  /* 0x315000009e7b7fae */ /* 0x0009e2000812187c */
[----:B------:R-:W-:-:S03]  /*169e0*/  IADD3 R156, P1, R156, R154, RZ ;  /* 0x0000009a9c9c7210 */ /* 0x000fc60007f3e0ff */
[----:B-1----:R-:W3:Y:S01]  /*169f0*/  LDL.LU R157, [R1+0x1a0] ;  /* 0x0001a000019d7983 */ /* 0x002ee20000300800 */
[----:B------:R-:W-:Y:S02]  /*16a00*/  IADD3 R3, P2, R3, R154, RZ ;  /* 0x0000009a03037210 */ /* 0x000fe40007f5e0ff */
[----:B----4-:R-:W-:Y:S01]  /*16a10*/  MOV R158, R156 ;  /* 0x0000009c009e7202 */ /* 0x010fe20000000f00 */
[--C-:B------:R-:W-:Y:S01]  /*16a20*/  IMAD.X R222, R222, 0x1, R153.reuse, P1 ;  /* 0x00000001dede7824 */ /* 0x100fe200008e0699 */
[----:B------:R1:W-:Y:S01]  /*16a30*/  STL [R1+0x2dc], R156 ;  /* 0x0002dc9c01007387 */ /* 0x0003e20000100800 */
[----:B------:R-:W-:Y:S02]  /*16a40*/  IMAD.X R5, R5, 0x1, R153, P2 ;  /* 0x0000000105057824 */ /* 0x000fe400010e0699 */
[----:B------:R-:W-:Y:S01]  /*16a50*/  IMAD.MOV.U32 R159, RZ, RZ, R222 ;  /* 0x000000ffff9f7224 */ /* 0x000fe200078e00de */
        /* <DEDUP_REMOVED lines=44> */
[----:B----4-:R-:W-:Y:S01]  /*16d20*/  MOV R159, R222 ;  /* 0x000000de009f7202 */ /* 0x010fe20000000f00 */
[----:B------:R-:W-:-:S02]  /*16d30*/  IMAD.MOV.U32 R158, RZ, RZ, R5 ;  /* 0x000000ffff9e7224 */ /* 0x000fc400078e0005 */
        /* <DEDUP_REMOVED lines=22> */
[----:B------:R-:W-:Y:S01]  /*16ea0*/  IADD3 R3, P2, R3, R154, RZ ;  /* 0x0000009a03037210 */ /* 0x000fe20007f5e0ff */
[----:B----4-:R-:W-:Y:S02]  /*16eb0*/  IMAD.MOV.U32 R158, RZ, RZ, R156 ;  /* 0x000000ffff9e7224 */ /* 0x010fe400078e009c */
        /* <DEDUP_REMOVED lines=21> */
[----:B------:R-:W-:Y:S02]  /*17010*/  MOV R158, R0 ;  /* 0x00000000009e7202 */ /* 0x000fe40000000f00 */
        /* <DEDUP_REMOVED lines=26> */
[----:B----4-:R-:W-:-:S03]  /*171c0*/  IMAD.MOV.U32 R159, RZ, RZ, R222 ;  /* 0x000000ffff9f7224 */ /* 0x010fc600078e00de */
[----:B-1----:R-:W4:Y:S01]  /*171d0*/  LDL.LU R222, [R1+0x2e8] ;  /* 0x0002e80001de7983 */ /* 0x002f220000300800 */
[----:B------:R-:W-:-:S03]  /*171e0*/  IMAD.MOV.U32 R158, RZ, RZ, R5 ;  /* 0x000000ffff9e7224 */ /* 0x000fc600078e0005 */
        /* <DEDUP_REMOVED lines=22> */
[----:B----4-:R-:W-:Y:S01]  /*17350*/  IMAD.MOV.U32 R158, RZ, RZ, R156 ;  /* 0x000000ffff9e7224 */ /* 0x010fe200078e009c */
[----:B------:R-:W-:Y:S01]  /*17360*/  IADD3.X R222, R222, R153, RZ, P1, !PT ;  /* 0x00000099dede7210 */ /* 0x000fe20000ffe4ff */
[----:B------:R1:W-:Y:S02]  /*17370*/  STL [R1+0x2ec], R156 ;  /* 0x0002ec9c01007387 */ /* 0x0003e40000100800 */
        /* <DEDUP_REMOVED lines=38> */
[----:B------:R-:W-:Y:S01]  /*175e0*/  MOV R159, R156 ;  /* 0x0000009c009f7202 */ /* 0x000fe20000000f00 */
[----:B------:R-:W-:Y:S01]  /*175f0*/  IMAD.X R222, R222, 0x1, R153, P2 ;  /* 0x00000001dede7824 */ /* 0x000fe200010e0699 */
[----:B------:R1:W-:Y:S04]  /*17600*/  STL [R1+0x1f0], R156 ;  /* 0x0001f09c01007387 */ /* 0x0003e80000100800 */
        /* <DEDUP_REMOVED lines=50> */
[----:B---3--:R-:W-:Y:S01]  /*17930*/  IMAD.X R150, R150, 0x1, R153, P1 ;  /* 0x0000000196967824 */ /* 0x008fe200008e0699 */
[----:B------:R1:W-:Y:S01]  /*17940*/  STL [R1+0x17c], R0 ;  /* 0x00017c0001007387 */ /* 0x0003e20000100800 */
[----:B------:R-:W-:Y:S02]  /*17950*/  IMAD.MOV.U32 R158, RZ, RZ, R0 ;  /* 0x000000ffff9e7224 */ /* 0x000fe400078e0000 */
[----:B------:R-:W-:Y:S01]  /*17960*/  IMAD.MOV.U32 R159, RZ, RZ, R150 ;  /* 0x000000ffff9f7224 */ /* 0x000fe200078e0096 */
[----:B------:R2:W-:Y:S01]  /*17970*/  STL [R1+0x178], R150 ;  /* 0x0001789601007387 */ /* 0x0005e20000100800 */
[----:B------:R-:W-:-:S03]  /*17980*/  IADD3.X R157, R157, R153, RZ, P2, !PT ;  /* 0x000000999d9d7210 */ /* 0x000fc600017fe4ff */
[----:B------:R-:W-:Y:S04]  /*17990*/  STL [R1+0x1bc], R4 ;  /* 0x0001bc0401007387 */ /* 0x000fe80000100800 */
[----:B------:R3:W-:Y:S04]  /*179a0*/  STL [R1+0x1b8], R157 ;  /* 0x0001b89d01007387 */ /* 0x0007e80000100800 */
[----:B-1----:R-:W4:Y:S04]  /*179b0*/  LDL.LU R0, [R1+0x27c] ;  /* 0x00027c0001007983 */ /* 0x002f280000300800 */
[----:B------:R1:W-:Y:S04]  /*179c0*/  LDGSTS.E [R123+0x30300], desc[UR60][R158.64], P0 ;  /* 0x303000009e7b7fae */ /* 0x0003e8000812187c */
[----:B--2---:R-:W2:Y:S01]  /*179d0*/  LDL.LU R150, [R1+0x2bc] ;  /* 0x0002bc0001967983 */ /* 0x004ea20000300800 */
[----:B-1----:R-:W-:-:S02]  /*179e0*/  IMAD.MOV.U32 R158, RZ, RZ, R4 ;  /* 0x000000ffff9e7224 */ /* 0x002fc400078e0004 */
[----:B------:R-:W-:Y:S02]  /*179f0*/  IMAD.MOV.U32 R159, RZ, RZ, R157 ;  /* 0x000000ffff9f7224 */ /* 0x000fe400078e009d */
        /* <DEDUP_REMOVED lines=24> */
[----:B---3--:R-:W-:-:S04]  /*17b80*/  IMAD.X R157, R157, 0x1, R153, P1 ;  /* 0x000000019d9d7824 */ /* 0x008fc800008e0699 */
[----:B------:R-:W-:Y:S02]  /*17b90*/  IMAD.MOV.U32 R159, RZ, RZ, R157 ;  /* 0x000000ffff9f7224 */ /* 0x000fe400078e009d */
[----:B------:R-:W-:-:S03]  /*17ba0*/  IMAD.X R4, R4, 0x1, R153, P2 ;  /* 0x0000000104047824 */ /* 0x000fc600010e0699 */
[----:B------:R1:W-:Y:S04]  /*17bb0*/  LDGSTS.E [R123+0x31300], desc[UR60][R158.64], P0 ;  /* 0x313000009e7b7fae */ /* 0x0003e8000812187c */
[----:B------:R-:W-:Y:S04]  /*17bc0*/  STL [R1+0x27c], R0 ;  /* 0x00027c0001007387 */ /* 0x000fe80000100800 */
[----:B------:R2:W-:Y:S01]  /*17bd0*/  STL [R1+0x278], R157 ;  /* 0x0002789d01007387 */ /* 0x0005e20000100800 */
[----:B-1----:R-:W-:Y:S01]  /*17be0*/  MOV R158, R150 ;  /* 0x00000096009e7202 */ /* 0x002fe20000000f00 */
[----:B------:R-:W-:-:S02]  /*17bf0*/  IMAD.MOV.U32 R159, RZ, RZ, R4 ;  /* 0x000000ffff9f7224 */ /* 0x000fc400078e0004 */
[----:B------:R-:W-:Y:S04]  /*17c00*/  STL [R1+0x2bc], R150 ;  /* 0x0002bc9601007387 */ /* 0x000fe80000100800 */
[----:B--2---:R-:W2:Y:S04]  /*17c10*/  LDL.LU R157, [R1+0x184] ;  /* 0x00018400019d7983 */ /* 0x004ea80000300800 */
[----:B------:R1:W-:Y:S01]  /*17c20*/  LDGSTS.E [R123+0x31700], desc[UR60][R158.64], P0 ;  /* 0x317000009e7b7fae */ /* 0x0003e2000812187c */
[----:B------:R-:W-:-:S03]  /*17c30*/  IADD3 R156, P1, R156, R154, RZ ;  /* 0x0000009a9c9c7210 */ /* 0x000fc60007f3e0ff */
[----:B------:R3:W-:Y:S02]  /*17c40*/  STL [R1+0x2b8], R4 ;  /* 0x0002b80401007387 */ /* 0x0007e40000100800 */
[----:B-1----:R-:W-:Y:S02]  /*17c50*/  IMAD.MOV.U32 R158, RZ, RZ, R156 ;  /* 0x000000ffff9e7224 */ /* 0x002fe400078e009c */
[----:B------:R-:W2:Y:S01]  /*17c60*/  LDL.LU R0, [R1+0x1c4] ;  /* 0x0001c40001007983 */ /* 0x000ea20000300800 */
[----:B------:R-:W-:-:S03]  /*17c70*/  IADD3 R3, P2, R3, R154, RZ ;  /* 0x0000009a03037210 */ /* 0x000fc60007f5e0ff */
[----:B---3--:R-:W5:Y:S01]  /*17c80*/  LDL.LU R4, [R1+0x774] ;  /* 0x0007740001047983 */ /* 0x008f620000300800 */
[----:B----4-:R-:W-:-:S03]  /*17c90*/  IMAD.X R222, R222, 0x1, R153, P1 ;  /* 0x00000001dede7824 */ /* 0x010fc600008e0699 */
[----:B------:R-:W3:Y:S01]  /*17ca0*/  LDL.LU R150, [R1+0x1c0] ;  /* 0x0001c00001967983 */ /* 0x000ee20000300800 */
[----:B------:R-:W-:Y:S02]  /*17cb0*/  IMAD.MOV.U32 R159, RZ, RZ, R222 ;  /* 0x000000ffff9f7224 */ /* 0x000fe400078e00de */
[----:B------:R-:W-:Y:S01]  /*17cc0*/  IMAD.X R5, R5, 0x1, R153, P2 ;  /* 0x0000000105057824 */ /* 0x000fe200010e0699 */
[----:B------:R1:W-:Y:S04]  /*17cd0*/  STL [R1+0x2fc], R156 ;  /* 0x0002fc9c01007387 */ /* 0x0003e80000100800 */
[----:B------:R4:W-:Y:S04]  /*17ce0*/  STL [R1+0x2f8], R222 ;  /* 0x0002f8de01007387 */ /* 0x0009e80000100800 */
[----:B------:R4:W-:Y:S04]  /*17cf0*/  LDGSTS.E [R123+0x31b00], desc[UR60][R158.64], P0 ;  /* 0x31b000009e7b7fae */ /* 0x0009e8000812187c */
[----:B------:R-:W-:Y:S04]  /*17d00*/  STL [R1+0x33c], R3 ;  /* 0x00033c0301007387 */ /* 0x000fe80000100800 */
[----:B-1----:R-:W3:Y:S01]  /*17d10*/  LDL.LU R156, [R1+0x204] ;  /* 0x00020400019c7983 */ /* 0x002ee20000300800 */
[----:B----4-:R-:W-:-:S02]  /*17d20*/  IMAD.MOV.U32 R158, RZ, RZ, R3 ;  /* 0x000000ffff9e7224 */ /* 0x010fc400078e0003 */
[----:B------:R-:W-:Y:S01]  /*17d30*/  IMAD.MOV.U32 R159, RZ, RZ, R5 ;  /* 0x000000ffff9f7224 */ /* 0x000fe200078e0005 */
[----:B------:R1:W-:Y:S04]  /*17d40*/  STL [R1+0x338], R5 ;  /* 0x0003380501007387 */ /* 0x0003e80000100800 */
[----:B------:R-:W4:Y:S04]  /*17d50*/  LDL.LU R222, [R1+0x244] ;  /* 0x0002440001de7983 */ /* 0x000f280000300800 */
[----:B------:R1:W-:Y:S04]  /*17d60*/  LDGSTS.E [R123+0x31f00], desc[UR60][R158.64], P0 ;  /* 0x31f000009e7b7fae */ /* 0x0003e8000812187c */
[----:B-1----:R-:W5:Y:S04]  /*17d70*/  LDL.LU R5, [R1+0x770] ;  /* 0x0007700001057983 */ /* 0x002f680000300800 */
[----:B------:R-:W4:Y:S04]  /*17d80*/  LDL.LU R3, [R1+0x240] ;  /* 0x0002400001037983 */ /* 0x000f280000300800 */
[----:B------:R-:W4:Y:S01]  /*17d90*/  LDL.LU R159, [R1+0x180] ;  /* 0x00018000019f7983 */ /* 0x000f220000300800 */
[----:B------:R-:W-:-:S05]  /*17da0*/  LOP3.LUT R158, R2, 0x70, RZ, 0x3c, !PT ;  /* 0x00000070029e7812 */ /* 0x000fca00078e3cff */
[----:B------:R-:W-:Y:S01]  /*17db0*/  VIADD R123, R158, UR5 ;  /* 0x000000059e7b7c36 */ /* 0x000fe20008000000 */
[----:B--2---:R-:W-:-:S05]  /*17dc0*/  IADD3 R157, P1, R157, R154, RZ ;  /* 0x0000009a9d9d7210 */ /* 0x004fca0007f3e0ff */
[----:B------:R-:W-:Y:S01]  /*17dd0*/  IMAD.MOV.U32 R158, RZ, RZ, R157 ;  /* 0x000000ffff9e7224 */ /* 0x000fe200078e009d */
[----:B------:R1:W-:Y:S01]  /*17de0*/  STL [R1+0x184], R157 ;  /* 0x0001849d01007387 */ /* 0x0003e20000100800 */
[----:B------:R-:W-:-:S05]  /*17df0*/  IADD3 R0, P2, R0, R154, RZ ;  /* 0x0000009a00007210 */ /* 0x000fca0007f5e0ff */
[--C-:B---3--:R-:W-:Y:S02]  /*17e00*/  IMAD.X R150, R150, 0x1, R153.reuse, P2 ;  /* 0x0000000196967824 */ /* 0x108fe400010e0699 */
[----:B----4-:R-:W-:-:S05]  /*17e10*/  IMAD.X R159, R159, 0x1, R153, P1 ;  /* 0x000000019f9f7824 */ /* 0x010fca00008e0699 */
[----:B------:R2:W-:Y:S04]  /*17e20*/  STL [R1+0x180], R159 ;  /* 0x0001809f01007387 */ /* 0x0005e80000100800 */
[----:B------:R3:W-:Y:S04]  /*17e30*/  LDGSTS.E [R123+0x30380], desc[UR60][R158.64], P0 ;  /* 0x303800009e7b7fae */ /* 0x0007e8000812187c */
[----:B------:R-:W-:Y:S04]  /*17e40*/  STL [R1+0x1c4], R0 ;  /* 0x0001c40001007387 */ /* 0x000fe80000100800 */
[----:B------:R4:W-:Y:S01]  /*17e50*/  STL [R1+0x1c0], R150 ;  /* 0x0001c09601007387 */ /* 0x0009e20000100800 */
[----:B---3--:R-:W-:-:S03]  /*17e60*/  IMAD.MOV.U32 R158, RZ, RZ, R0 ;  /* 0x000000ffff9e7224 */ /* 0x008fc600078e0000 */
[----:B-1----:R-:W3:Y:S01]  /*17e70*/  LDL.LU R157, [R1+0x2c4] ;  /* 0x0002c400019d7983 */ /* 0x002ee20000300800 */
[----:B--2---:R-:W-:-:S03]  /*17e80*/  IMAD.MOV.U32 R159, RZ, RZ, R150 ;  /* 0x000000ffff9f7224 */ /* 0x004fc600078e0096 */
[----:B----4-:R-:W2:Y:S04]  /*17e90*/  LDL.LU R150, [R1+0x2c0] ;  /* 0x0002c00001967983 */ /* 0x010ea80000300800 */
[----:B------:R-:W4:Y:S04]  /*17ea0*/  LDL.LU R0, [R1+0x344] ;  /* 0x0003440001007983 */ /* 0x000f280000300800 */
[----:B------:R1:W-:Y:S04]  /*17eb0*/  LDGSTS.E [R123+0x30780], desc[UR60][R158.64], P0 ;  /* 0x307800009e7b7fae */ /* 0x0003e8000812187c */
[----:B------:R-:W3:Y:S01]  /*17ec0*/  LDL.LU R159, [R1+0x200] ;  /* 0x00020000019f7983 */ /* 0x000ee20000300800 */
[----:B------:R-:W-:-:S02]  /*17ed0*/  IADD3 R156, P1, R156, R154, RZ ;  /* 0x0000009a9c9c7210 */ /* 0x000fc40007f3e0ff */
[----:B------:R-:W-:Y:S02]  /*17ee0*/  IADD3 R222, P2, R222, R154, RZ ;  /* 0x0000009adede7210 */ /* 0x000fe40007f5e0ff */
[----:B-1----:R-:W-:Y:S01]  /*17ef0*/  MOV R158, R156 ;  /* 0x0000009c009e7202 */ /* 0x002fe20000000f00 */
[----:B------:R1:W-:Y:S02]  /*17f00*/  STL [R1+0x204], R156 ;  /* 0x0002049c01007387 */ /* 0x0003e40000100800 */
[--C-:B------:R-:W-:Y:S02]  /*17f10*/  IMAD.X R3, R3, 0x1, R153.reuse, P2 ;  /* 0x0000000103037824 */ /* 0x100fe400010e0699 */
[----:B---3--:R-:W-:-:S05]  /*17f20*/  IMAD.X R159, R159, 0x1, R153, P1 ;  /* 0x000000019f9f7824 */ /* 0x008fca00008e0699 */
[----:B------:R3:W-:Y:S04]  /*17f30*/  STL [R1+0x200], R159 ;  /* 0x0002009f01007387 */ /* 0x0007e80000100800 */
[----:B------:R2:W-:Y:S04]  /*17f40*/  LDGSTS.E [R123+0x30b80], desc[UR60][R158.64], P0 ;  /* 0x30b800009e7b7fae */ /* 0x0005e8000812187c */
[----:B------:R-:W-:Y:S04]  /*17f50*/  STL [R1+0x244], R222 ;  /* 0x000244de01007387 */ /* 0x000fe80000100800 */
[----:B-1----:R-:W4:Y:S01]  /*17f60*/  LDL.LU R156, [R1+0x340] ;  /* 0x00034000019c7983 */ /* 0x002f220000300800 */
[----:B--2---:R-:W-:-:S02]  /*17f70*/  IMAD.MOV.U32 R158, RZ, RZ, R222 ;  /* 0x000000ffff9e7224 */ /* 0x004fc400078e00de */
[----:B---3--:R-:W-:Y:S01]  /*17f80*/  IMAD.MOV.U32 R159, RZ, RZ, R3 ;  /* 0x000000ffff9f7224 */ /* 0x008fe200078e0003 */
[----:B------:R1:W-:Y:S04]  /*17f90*/  STL [R1+0x240], R3 ;  /* 0x0002400301007387 */ /* 0x0003e80000100800 */
[----:B------:R2:W-:Y:S04]  /*17fa0*/  LDGSTS.E [R123+0x30f80], desc[UR60][R158.64], P0 ;  /* 0x30f800009e7b7fae */ /* 0x0005e8000812187c */
[----:B-1----:R-:W5:Y:S04]  /*17fb0*/  LDL.LU R3, [R1+0x76c] ;  /* 0x00076c0001037983 */ /* 0x002f680000300800 */
[----:B------:R-:W3:Y:S04]  /*17fc0*/  LDL R222, [R1+0x34c] ;  /* 0x00034c0001de7983 */ /* 0x000ee80000100800 */
[----:B------:R-:W4:Y:S04]  /*17fd0*/  LDL.LU R158, [R1+0x280] ;  /* 0x00028000019e7983 */ /* 0x000f280000300800 */
[----:B------:R-:W2:Y:S01]  /*17fe0*/  LDL.LU R159, [R1+0x284] ;  /* 0x00028400019f7983 */ /* 0x000ea20000300800 */
[----:B------:R-:W-:-:S05]  /*17ff0*/  IADD3 R157, P2, R157, R154, RZ ;  /* 0x0000009a9d9d7210 */ /* 0x000fca0007f5e0ff */
[----:B------:R-:W-:Y:S01]  /*18000*/  IMAD.X R150, R150, 0x1, R153, P2 ;  /* 0x0000000196967824 */ /* 0x000fe200010e0699 */
[----:B--2---:R-:W-:-:S05]  /*18010*/  IADD3 R159, P1, R159, R154, RZ ;  /* 0x0000009a9f9f7210 */ /* 0x004fca0007f3e0ff */
[----:B----4-:R-:W-:Y:S01]  /*18020*/  IMAD.X R158, R158, 0x1, R153, P1 ;  /* 0x000000019e9e7824 */ /* 0x010fe200008e0699 */
[----:B------:R1:W-:Y:S04]  /*18030*/  STL [R1+0x284], R159 ;  /* 0x0002849f01007387 */ /* 0x0003e80000100800 */
[----:B------:R2:W-:Y:S01]  /*18040*/  STL [R1+0x280], R158 ;  /* 0x0002809e01007387 */ /* 0x0005e20000100800 */
[----:B-1----:R-:W-:-:S04]  /*18050*/  LOP3.LUT R159, R159, R158, RZ, 0x3c, !PT ;  /* 0x0000009e9f9f7212 */ /* 0x002fc800078e3cff */
[----:B--2---:R-:W-:-:S04]  /*18060*/  LOP3.LUT R158, R159, R158, RZ, 0x3c, !PT ;  /* 0x0000009e9f9e7212 */ /* 0x004fc800078e3cff */
[----:B------:R-:W-:Y:S01]  /*18070*/  LOP3.LUT R159, R159, R158, RZ, 0x3c, !PT ;  /* 0x0000009e9f9f7212 */ /* 0x000fe200078e3cff */
[----:B------:R-:W-:Y:S04]  /*18080*/  STL [R1+0x2c4], R157 ;  /* 0x0002c49d01007387 */ /* 0x000fe80000100800 */
[----:B------:R1:W-:Y:S04]  /*18090*/  LDGSTS.E [R123+0x31380], desc[UR60][R158.64], P0 ;  /* 0x313800009e7b7fae */ /* 0x0003e8000812187c */
[----:B------:R2:W-:Y:S01]  /*180a0*/  STL [R1+0x2c0], R150 ;  /* 0x0002c09601007387 */ /* 0x0005e20000100800 */
[----:B-1----:R-:W-:-:S02]  /*180b0*/  IMAD.MOV.U32 R158, RZ, RZ, R157 ;  /* 0x000000ffff9e7224 */ /* 0x002fc400078e009d */
[----:B------:R-:W-:Y:S02]  /*180c0*/  IMAD.MOV.U32 R159, RZ, RZ, R150 ;  /* 0x000000ffff9f7224 */ /* 0x000fe400078e0096 */
[----:B--2---:R-:W2:Y:S04]  /*180d0*/  LDL.LU R150, [R1+0x768] ;  /* 0x0007680001967983 */ /* 0x004ea80000300800 */
[----:B------:R-:W5:Y:S04]  /*180e0*/  LDL.LU R157, [R1+0x764] ;  /* 0x00076400019d7983 */ /* 0x000f680000300800 */
[----:B------:R1:W-:Y:S04]  /*180f0*/  LDGSTS.E [R123+0x31780], desc[UR60][R158.64], P0 ;  /* 0x317800009e7b7fae */ /* 0x0003e8000812187c */
[----:B------:R-:W4:Y:S04]  /*18100*/  LDL.LU R158, [R1+0x300] ;  /* 0x00030000019e7983 */ /* 0x000f280000300800 */
[----:B------:R-:W1:Y:S01]  /*18110*/  LDL.LU R159, [R1+0x304] ;  /* 0x00030400019f7983 */ /* 0x000e620000300800 */
[----:B------:R-:W-:-:S05]  /*18120*/  IADD3 R0, P2, R0, R154, RZ ;  /* 0x0000009a00007210 */ /* 0x000fca0007f5e0ff */
[----:B------:R-:W-:Y:S01]  /*18130*/  IMAD.X R156, R156, 0x1, R153, P2 ;  /* 0x000000019c9c7824 */ /* 0x000fe200010e0699 */
[----:B-1----:R-:W-:-:S05]  /*18140*/  IADD3 R159, P1, R159, R154, RZ ;  /* 0x0000009a9f9f7210 */ /* 0x002fca0007f3e0ff */
[----:B----4-:R-:W-:Y:S01]  /*18150*/  IMAD.X R158, R158, 0x1, R153, P1 ;  /* 0x000000019e9e7824 */ /* 0x010fe200008e0699 */
[----:B------:R1:W-:Y:S04]  /*18160*/  STL [R1+0x304], R159 ;  /* 0x0003049f01007387 */ /* 0x0003e80000100800 */
[----:B------:R4:W-:Y:S01]  /*18170*/  STL [R1+0x300], R158 ;  /* 0x0003009e01007387 */ /* 0x0009e20000100800 */
[----:B-1----:R-:W-:-:S04]  /*18180*/  LOP3.LUT R159, R159, R158, RZ, 0x3c, !PT ;  /* 0x0000009e9f9f7212 */ /* 0x002fc800078e3cff */
[----:B----4-:R-:W-:-:S04]  /*18190*/  LOP3.LUT R158, R159, R158, RZ, 0x3c, !PT ;  /* 0x0000009e9f9e7212 */ /* 0x010fc800078e3cff */
[----:B------:R-:W-:Y:S01]  /*181a0*/  LOP3.LUT R159, R159, R158, RZ, 0x3c, !PT ;  /* 0x0000009e9f9f7212 */ /* 0x000fe200078e3cff */
[----:B------:R-:W-:Y:S04]  /*181b0*/  STL [R1+0x344], R0 ;  /* 0x0003440001007387 */ /* 0x000fe80000100800 */
[----:B------:R1:W-:Y:S04]  /*181c0*/  LDGSTS.E [R123+0x31b80], desc[UR60][R158.64], P0 ;  /* 0x31b800009e7b7fae */ /* 0x0003e8000812187c */
[----:B------:R4:W-:Y:S01]  /*181d0*/  STL [R1+0x340], R156 ;  /* 0x0003409c01007387 */ /* 0x0009e20000100800 */
[----:B-1----:R-:W-:-:S02]  /*181e0*/  IMAD.MOV.U32 R159, RZ, RZ, R156 ;  /* 0x000000ffff9f7224 */ /* 0x002fc400078e009c */
[----:B------:R-:W-:Y:S01]  /*181f0*/  IMAD.MOV.U32 R158, RZ, RZ, R0 ;  /* 0x000000ffff9e7224 */ /* 0x000fe200078e0000 */
[----:B----4-:R-:W5:Y:S04]  /*18200*/  LDL.LU R156, [R1+0x760] ;  /* 0x00076000019c7983 */ /* 0x010f680000300800 */
[----:B------:R-:W5:Y:S01]  /*18210*/  LDL.LU R0, [R1+0x75c] ;  /* 0x00075c0001007983 */ /* 0x000f620000300800 */
[----:B--2---:R-:W-:-:S03]  /*18220*/  VIADD R150, R150, 0x1 ;  /* 0x0000000196967836 */ /* 0x004fc60000000000 */
[----:B------:R1:W-:Y:S02]  /*18230*/  LDGSTS.E [R123+0x31f80], desc[UR60][R158.64], P0 ;  /* 0x31f800009e7b7fae */ /* 0x0003e4000812187c */
[----:B---3--:R-:W-:Y:S02]  /*18240*/  ISETP.NE.U32.AND P0, PT, R150, R222, PT ;  /* 0x000000de9600720c */ /* 0x008fe40003f05070 */
[----:B------:R-:W0:Y:S01]  /*18250*/  LDGDEPBAR ;  /* 0x00000000000079af */ /* 0x000e220000000000 */
[----:B-1----:R-:W-:-:S10]  /*18260*/  IMAD.U32 R123, RZ, RZ, UR4 ;  /* 0x00000004ff7b7e24 */ /* 0x002fd4000f8e00ff */
[----:B------:R-:W-:Y:S05]  /*18270*/  @P0 BRA `(.L_x_1) ;  /* 0xffffff80000c0947 */ /* 0x000fea000383ffff */
.L_x_0:
[----:B------:R-:W2:Y:S01]  /*18280*/  LDL.LU R154, [R1+0x350] ;  /* 0x00035000019a7983 */ /* 0x000ea20000300800 */
[----:B-----5:R-:W1:Y:S01]  /*18290*/  S2R R4, SR_TID.X ;  /* 0x0000000000047919 */ /* 0x020e620000002100 */
[----:B------:R-:W-:Y:S02]  /*182a0*/  WARPGROUP.DEPBAR.LE gsb0, 0x0 ;  /* 0x00008000000079c5 */ /* 0x000fe40000010000 */
[----:B------:R-:W-:-:S04]  /*182b0*/  DEPBAR.LE SB0, 0x0 ;  /* 0x000080000000791a */ /* 0x000fc80000000000 */
[----:B------:R-:W3:Y:S01]  /*182c0*/  LDL.LU R150, [R1+0x6d8] ;  /* 0x0006d80001967983 */ /* 0x000ee20000300800 */
[----:B------:R-:W-:Y:S01]  /*182d0*/  ULDC UR5, c[0x0][0x248] ;  /* 0x0000920000057ab9 */ /* 0x000fe20000000800 */
[----:B------:R-:W-:Y:S02]  /*182e0*/  ULDC.64 UR6, c[0x0][0x220] ;  /* 0x0000880000067ab9 */ /* 0x000fe40000000a00 */
[----:B------:R-:W4:Y:S04]  /*182f0*/  LDL.LU R159, [R1+0x6d4] ;  /* 0x0006d400019f7983 */ /* 0x000f280000300800 */
[----:B------:R-:W3:Y:S04]  /*18300*/  LDL.LU R123, [R1+0x6d0] ;  /* 0x0006d000017b7983 */ /* 0x000ee80000300800 */
[----:B------:R-:W3:Y:S04]  /*18310*/  LDL.LU R222, [R1+0x6cc] ;  /* 0x0006cc0001de7983 */ /* 0x000ee80000300800 */
[----:B------:R-:W4:Y:S01]  /*18320*/  LDL.LU R158, [R1+0x620] ;  /* 0x00062000019e7983 */ /* 0x000f220000300800 */
[----:B------:R-:W-:-:S02]  /*18330*/  IMAD.MOV.U32 R6, RZ, RZ, R24 ;  /* 0x000000ffff067224 */ /* 0x000fc400078e0018 */
[----:B------:R-:W-:Y:S01]  /*18340*/  IMAD.MOV.U32 R7, RZ, RZ, R26 ;  /* 0x000000ffff077224 */ /* 0x000fe200078e001a */
[----:B------:R-:W3:Y:S01]  /*18350*/  LDL.LU R92, [R1+0x71c] ;  /* 0x00071c00015c7983 */ /* 0x000ee20000300800 */
[----:B------:R-:W-:Y:S02]  /*18360*/  IMAD.MOV.U32 R8, RZ, RZ, R57 ;  /* 0x000000ffff087224 */ /* 0x000fe400078e0039 */
[----:B------:R-:W-:Y:S01]  /*18370*/  IMAD.MOV.U32 R9, RZ, RZ, R59 ;  /* 0x000000ffff097224 */ /* 0x000fe200078e003b */
[----:B------:R-:W3:Y:S01]  /*18380*/  LDL.LU R91, [R1+0x718] ;  /* 0x00071800015b7983 */ /* 0x000ee20000300800 */
[C---:B-1----:R-:W-:Y:S01]  /*18390*/  IMAD.SHL.U32 R2, R4.reuse, 0x10, RZ ;  /* 0x0000001004027824 */ /* 0x042fe200078e00ff */
[C---:B------:R-:W-:Y:S01]  /*183a0*/  LOP3.LUT R5, R4.reuse, 0x60, RZ, 0xc0, !PT ;  /* 0x0000006004057812 */ /* 0x040fe200078ec0ff */
[----:B------:R-:W-:Y:S01]  /*183b0*/  IMAD.SHL.U32 R3, R4, 0x40, RZ ;  /* 0x0000004004037824 */ /* 0x000fe200078e00ff */
[----:B------:R-:W-:Y:S01]  /*183c0*/  MOV R4, R56 ;  /* 0x0000003800047202 */ /* 0x000fe20000000f00 */
[----:B------:R-:W-:Y:S01]  /*183d0*/  IMAD.MOV.U32 R10, RZ, RZ, R25 ;  /* 0x000000ffff0a7224 */ /* 0x000fe200078e0019 */
[----:B------:R-:W-:Y:S01]  /*183e0*/  LOP3.LUT R2, R2, 0xf0, RZ, 0xc0, !PT ;  /* 0x000000f002027812 */ /* 0x000fe200078ec0ff */
[----:B------:R-:W-:Y:S01]  /*183f0*/  IMAD.MOV.U32 R11, RZ, RZ, R27 ;  /* 0x000000ffff0b7224 */ /* 0x000fe200078e001b */
[----:B------:R-:W-:Y:S01]  /*18400*/  LOP3.LUT R3, R3, 0x400, RZ, 0xc0, !PT ;  /* 0x0000040003037812 */ /* 0x000fe200078ec0ff */
[----:B------:R-:W-:Y:S01]  /*18410*/  IMAD.MOV.U32 R12, RZ, RZ, R61 ;  /* 0x000000ffff0c7224 */ /* 0x000fe200078e003d */
[----:B------:R-:W3:Y:S01]  /*18420*/  LDL.LU R90, [R1+0x714] ;  /* 0x00071400015a7983 */ /* 0x000ee20000300800 */
[----:B------:R-:W-:-:S02]  /*18430*/  IMAD.MOV.U32 R13, RZ, RZ, R63 ;  /* 0x000000ffff0d7224 */ /* 0x000fc400078e003f */
[----:B------:R-:W-:Y:S01]  /*18440*/  IMAD.MOV.U32 R14, RZ, RZ, R29 ;  /* 0x000000ffff0e7224 */ /* 0x000fe200078e001d */
[----:B------:R-:W3:Y:S01]  /*18450*/  LDL.LU R89, [R1+0x710] ;  /* 0x0007100001597983 */ /* 0x000ee20000300800 */
[----:B------:R-:W-:Y:S02]  /*18460*/  IMAD.MOV.U32 R15, RZ, RZ, R31 ;  /* 0x000000ffff0f7224 */ /* 0x000fe400078e001f */
[----:B------:R-:W-:Y:S01]  /*18470*/  IMAD.MOV.U32 R20, RZ, RZ, R65 ;  /* 0x000000ffff147224 */ /* 0x000fe200078e0041 */
[----:B------:R-:W3:Y:S01]  /*18480*/  LDL.LU R93, [R1+0x70c] ;  /* 0x00070c00015d7983 */ /* 0x000ee20000300800 */
[----:B------:R-:W-:Y:S02]  /*18490*/  IMAD.MOV.U32 R21, RZ, RZ, R67 ;  /* 0x000000ffff157224 */ /* 0x000fe400078e0043 */
[----:B------:R-:W-:Y:S01]  /*184a0*/  IMAD.MOV.U32 R22, RZ, RZ, R33 ;  /* 0x000000ffff167224 */ /* 0x000fe200078e0021 */
[----:B------:R-:W3:Y:S01]  /*184b0*/  LDL.LU R88, [R1+0x708] ;  /* 0x0007080001587983 */ /* 0x000ee20000300800 */
        /* <DEDUP_REMOVED lines=8> */
[----:B------:R-:W-:Y:S01]  /*18540*/  IMAD.MOV.U32 R61, RZ, RZ, R83 ;  /* 0x000000ffff3d7224 */ /* 0x000fe200078e0053 */
[----:B------:R-:W-:Y:S01]  /*18550*/  BAR.SYNC.DEFER_BLOCKING 0x0 ;  /* 0x0000000000007b1d */ /* 0x000fe20000010000 */
[----:B--2---:R-:W-:-:S13]  /*18560*/  R2UR UR4, R154 ;  /* 0x000000009a0472ca */ /* 0x004fda00000e0000 */
[----:B------:R-:W-:-:S05]  /*18570*/  IADD3 R2, R3, UR4, R2 ;  /* 0x0000000403027c10 */ /* 0x000fca000fffe002 */
[----:B------:R-:W-:Y:S02]  /*18580*/  IMAD R2, R5, 0x8, R2 ;  /* 0x0000000805027824 */ /* 0x000fe400078e0202 */
[----:B------:R-:W-:Y:S02]  /*18590*/  IMAD.MOV.U32 R5, RZ, RZ, R58 ;  /* 0x000000ffff057224 */ /* 0x000fe400078e003a */
[----:B------:R-:W-:-:S03]  /*185a0*/  IMAD.MOV.U32 R58, RZ, RZ, R45 ;  /* 0x000000ffff3a7224 */ /* 0x000fc600078e002d */
[----:B------:R-:W-:Y:S01]  /*185b0*/  STSM.16.M88.4 [R2], R4 ;  /* 0x0000000402007844 */ /* 0x000fe20000000200 */
[----:B------:R-:W-:Y:S01]  /*185c0*/  BAR.SYNC.DEFER_BLOCKING 0x0 ;  /* 0x0000000000007b1d */ /* 0x000fe20000010000 */
[----:B----4-:R-:W-:-:S04]  /*185d0*/  ISETP.GE.AND P0, PT, R158, R156, PT ;  /* 0x0000009c9e00720c */ /* 0x010fc80003f06270 */
[-C--:B------:R-:W-:Y:S02]  /*185e0*/  ISETP.LT.AND P1, PT, R159, R157.reuse, !P0 ;  /* 0x0000009d9f00720c */ /* 0x080fe40004721270 */
[-C--:B------:R-:W-:Y:S01]  /*185f0*/  ISETP.LT.AND P3, PT, R0, R157.reuse, !P0 ;  /* 0x0000009d0000720c */ /* 0x080fe20004761270 */
[----:B------:R-:W1:Y:S01]  /*18600*/  S2R R159, SR_TID.X ;  /* 0x00000000009f7919 */ /* 0x000e620000002100 */
[-C--:B---3--:R-:W-:Y:S02]  /*18610*/  ISETP.LT.AND P2, PT, R150, R157.reuse, !P0 ;  /* 0x0000009d9600720c */ /* 0x088fe40004741270 */
[-C--:B------:R-:W-:Y:S02]  /*18620*/  ISETP.LT.AND P5, PT, R123, R157.reuse, !P0 ;  /* 0x0000009d7b00720c */ /* 0x080fe400047a1270 */
[----:B------:R-:W-:Y:S02]  /*18630*/  ISETP.LT.AND P4, PT, R222, R157, !P0 ;  /* 0x0000009dde00720c */ /* 0x000fe40004781270 */
[----:B-1----:R-:W-:-:S04]  /*18640*/  LOP3.LUT R159, R159, 0x7f, RZ, 0xc0, !PT ;  /* 0x0000007f9f9f7812 */ /* 0x002fc800078ec0ff */
[----:B------:R-:W-:Y:S01]  /*18650*/  LEA R3, R159, UR4, 0x4 ;  /* 0x000000049f037c11 */ /* 0x000fe2000f8e20ff */
[----:B------:R-:W-:-:S04]  /*18660*/  ULDC UR4, c[0x0][0x244] ;  /* 0x0000910000047ab9 */ /* 0x000fc80000000800 */
[----:B------:R-:W1:Y:S01]  /*18670*/  LDS.128 R4, [R3] ;  /* 0x0000000003047984 */ /* 0x000e620000000c00 */
[----:B------:R-:W-:Y:S06]  /*18680*/  BAR.SYNC.DEFER_BLOCKING 0x0 ;  /* 0x0000000000007b1d */ /* 0x000fec0000010000 */
[----:B------:R2:W-:Y:S02]  /*18690*/  STSM.16.M88.4 [R2], R8 ;  /* 0x0000000802007844 */ /* 0x0005e40000000200 */
[----:B------:R-:W-:Y:S01]  /*186a0*/  BAR.SYNC.DEFER_BLOCKING 0x0 ;  /* 0x0000000000007b1d */ /* 0x000fe20000010000 */
[----:B--2---:R-:W-:-:S02]  /*186b0*/  IMAD.MOV.U32 R8, RZ, RZ, R60 ;  /* 0x000000ffff087224 */ /* 0x004fc400078e003c */
[----:B------:R-:W-:Y:S02]  /*186c0*/  IMAD.MOV.U32 R9, RZ, RZ, R62 ;  /* 0x000000ffff097224 */ /* 0x000fe400078e003e */
[----:B------:R-:W-:Y:S02]  /*186d0*/  IMAD.MOV.U32 R10, RZ, RZ, R28 ;  /* 0x000000ffff0a7224 */ /* 0x000fe400078e001c */
[----:B------:R-:W-:Y:S02]  /*186e0*/  IMAD.MOV.U32 R11, RZ, RZ, R30 ;  /* 0x000000ffff0b7224 */ /* 0x000fe400078e001e */
[----:B------:R-:W-:Y:S02]  /*186f0*/  IMAD.MOV.U32 R28, RZ, RZ, R69 ;  /* 0x000000ffff1c7224 */ /* 0x000fe400078e0045 */
[----:B------:R-:W-:Y:S01]  /*18700*/  IMAD.MOV.U32 R30, RZ, RZ, R37 ;  /* 0x000000ffff1e7224 */ /* 0x000fe200078e0025 */
[----:B------:R-:W2:Y:S01]  /*18710*/  LDS.128 R16, [R3] ;  /* 0x0000000003107984 */ /* 0x000ea20000000c00 */
[----:B------:R-:W-:-:S02]  /*18720*/  IMAD.MOV.U32 R37, RZ, RZ, R75 ;  /* 0x000000ffff257224 */ /* 0x000fc400078e004b */
[----:B------:R-:W-:Y:S01]  /*18730*/  IMAD.MOV.U32 R62, RZ, RZ, R49 ;  /* 0x000000ffff3e7224 */ /* 0x000fe200078e0031 */
[----:B------:R-:W-:Y:S01]  /*18740*/  BAR.SYNC.DEFER_BLOCKING 0x0 ;  /* 0x0000000000007b1d */ /* 0x000fe20000010000 */
[----:B------:R-:W-:-:S05]  /*18750*/  IMAD.MOV.U32 R60, RZ, RZ, R81 ;  /* 0x000000ffff3c7224 */ /* 0x000fca00078e0051 */
[----:B------:R-:W-:Y:S02]  /*18760*/  STSM.16.M88.4 [R2], R8 ;  /* 0x0000000802007844 */ /* 0x000fe40000000200 */
[----:B------:R-:W-:Y:S06]  /*18770*/  BAR.SYNC.DEFER_BLOCKING 0x0 ;  /* 0x0000000000007b1d */ /* 0x000fec0000010000 */
[----:B------:R-:W3:Y:S02]  /*18780*/  LDS.128 R8, [R3] ;  /* 0x0000000003087984 */ /* 0x000ee40000000c00 */
[----:B------:R-:W-:Y:S06]  /*18790*/  BAR.SYNC.DEFER_BLOCKING 0x0 ;  /* 0x0000000000007b1d */ /* 0x000fec0000010000 */
[----:B------:R4:W-:Y:S02]  /*187a0*/  STSM.16.M88.4 [R2], R12 ;  /* 0x0000000c02007844 */ /* 0x0009e40000000200 */
[----:B------:R-:W-:Y:S01]  /*187b0*/  BAR.SYNC.DEFER_BLOCKING 0x0 ;  /* 0x0000000000007b1d */ /* 0x000fe20000010000 */
[----:B----4-:R-:W-:Y:S01]  /*187c0*/  MOV R12, R64 ;  /* 0x00000040000c7202 */ /* 0x010fe20000000f00 */
[----:B------:R-:W-:-:S02]  /*187d0*/  IMAD.MOV.U32 R13, RZ, RZ, R66 ;  /* 0x000000ffff0d7224 */ /* 0x000fc400078e0042 */
[----:B------:R-:W-:Y:S02]  /*187e0*/  IMAD.MOV.U32 R14, RZ, RZ, R32 ;  /* 0x000000ffff0e7224 */ /* 0x000fe400078e0020 */
[----:B------:R-:W-:Y:S01]  /*187f0*/  IMAD.MOV.U32 R15, RZ, RZ, R34 ;  /* 0x000000ffff0f7224 */ /* 0x000fe200078e0022 */
[----:B------:R-:W4:Y:S01]  /*18800*/  LDS.128 R24, [R3] ;  /* 0x0000000003187984 */ /* 0x000f220000000c00 */
[----:B------:R-:W-:Y:S06]  /*18810*/  BAR.SYNC.DEFER_BLOCKING 0x0 ;  /* 0x0000000000007b1d */ /* 0x000fec0000010000 */
[----:B------:R-:W-:Y:S02]  /*18820*/  STSM.16.M88.4 [R2], R12 ;  /* 0x0000000c02007844 */ /* 0x000fe40000000200 */
[----:B------:R-:W-:Y:S06]  /*18830*/  BAR.SYNC.DEFER_BLOCKING 0x0 ;  /* 0x0000000000007b1d */ /* 0x000fec0000010000 */
[----:B------:R-:W4:Y:S02]  /*18840*/  LDS.128 R12, [R3] ;  /* 0x00000000030c7984 */ /* 0x000f240000000c00 */
[----:B------:R-:W-:Y:S06]  /*18850*/  BAR.SYNC.DEFER_BLOCKING 0x0 ;  /* 0x0000000000007b1d */ /* 0x000fec0000010000 */
[----:B------:R1:W-:Y:S02]  /*18860*/  STSM.16.M88.4 [R2], R20 ;  /* 0x0000001402007844 */ /* 0x0003e40000000200 */
[----:B------:R-:W-:Y:S01]  /*18870*/  BAR.SYNC.DEFER_BLOCKING 0x0 ;  /* 0x0000000000007b1d */ /* 0x000fe20000010000 */
[----:B-1----:R-:W-:-:S02]  /*18880*/  IMAD.MOV.U32 R20, RZ, RZ, R68 ;  /* 0x000000ffff147224 */ /* 0x002fc400078e0044 */
[----:B------:R-:W-:Y:S02]  /*18890*/  IMAD.MOV.U32 R21, RZ, RZ, R70 ;  /* 0x000000ffff157224 */ /* 0x000fe400078e0046 */
[----:B------:R-:W-:Y:S02]  /*188a0*/  IMAD.MOV.U32 R22, RZ, RZ, R36 ;  /* 0x000000ffff167224 */ /* 0x000fe400078e0024 */
[----:B------:R-:W-:Y:S02]  /*188b0*/  IMAD.MOV.U32 R23, RZ, RZ, R38 ;  /* 0x000000ffff177224 */ /* 0x000fe400078e0026 */
[----:B------:R-:W-:Y:S02]  /*188c0*/  IMAD.MOV.U32 R38, RZ, RZ, R41 ;  /* 0x000000ffff267224 */ /* 0x000fe400078e0029 */
[----:B------:R-:W-:Y:S01]  /*188d0*/  IMAD.MOV.U32 R36, RZ, RZ, R73 ;  /* 0x000000ffff247224 */ /* 0x000fe200078e0049 */
[----:B------:R-:W1:Y:S01]  /*188e0*/  LDS.128 R32, [R3] ;  /* 0x0000000003207984 */ /* 0x000e620000000c00 */
[----:B------:R-:W-:Y:S01]  /*188f0*/  IMAD R68, R158, UR4, RZ ;  /* 0x000000049e447c24 */ /* 0x000fe2000f8e02ff */
[----:B------:R-:W-:Y:S06]  /*18900*/  BAR.SYNC.DEFER_BLOCKING 0x0 ;  /* 0x0000000000007b1d */ /* 0x000fec0000010000 */
[----:B------:R-:W-:Y:S02]  /*18910*/  STSM.16.M88.4 [R2], R20 ;  /* 0x0000001402007844 */ /* 0x000fe40000000200 */
[----:B------:R-:W-:Y:S06]  /*18920*/  BAR.SYNC.DEFER_BLOCKING 0x0 ;  /* 0x0000000000007b1d */ /* 0x000fec0000010000 */
[----:B------:R-:W1:Y:S02]  /*18930*/  LDS.128 R20, [R3] ;  /* 0x0000000003147984 */ /* 0x000e640000000c00 */
[----:B------:R-:W-:Y:S06]  /*18940*/  BAR.SYNC.DEFER_BLOCKING 0x0 ;  /* 0x0000000000007b1d */ /* 0x000fec0000010000 */
[----:B------:R2:W-:Y:S02]  /*18950*/  STSM.16.M88.4 [R2], R28 ;  /* 0x0000001c02007844 */ /* 0x0005e40000000200 */
[----:B--2---:R-:W-:Y:S01]  /*18960*/  IMAD.MOV.U32 R30, RZ, RZ, R40 ;  /* 0x000000ffff1e7224 */ /* 0x004fe200078e0028 */
[----:B------:R-:W-:Y:S01]  /*18970*/  MOV R28, R72 ;  /* 0x00000048001c7202 */ /* 0x000fe20000000f00 */
[----:B------:R-:W-:Y:S01]  /*18980*/  IMAD.MOV.U32 R31, RZ, RZ, R42 ;  /* 0x000000ffff1f7224 */ /* 0x000fe200078e002a */
[----:B------:R-:W-:Y:S01]  /*18990*/  BAR.SYNC.DEFER_BLOCKING 0x0 ;  /* 0x0000000000007b1d */ /* 0x000fe20000010000 */
[----:B------:R-:W-:-:S05]  /*189a0*/  IMAD.MOV.U32 R29, RZ, RZ, R74 ;  /* 0x000000ffff1d7224 */ /* 0x000fca00078e004a */
[----:B------:R-:W2:Y:S02]  /*189b0*/  LDS.128 R40, [R3] ;  /* 0x0000000003287984 */ /* 0x000ea40000000c00 */
[----:B------:R-:W-:Y:S06]  /*189c0*/  BAR.SYNC.DEFER_BLOCKING 0x0 ;  /* 0x0000000000007b1d */ /* 0x000fec0000010000 */
[----:B------:R-:W-:Y:S02]  /*189d0*/  STSM.16.M88.4 [R2], R28 ;  /* 0x0000001c02007844 */ /* 0x000fe40000000200 */
[----:B------:R-:W-:Y:S06]  /*189e0*/  BAR.SYNC.DEFER_BLOCKING 0x0 ;  /* 0x0000000000007b1d */ /* 0x000fec0000010000 */
[----:B------:R-:W2:Y:S02]  /*189f0*/  LDS.128 R28, [R3] ;  /* 0x00000000031c7984 */ /* 0x000ea40000000c00 */
[----:B------:R-:W-:Y:S06]  /*18a00*/  BAR.SYNC.DEFER_BLOCKING 0x0 ;  /* 0x0000000000007b1d */ /* 0x000fec0000010000 */
[----:B------:R3:W-:Y:S02]  /*18a10*/  STSM.16.M88.4 [R2], R36 ;  /* 0x0000002402007844 */ /* 0x0007e40000000200 */
[----:B---3--:R-:W-:-:S02]  /*18a20*/  IMAD.MOV.U32 R38, RZ, RZ, R44 ;  /* 0x000000ffff267224 */ /* 0x008fc400078e002c */
[----:B------:R-:W-:Y:S01]  /*18a30*/  IMAD.MOV.U32 R39, RZ, RZ, R46 ;  /* 0x000000ffff277224 */ /* 0x000fe200078e002e */
[----:B------:R-:W-:Y:S01]  /*18a40*/  BAR.SYNC.DEFER_BLOCKING 0x0 ;  /* 0x0000000000007b1d */ /* 0x000fe20000010000 */
[----:B------:R-:W-:Y:S02]  /*18a50*/  IMAD.MOV.U32 R36, RZ, RZ, R76 ;  /* 0x000000ffff247224 */ /* 0x000fe400078e004c */
[----:B------:R-:W-:-:S03]  /*18a60*/  IMAD.MOV.U32 R37, RZ, RZ, R78 ;  /* 0x000000ffff257224 */ /* 0x000fc600078e004e */
[----:B------:R-:W3:Y:S02]  /*18a70*/  LDS.128 R44, [R3] ;  /* 0x00000000032c7984 */ /* 0x000ee40000000c00 */
[----:B------:R-:W-:Y:S06]  /*18a80*/  BAR.SYNC.DEFER_BLOCKING 0x0 ;  /* 0x0000000000007b1d */ /* 0x000fec0000010000 */
[----:B------:R-:W-:Y:S02]  /*18a90*/  STSM.16.M88.4 [R2], R36 ;  /* 0x0000002402007844 */ /* 0x000fe40000000200 */
[----:B------:R-:W-:Y:S06]  /*18aa0*/  BAR.SYNC.DEFER_BLOCKING 0x0 ;  /* 0x0000000000007b1d */ /* 0x000fec0000010000 */
[----:B------:R-:W3:Y:S02]  /*18ab0*/  LDS.128 R36, [R3] ;  /* 0x0000000003247984 */ /* 0x000ee40000000c00 */
[----:B------:R-:W-:Y:S06]  /*18ac0*/  BAR.SYNC.DEFER_BLOCKING 0x0 ;  /* 0x0000000000007b1d */ /* 0x000fec0000010000 */
[----:B------:R4:W-:Y:S02]  /*18ad0*/  STSM.16.M88.4 [R2], R56 ;  /* 0x0000003802007844 */ /* 0x0009e40000000200 */
[----:B----4-:R-:W-:Y:S01]  /*18ae0*/  IMAD.MOV.U32 R58, RZ, RZ, R48 ;  /* 0x000000ffff3a7224 */ /* 0x010fe200078e0030 */
[----:B------:R-:W-:Y:S01]  /*18af0*/  MOV R56, R80 ;  /* 0x0000005000387202 */ /* 0x000fe20000000f00 */
[----:B------:R-:W-:Y:S01]  /*18b00*/  IMAD.MOV.U32 R59, RZ, RZ, R50 ;  /* 0x000000ffff3b7224 */ /* 0x000fe200078e0032 */
[----:B------:R-:W-:Y:S01]  /*18b10*/  BAR.SYNC.DEFER_BLOCKING 0x0 ;  /* 0x0000000000007b1d */ /* 0x000fe20000010000 */
[----:B------:R-:W-:-:S05]  /*18b20*/  IMAD.MOV.U32 R57, RZ, RZ, R82 ;  /* 0x000000ffff397224 */ /* 0x000fca00078e0052 */
[----:B------:R-:W4:Y:S02]  /*18b30*/  LDS.128 R48, [R3] ;  /* 0x0000000003307984 */ /* 0x000f240000000c00 */
[----:B------:R-:W-:Y:S06]  /*18b40*/  BAR.SYNC.DEFER_BLOCKING 0x0 ;  /* 0x0000000000007b1d */ /* 0x000fec0000010000 */
[----:B------:R-:W-:Y:S02]  /*18b50*/  STSM.16.M88.4 [R2], R56 ;  /* 0x0000003802007844 */ /* 0x000fe40000000200 */
[----:B------:R-:W-:Y:S06]  /*18b60*/  BAR.SYNC.DEFER_BLOCKING 0x0 ;  /* 0x0000000000007b1d */ /* 0x000fec0000010000 */
[----:B------:R-:W4:Y:S02]  /*18b70*/  LDS.128 R56, [R3] ;  /* 0x0000000003387984 */ /* 0x000f240000000c00 */
[----:B------:R-:W-:Y:S06]  /*18b80*/  BAR.SYNC.DEFER_BLOCKING 0x0 ;  /* 0x0000000000007b1d */ /* 0x000fec0000010000 */
[----:B------:R1:W-:Y:S02]  /*18b90*/  STSM.16.M88.4 [R2], R60 ;  /* 0x0000003c02007844 */ /* 0x0003e40000000200 */
[----:B------:R-:W-:Y:S06]  /*18ba0*/  BAR.SYNC.DEFER_BLOCKING 0x0 ;  /* 0x0000000000007b1d */ /* 0x000fec0000010000 */
[----:B------:R-:W4:Y:S01]  /*18bb0*/  LDS.128 R64, [R3] ;  /* 0x0000000003407984 */ /* 0x000f220000000c00 */
[----:B-1----:R-:W-:-:S02]  /*18bc0*/  IMAD.MOV.U32 R60, RZ, RZ, R84 ;  /* 0x000000ffff3c7224 */ /* 0x002fc400078e0054 */
[----:B------:R-:W-:Y:S02]  /*18bd0*/  IMAD.MOV.U32 R61, RZ, RZ, R86 ;  /* 0x000000ffff3d7224 */ /* 0x000fe400078e0056 */
[----:B------:R-:W-:Y:S02]  /*18be0*/  IMAD.MOV.U32 R62, RZ, RZ, R52 ;  /* 0x000000ffff3e7224 */ /* 0x000fe400078e0034 */
[----:B------:R-:W-:Y:S01]  /*18bf0*/  IMAD.MOV.U32 R63, RZ, RZ, R54 ;  /* 0x000000ffff3f7224 */ /* 0x000fe200078e0036 */
[----:B------:R-:W-:Y:S06]  /*18c00*/  BAR.SYNC.DEFER_BLOCKING 0x0 ;  /* 0x0000000000007b1d */ /* 0x000fec0000010000 */
[----:B------:R1:W-:Y:S02]  /*18c10*/  STSM.16.M88.4 [R2], R60 ;  /* 0x0000003c02007844 */ /* 0x0003e40000000200 */
[----:B-1----:R-:W-:Y:S01]  /*18c20*/  IMAD.MOV.U32 R62, RZ, RZ, R53 ;  /* 0x000000ffff3e7224 */ /* 0x002fe200078e0035 */
[----:B------:R-:W-:Y:S01]  /*18c30*/  MOV R63, R55 ;  /* 0x00000037003f7202 */ /* 0x000fe20000000f00 */
[----:B------:R-:W-:Y:S01]  /*18c40*/  BAR.SYNC.DEFER_BLOCKING 0x0 ;  /* 0x0000000000007b1d */ /* 0x000fe20000010000 */
[----:B------:R-:W-:-:S02]  /*18c50*/  IMAD.MOV.U32 R60, RZ, RZ, R85 ;  /* 0x000000ffff3c7224 */ /* 0x000fc400078e0055 */
[----:B------:R-:W-:-:S03]  /*18c60*/  IMAD.MOV.U32 R61, RZ, RZ, R87 ;  /* 0x000000ffff3d7224 */ /* 0x000fc600078e0057 */
[----:B------:R-:W1:Y:S02]  /*18c70*/  LDS.128 R52, [R3] ;  /* 0x0000000003347984 */ /* 0x000e640000000c00 */
[----:B------:R-:W-:Y:S01]  /*18c80*/  BAR.SYNC.DEFER_BLOCKING 0x0 ;  /* 0x0000000000007b1d */ /* 0x000fe20000010000 */
[----:B------:R-:W-:Y:S01]  /*18c90*/  IMAD R69, R0, UR5, RZ ;  /* 0x0000000500457c24 */ /* 0x000fe2000f8e02ff */
[----:B------:R-:W-:-:S03]  /*18ca0*/  LEA R0, P6, R68, UR6, 0x2 ;  /* 0x0000000644007c11 */ /* 0x000fc6000f8c10ff */
[C---:B------:R-:W-:Y:S01]  /*18cb0*/  VIADD R73, R69.reuse, UR5 ;  /* 0x0000000545497c36 */ /* 0x040fe20008000000 */
[----:B------:R-:W-:Y:S02]  /*18cc0*/  LEA.HI.X.SX32 R68, R68, UR7, 0x2, P6 ;  /* 0x0000000744447c11 */ /* 0x000fe4000b0f16ff */
[----:B------:R-:W-:-:S04]  /*18cd0*/  LEA R70, P6, R69, R0, 0x2 ;  /* 0x0000000045467211 */ /* 0x000fc800078c10ff */
[----:B------:R-:W-:Y:S01]  /*18ce0*/  LEA.HI.X.SX32 R71, R69, R68, 0x2, P6 ;  /* 0x0000004445477211 */ /* 0x000fe200030f16ff */
[C---:B------:R-:W-:Y:S01]  /*18cf0*/  VIADD R69, R73.reuse, UR5 ;  /* 0x0000000549457c36 */ /* 0x040fe20008000000 */
[C---:B------:R-:W-:Y:S01]  /*18d00*/  LEA R72, P6, R73.reuse, R0, 0x2 ;  /* 0x0000000049487211 */ /* 0x040fe200078c10ff */
[----:B------:R2:W-:Y:S01]  /*18d10*/  STSM.16.M88.4 [R2], R60 ;  /* 0x0000003c02007844 */ /* 0x0005e20000000200 */
[----:B------:R-:W-:Y:S02]  /*18d20*/  BAR.SYNC.DEFER_BLOCKING 0x0 ;  /* 0x0000000000007b1d */ /* 0x000fe40000010000 */
[----:B------:R-:W-:Y:S01]  /*18d30*/  LEA.HI.X.SX32 R73, R73, R68, 0x2, P6 ;  /* 0x0000004449497211 */ /* 0x000fe200030f16ff */
[C---:B------:R-:W-:Y:S01]  /*18d40*/  VIADD R77, R69.reuse, UR5 ;  /* 0x00000005454d7c36 */ /* 0x040fe20008000000 */
[----:B------:R-:W-:-:S04]  /*18d50*/  LEA R74, P6, R69, R0, 0x2 ;  /* 0x00000000454a7211 */ /* 0x000fc800078c10ff */
[----:B------:R-:W-:Y:S02]  /*18d60*/  LEA.HI.X.SX32 R75, R69, R68, 0x2, P6 ;  /* 0x00000044454b7211 */ /* 0x000fe400030f16ff */
[C---:B------:R-:W-:Y:S01]  /*18d70*/  LEA R76, P6, R77.reuse, R0, 0x2 ;  /* 0x000000004d4c7211 */ /* 0x040fe200078c10ff */
[----:B--2---:R-:W-:-:S03]  /*18d80*/  VIADD R61, R77, UR5 ;  /* 0x000000054d3d7c36 */ /* 0x004fc60008000000 */
[----:B------:R-:W-:Y:S01]  /*18d90*/  LEA.HI.X.SX32 R77, R77, R68, 0x2, P6 ;  /* 0x000000444d4d7211 */ /* 0x000fe200030f16ff */
[----:B------:R2:W-:Y:S01]  /*18da0*/  @P3 STG.E desc[UR60][R70.64], R4 ;  /* 0x0000000446003986 */ /* 0x0005e2000c10193c */
[----:B------:R-:W-:-:S03]  /*18db0*/  ISETP.LT.AND P3, PT, R92, R157, !P0 ;  /* 0x0000009d5c00720c */ /* 0x000fc60004761270 */
[----:B------:R-:W-:Y:S01]  /*18dc0*/  @P2 STG.E desc[UR60][R72.64], R16 ;  /* 0x0000001048002986 */ /* 0x000fe2000c10193c */
[----:B------:R-:W-:-:S03]  /*18dd0*/  ISETP.LT.AND P2, PT, R91, R157, !P0 ;  /* 0x0000009d5b00720c */ /* 0x000fc60004741270 */
[----:B------:R-:W3:Y:S04]  /*18de0*/  LDL.LU R92, [R1+0x704] ;  /* 0x00070400015c7983 */ /* 0x000ee80000300800 */
[----:B------:R4:W-:Y:S01]  /*18df0*/  @P1 STG.E desc[UR60][R74.64], R5 ;  /* 0x000000054a001986 */ /* 0x0009e2000c10193c */
[----:B------:R-:W-:-:S03]  /*18e00*/  ISETP.LT.AND P1, PT, R90, R157, !P0 ;  /* 0x0000009d5a00720c */ /* 0x000fc60004721270 */
[----:B------:R-:W3:Y:S04]  /*18e10*/  LDL.LU R91, [R1+0x700] ;  /* 0x00070000015b7983 */ /* 0x000ee80000300800 */
[----:B------:R1:W-:Y:S01]  /*18e20*/  @P5 STG.E desc[UR60][R76.64], R17 ;  /* 0x000000114c005986 */ /* 0x0003e2000c10193c */
[----:B------:R-:W-:-:S03]  /*18e30*/  ISETP.LT.AND P5, PT, R89, R157, !P0 ;  /* 0x0000009d5900720c */ /* 0x000fc600047a1270 */
[----:B------:R-:W3:Y:S04]  /*18e40*/  LDL.LU R90, [R1+0x6fc] ;  /* 0x0006fc00015a7983 */ /* 0x000ee80000300800 */
[----:B------:R-:W3:Y:S04]  /*18e50*/  LDL.LU R89, [R1+0x6f8] ;  /* 0x0006f80001597983 */ /* 0x000ee80000300800 */
[----:B------:R-:W3:Y:S01]  /*18e60*/  LDL.LU R2, [R1+0x6f4] ;  /* 0x0006f40001027983 */ /* 0x000ee20000300800 */
[C---:B------:R-:W-:Y:S01]  /*18e70*/  LEA R60, P6, R61.reuse, R0, 0x2 ;  /* 0x000000003d3c7211 */ /* 0x040fe200078c10ff */
[----:B------:R-:W-:-:S03]  /*18e80*/  VIADD R63, R61, UR5 ;  /* 0x000000053d3f7c36 */ /* 0x000fc60008000000 */
[----:B------:R-:W-:Y:S01]  /*18e90*/  LEA.HI.X.SX32 R61, R61, R68, 0x2, P6 ;  /* 0x000000443d3d7211 */ /* 0x000fe200030f16ff */
[C---:B------:R-:W-:Y:S01]  /*18ea0*/  VIADD R69, R63.reuse, UR5 ;  /* 0x000000053f457c36 */ /* 0x040fe20008000000 */
[----:B------:R-:W-:-:S03]  /*18eb0*/  LEA R62, P6, R63, R0, 0x2 ;  /* 0x000000003f3e7211 */ /* 0x000fc600078c10ff */
[----:B--2---:R-:W-:Y:S01]  /*18ec0*/  VIADD R71, R69, UR5 ;  /* 0x0000000545477c36 */ /* 0x004fe20008000000 */
[----:B------:R-:W-:Y:S02]  /*18ed0*/  LEA.HI.X.SX32 R63, R63, R68, 0x2, P6 ;  /* 0x000000443f3f7211 */ /* 0x000fe400030f16ff */
[----:B------:R-:W-:-:S04]  /*18ee0*/  LEA R4, P6, R69, R0, 0x2 ;  /* 0x0000000045047211 */ /* 0x000fc800078c10ff */
[----:B----4-:R-:W-:Y:S01]  /*18ef0*/  LEA.HI.X.SX32 R5, R69, R68, 0x2, P6 ;  /* 0x0000004445057211 */ /* 0x010fe200030f16ff */
[C---:B------:R-:W-:Y:S01]  /*18f00*/  VIADD R69, R71.reuse, UR5 ;  /* 0x0000000547457c36 */ /* 0x040fe20008000000 */
[C---:B------:R-:W-:Y:S01]  /*18f10*/  LEA R16, P6, R71.reuse, R0, 0x2 ;  /* 0x0000000047107211 */ /* 0x040fe200078c10ff */
[----:B------:R2:W-:Y:S03]  /*18f20*/  @P4 STG.E desc[UR60][R60.64], R6 ;  /* 0x000000063c004986 */ /* 0x0005e6000c10193c */
[----:B-1----:R-:W-:Y:S01]  /*18f30*/  LEA.HI.X.SX32 R17, R71, R68, 0x2, P6 ;  /* 0x0000004447117211 */ /* 0x002fe200030f16ff */
[----:B------:R-:W-:Y:S01]  /*18f40*/  VIADD R71, R69, UR5 ;  /* 0x0000000545477c36 */ /* 0x000fe20008000000 */
[----:B------:R1:W-:Y:S01]  /*18f50*/  @P3 STG.E desc[UR60][R62.64], R18 ;  /* 0x000000123e003986 */ /* 0x0003e2000c10193c */
[-C--:B------:R-:W-:Y:S02]  /*18f60*/  ISETP.LT.AND P3, PT, R88, R157.reuse, !P0 ;  /* 0x0000009d5800720c */ /* 0x080fe40004761270 */
[----:B------:R-:W-:Y:S01]  /*18f70*/  ISETP.LT.AND P4, PT, R93, R157, !P0 ;  /* 0x0000009d5d00720c */ /* 0x000fe20004781270 */
[----:B------:R-:W4:Y:S01]  /*18f80*/  LDL.LU R88, [R1+0x6f0] ;  /* 0x0006f00001587983 */ /* 0x000f220000300800 */
[----:B--2---:R-:W-:-:S04]  /*18f90*/  LEA R60, P6, R69, R0, 0x2 ;  /* 0x00000000453c7211 */ /* 0x004fc800078c10ff */
[----:B------:R-:W-:Y:S01]  /*18fa0*/  LEA.HI.X.SX32 R61, R69, R68, 0x2, P6 ;  /* 0x00000044453d7211 */ /* 0x000fe200030f16ff */
[C---:B------:R-:W-:Y:S01]  /*18fb0*/  VIADD R69, R71.reuse, UR5 ;  /* 0x0000000547457c36 */ /* 0x040fe20008000000 */
[C---:B-1----:R-:W-:Y:S01]  /*18fc0*/  LEA R62, P6, R71.reuse, R0, 0x2 ;  /* 0x00000000473e7211 */ /* 0x042fe200078c10ff */
[----:B------:R1:W-:Y:S03]  /*18fd0*/  @P2 STG.E desc[UR60][R4.64], R7 ;  /* 0x0000000704002986 */ /* 0x0003e6000c10193c */
[----:B------:R-:W-:Y:S01]  /*18fe0*/  LEA.HI.X.SX32 R63, R71, R68, 0x2, P6 ;  /* 0x00000044473f7211 */ /* 0x000fe200030f16ff */
[----:B------:R2:W-:Y:S01]  /*18ff0*/  @P1 STG.E desc[UR60][R16.64], R19 ;  /* 0x0000001310001986 */ /* 0x0005e2000c10193c */
[----:B-1----:R-:W-:-:S03]  /*19000*/  LEA R4, P6, R69, R0, 0x2 ;  /* 0x0000000045047211 */ /* 0x002fc600078c10ff */
[----:B------:R1:W-:Y:S01]  /*19010*/  @P5 STG.E desc[UR60][R60.64], R8 ;  /* 0x000000083c005986 */ /* 0x0003e2000c10193c */
[----:B------:R-:W-:-:S03]  /*19020*/  LEA.HI.X.SX32 R5, R69, R68, 0x2, P6 ;  /* 0x0000004445057211 */ /* 0x000fc600030f16ff */
[----:B------:R-:W-:Y:S04]  /*19030*/  @P4 STG.E desc[UR60][R62.64], R24 ;  /* 0x000000183e004986 */ /* 0x000fe8000c10193c */
[----:B------:R1:W-:Y:S01]  /*19040*/  @P3 STG.E desc[UR60][R4.64], R9 ;  /* 0x0000000904003986 */ /* 0x0003e2000c10193c */
[----:B---3--:R-:W-:-:S03]  /*19050*/  ISETP.LT.AND P2, PT, R92, R157, !P0 ;  /* 0x0000009d5c00720c */ /* 0x008fc60004741270 */
[----:B------:R-:W3:Y:S01]  /*19060*/  LDL.LU R92, [R1+0x6ec] ;  /* 0x0006ec00015c7983 */ /* 0x000ee20000300800 */
[----:B------:R-:W-:-:S03]  /*19070*/  ISETP.LT.AND P1, PT, R91, R157, !P0 ;  /* 0x0000009d5b00720c */ /* 0x000fc60004721270 */
[----:B------:R-:W3:Y:S01]  /*19080*/  LDL.LU R91, [R1+0x6e8] ;  /* 0x0006e800015b7983 */ /* 0x000ee20000300800 */
[----:B------:R-:W-:-:S03]  /*19090*/  ISETP.LT.AND P5, PT, R90, R157, !P0 ;  /* 0x0000009d5a00720c */ /* 0x000fc600047a1270 */
[----:B------:R-:W3:Y:S01]  /*190a0*/  LDL.LU R90, [R1+0x6e4] ;  /* 0x0006e400015a7983 */ /* 0x000ee20000300800 */
[----:B------:R-:W-:-:S03]  /*190b0*/  ISETP.LT.AND P4, PT, R89, R157, !P0 ;  /* 0x0000009d5900720c */ /* 0x000fc60004781270 */
[----:B------:R-:W3:Y:S01]  /*190c0*/  LDL.LU R89, [R1+0x6e0] ;  /* 0x0006e00001597983 */ /* 0x000ee20000300800 */
[----:B------:R-:W-:-:S03]  /*190d0*/  ISETP.LT.AND P3, PT, R2, R157, !P0 ;  /* 0x0000009d0200720c */ /* 0x000fc60004761270 */
[----:B------:R-:W3:Y:S01]  /*190e0*/  LDL.LU R2, [R1+0x6dc] ;  /* 0x0006dc0001027983 */ /* 0x000ee20000300800 */
[----:B------:R-:W-:-:S04]  /*190f0*/  VIADD R7, R69, UR5 ;  /* 0x0000000545077c36 */ /* 0x000fc80008000000 */
[C---:B--2---:R-:W-:Y:S01]  /*19100*/  VIADD R17, R7.reuse, UR5 ;  /* 0x0000000507117c36 */ /* 0x044fe20008000000 */
[----:B------:R-:W-:-:S03]  /*19110*/  LEA R6, P6, R7, R0, 0x2 ;  /* 0x0000000007067211 */ /* 0x000fc600078c10ff */
[----:B------:R-:W-:Y:S01]  /*19120*/  VIADD R19, R17, UR5 ;  /* 0x0000000511137c36 */ /* 0x000fe20008000000 */
[----:B------:R-:W-:Y:S02]  /*19130*/  LEA.HI.X.SX32 R7, R7, R68, 0x2, P6 ;  /* 0x0000004407077211 */ /* 0x000fe400030f16ff */
[----:B------:R-:W-:Y:S01]  /*19140*/  LEA R16, P6, R17, R0, 0x2 ;  /* 0x0000000011107211 */ /* 0x000fe200078c10ff */
[----:B-1----:R-:W-:-:S03]  /*19150*/  VIADD R61, R19, UR5 ;  /* 0x00000005133d7c36 */ /* 0x002fc60008000000 */
[----:B------:R-:W-:Y:S02]  /*19160*/  LEA.HI.X.SX32 R17, R17, R68, 0x2, P6 ;  /* 0x0000004411117211 */ /* 0x000fe400030f16ff */
[----:B------:R-:W-:Y:S01]  /*19170*/  LEA R18, P6, R19, R0, 0x2 ;  /* 0x0000000013127211 */ /* 0x000fe200078c10ff */
[----:B------:R-:W-:-:S03]  /*19180*/  VIADD R9, R61, UR5 ;  /* 0x000000053d097c36 */ /* 0x000fc60008000000 */
[----:B------:R-:W-:Y:S02]  /*19190*/  LEA.HI.X.SX32 R19, R19, R68, 0x2, P6 ;  /* 0x0000004413137211 */ /* 0x000fe400030f16ff */
[----:B------:R-:W-:Y:S01]  /*191a0*/  LEA R4, P6, R61, R0, 0x2 ;  /* 0x000000003d047211 */ /* 0x000fe200078c10ff */
[----:B------:R1:W-:Y:S01]  /*191b0*/  @P2 STG.E desc[UR60][R6.64], R25 ;  /* 0x0000001906002986 */ /* 0x0003e2000c10193c */
[----:B----4-:R-:W-:-:S03]  /*191c0*/  ISETP.LT.AND P2, PT, R88, R157, !P0 ;  /* 0x0000009d5800720c */ /* 0x010fc60004741270 */
[----:B------:R-:W2:Y:S01]  /*191d0*/  LDL.LU R88, [R1+0x6c8] ;  /* 0x0006c80001587983 */ /* 0x000ea20000300800 */
[----:B------:R-:W-:-:S03]  /*191e0*/  LEA.HI.X.SX32 R5, R61, R68, 0x2, P6 ;  /* 0x000000443d057211 */ /* 0x000fc600030f16ff */
[----:B------:R4:W-:Y:S01]  /*191f0*/  @P1 STG.E desc[UR60][R16.64], R10 ;  /* 0x0000000a10001986 */ /* 0x0009e2000c10193c */
[C---:B-1----:R-:W-:Y:S01]  /*19200*/  LEA R6, P6, R9.reuse, R0, 0x2 ;  /* 0x0000000009067211 */ /* 0x042fe200078c10ff */
[----:B------:R-:W-:-:S03]  /*19210*/  VIADD R25, R9, UR5 ;  /* 0x0000000509197c36 */ /* 0x000fc60008000000 */
[----:B------:R-:W-:Y:S01]  /*19220*/  LEA.HI.X.SX32 R7, R9, R68, 0x2, P6 ;  /* 0x0000004409077211 */ /* 0x000fe200030f16ff */
[----:B----4-:R-:W4:Y:S01]  /*19230*/  LDL.LU R10, [R1+0x6c4] ;  /* 0x0006c400010a7983 */ /* 0x010f220000300800 */
[----:B------:R-:W-:-:S04]  /*19240*/  LEA R8, P6, R25, R0, 0x2 ;  /* 0x0000000019087211 */ /* 0x000fc800078c10ff */
[----:B------:R-:W-:Y:S01]  /*19250*/  LEA.HI.X.SX32 R9, R25, R68, 0x2, P6 ;  /* 0x0000004419097211 */ /* 0x000fe200030f16ff */
[----:B------:R1:W-:Y:S04]  /*19260*/  @P5 STG.E desc[UR60][R18.64], R26 ;  /* 0x0000001a12005986 */ /* 0x0003e8000c10193c */
[----:B------:R1:W-:Y:S04]  /*19270*/  @P4 STG.E desc[UR60][R4.64], R11 ;  /* 0x0000000b04004986 */ /* 0x0003e8000c10193c */
[----:B------:R1:W-:Y:S04]  /*19280*/  @P3 STG.E desc[UR60][R6.64], R27 ;  /* 0x0000001b06003986 */ /* 0x0003e8000c10193c */
        /* <DEDUP_REMOVED lines=9> */
[----:B------:R-:W-:-:S04]  /*19320*/  IADD3 R17, R25, UR5, RZ ;  /* 0x0000000519117c10 */ /* 0x000fc8000fffe0ff */
[C---:B------:R-:W-:Y:S01]  /*19330*/  LEA R16, P6, R17.reuse, R0, 0x2 ;  /* 0x0000000011107211 */ /* 0x040fe200078c10ff */
[C---:B-1----:R-:W-:Y:S01]  /*19340*/  VIADD R19, R17.reuse, UR5 ;  /* 0x0000000511137c36 */ /* 0x042fe20008000000 */
[----:B------:R-:W-:Y:S02]  /*19350*/  ISETP.LT.AND P1, PT, R92, R157, !P0 ;  /* 0x0000009d5c00720c */ /* 0x000fe40004721270 */
[----:B------:R-:W-:Y:S01]  /*19360*/  LEA.HI.X.SX32 R17, R17, R68, 0x2, P6 ;  /* 0x0000004411117211 */ /* 0x000fe200030f16ff */
[C---:B------:R-:W-:Y:S01]  /*19370*/  VIADD R11, R19.reuse, UR5 ;  /* 0x00000005130b7c36 */ /* 0x040fe20008000000 */
[----:B------:R-:W-:-:S04]  /*19380*/  LEA R4, P6, R19, R0, 0x2 ;  /* 0x0000000013047211 */ /* 0x000fc800078c10ff */
[----:B------:R-:W-:Y:S01]  /*19390*/  LEA.HI.X.SX32 R5, R19, R68, 0x2, P6 ;  /* 0x0000004413057211 */ /* 0x000fe200030f16ff */
[C---:B------:R-:W-:Y:S01]  /*193a0*/  VIADD R19, R11.reuse, UR5 ;  /* 0x000000050b137c36 */ /* 0x040fe20008000000 */
[----:B------:R-:W-:-:S04]  /*193b0*/  LEA R6, P6, R11, R0, 0x2 ;  /* 0x000000000b067211 */ /* 0x000fc800078c10ff */
[----:B------:R-:W-:Y:S01]  /*193c0*/  LEA.HI.X.SX32 R7, R11, R68, 0x2, P6 ;  /* 0x000000440b077211 */ /* 0x000fe200030f16ff */
[C---:B------:R-:W-:Y:S01]  /*193d0*/  VIADD R11, R19.reuse, UR5 ;  /* 0x00000005130b7c36 */ /* 0x040fe20008000000 */
[C---:B------:R-:W-:Y:S01]  /*193e0*/  LEA R8, P6, R19.reuse, R0, 0x2 ;  /* 0x0000000013087211 */ /* 0x040fe200078c10ff */
[----:B------:R1:W-:Y:S03]  /*193f0*/  @P1 STG.E desc[UR60][R16.64], R32 ;  /* 0x0000002010001986 */ /* 0x0003e6000c10193c */
[----:B------:R-:W-:Y:S01]  /*19400*/  LEA.HI.X.SX32 R9, R19, R68, 0x2, P6 ;  /* 0x0000004413097211 */ /* 0x000fe200030f16ff */
[----:B------:R4:W-:Y:S01]  /*19410*/  @P5 STG.E desc[UR60][R4.64], R13 ;  /* 0x0000000d04005986 */ /* 0x0009e2000c10193c */
[----:B--2---:R-:W-:-:S03]  /*19420*/  ISETP.LT.AND P1, PT, R88, R157, !P0 ;  /* 0x0000009d5800720c */ /* 0x004fc60004721270 */
[----:B------:R-:W2:Y:S01]  /*19430*/  LDL.LU R88, [R1+0x6b0] ;  /* 0x0006b00001587983 */ /* 0x000ea20000300800 */
[----:B-1----:R-:W-:-:S03]  /*19440*/  VIADD R17, R11, UR5 ;  /* 0x000000050b117c36 */ /* 0x002fc60008000000 */
[----:B------:R-:W2:Y:S01]  /*19450*/  LDL.LU R18, [R1+0x6ac] ;  /* 0x0006ac0001127983 */ /* 0x000ea20000300800 */
[----:B----4-:R-:W-:-:S03]  /*19460*/  ISETP.LT.AND P5, PT, R10, R157, !P0 ;  /* 0x0000009d0a00720c */ /* 0x010fc600047a1270 */
[----:B------:R-:W-:Y:S01]  /*19470*/  @P4 STG.E desc[UR60][R6.64], R33 ;  /* 0x0000002106004986 */ /* 0x000fe2000c10193c */
[----:B------:R-:W-:-:S03]  /*19480*/  LEA R10, P6, R11, R0, 0x2 ;  /* 0x000000000b0a7211 */ /* 0x000fc600078c10ff */
[----:B------:R-:W4:Y:S01]  /*19490*/  LDL.LU R19, [R1+0x6a8] ;  /* 0x0006a80001137983 */ /* 0x000f220000300800 */
[----:B------:R-:W-:Y:S02]  /*194a0*/  LEA.HI.X.SX32 R11, R11, R68, 0x2, P6 ;  /* 0x000000440b0b7211 */ /* 0x000fe400030f16ff */
[C---:B------:R-:W-:Y:S01]  /*194b0*/  LEA R4, P6, R17.reuse, R0, 0x2 ;  /* 0x0000000011047211 */ /* 0x040fe200078c10ff */
[----:B------:R1:W-:Y:S03]  /*194c0*/  @P3 STG.E desc[UR60][R8.64], R14 ;  /* 0x0000000e08003986 */ /* 0x0003e6000c10193c */
[----:B------:R-:W-:Y:S01]  /*194d0*/  LEA.HI.X.SX32 R5, R17, R68, 0x2, P6 ;  /* 0x0000004411057211 */ /* 0x000fe200030f16ff */
[----:B------:R1:W-:Y:S04]  /*194e0*/  @P2 STG.E desc[UR60][R10.64], R34 ;  /* 0x000000220a002986 */ /* 0x0003e8000c10193c */
[----:B------:R-:W4:Y:S04]  /*194f0*/  LDL.LU R12, [R1+0x6a4] ;  /* 0x0006a400010c7983 */ /* 0x000f280000300800 */
[----:B------:R1:W-:Y:S04]  /*19500*/  @P1 STG.E desc[UR60][R4.64], R15 ;  /* 0x0000000f04001986 */ /* 0x0003e8000c10193c */
[----:B------:R-:W4:Y:S01]  /*19510*/  LDL.LU R16, [R1+0x6a0] ;  /* 0x0006a00001107983 */ /* 0x000f220000300800 */
[----:B---3--:R-:W-:-:S03]  /*19520*/  ISETP.LT.AND P1, PT, R2, R157, !P0 ;  /* 0x0000009d0200720c */ /* 0x008fc60004721270 */
[----:B------:R-:W3:Y:S04]  /*19530*/  LDL.LU R2, [R1+0x69c] ;  /* 0x00069c0001027983 */ /* 0x000ee80000300800 */
[----:B-1----:R-:W3:Y:S01]  /*19540*/  LDL.LU R14, [R1+0x698] ;  /* 0x00069800010e7983 */ /* 0x002ee20000300800 */
[----:B------:R-:W-:-:S04]  /*19550*/  VIADD R13, R17, UR5 ;  /* 0x00000005110d7c36 */ /* 0x000fc80008000000 */
[C---:B------:R-:W-:Y:S01]  /*19560*/  VIADD R17, R13.reuse, UR5 ;  /* 0x000000050d117c36 */ /* 0x040fe20008000000 */
[----:B------:R-:W-:-:S04]  /*19570*/  LEA R6, P6, R13, R0, 0x2 ;  /* 0x000000000d067211 */ /* 0x000fc800078c10ff */
[----:B------:R-:W-:Y:S01]  /*19580*/  LEA.HI.X.SX32 R7, R13, R68, 0x2, P6 ;  /* 0x000000440d077211 */ /* 0x000fe200030f16ff */
[C---:B------:R-:W-:Y:S01]  /*19590*/  VIADD R13, R17.reuse, UR5 ;  /* 0x00000005110d7c36 */ /* 0x040fe20008000000 */
[----:B------:R-:W-:Y:S02]  /*195a0*/  LEA R8, P6, R17, R0, 0x2 ;  /* 0x0000000011087211 */ /* 0x000fe400078c10ff */
[-C--:B------:R-:W-:Y:S02]  /*195b0*/  ISETP.LT.AND P4, PT, R91, R157.reuse, !P0 ;  /* 0x0000009d5b00720c */ /* 0x080fe40004781270 */
[----:B------:R-:W-:Y:S01]  /*195c0*/  LEA.HI.X.SX32 R9, R17, R68, 0x2, P6 ;  /* 0x0000004411097211 */ /* 0x000fe200030f16ff */
[C---:B------:R-:W-:Y:S01]  /*195d0*/  VIADD R17, R13.reuse, UR5 ;  /* 0x000000050d117c36 */ /* 0x040fe20008000000 */
[----:B------:R-:W-:Y:S02]  /*195e0*/  LEA R10, P6, R13, R0, 0x2 ;  /* 0x000000000d0a7211 */ /* 0x000fe400078c10ff */
[----:B------:R-:W-:-:S02]  /*195f0*/  ISETP.LT.AND P3, PT, R90, R157, !P0 ;  /* 0x0000009d5a00720c */ /* 0x000fc40004761270 */
[----:B------:R-:W-:Y:S01]  /*19600*/  LEA.HI.X.SX32 R11, R13, R68, 0x2, P6 ;  /* 0x000000440d0b7211 */ /* 0x000fe200030f16ff */
[C---:B------:R-:W-:Y:S01]  /*19610*/  VIADD R13, R17.reuse, UR5 ;  /* 0x00000005110d7c36 */ /* 0x040fe20008000000 */
[----:B------:R-:W-:Y:S01]  /*19620*/  LEA R4, P6, R17, R0, 0x2 ;  /* 0x0000000011047211 */ /* 0x000fe200078c10ff */
[----:B------:R1:W-:Y:S02]  /*19630*/  @P5 STG.E desc[UR60][R6.64], R35 ;  /* 0x0000002306005986 */ /* 0x0003e4000c10193c */
[----:B------:R-:W-:Y:S01]  /*19640*/  VIADD R15, R13, UR5 ;  /* 0x000000050d0f7c36 */ /* 0x000fe20008000000 */
[----:B------:R-:W-:Y:S01]  /*19650*/  LEA.HI.X.SX32 R5, R17, R68, 0x2, P6 ;  /* 0x0000004411057211 */ /* 0x000fe200030f16ff */
[----:B------:R1:W-:Y:S01]  /*19660*/  @P4 STG.E desc[UR60][R8.64], R20 ;  /* 0x0000001408004986 */ /* 0x0003e2000c10193c */
[-C--:B------:R-:W-:Y:S02]  /*19670*/  ISETP.LT.AND P2, PT, R89, R157.reuse, !P0 ;  /* 0x0000009d5900720c */ /* 0x080fe40004741270 */
[----:B--2---:R-:W-:-:S02]  /*19680*/  ISETP.LT.AND P5, PT, R88, R157, !P0 ;  /* 0x0000009d5800720c */ /* 0x004fc400047a1270 */
[C---:B-1----:R-:W-:Y:S02]  /*19690*/  LEA R6, P6, R13.reuse, R0, 0x2 ;  /* 0x000000000d067211 */ /* 0x042fe400078c10ff */
[----:B------:R-:W-:Y:S02]  /*196a0*/  ISETP.LT.AND P4, PT, R18, R157, !P0 ;  /* 0x0000009d1200720c */ /* 0x000fe40004781270 */
[----:B------:R-:W-:Y:S01]  /*196b0*/  LEA.HI.X.SX32 R7, R13, R68, 0x2, P6 ;  /* 0x000000440d077211 */ /* 0x000fe200030f16ff */
[C---:B------:R-:W-:Y:S01]  /*196c0*/  VIADD R13, R15.reuse, UR5 ;  /* 0x000000050f0d7c36 */ /* 0x040fe20008000000 */
[C---:B------:R-:W-:Y:S01]  /*196d0*/  LEA R8, P6, R15.reuse, R0, 0x2 ;  /* 0x000000000f087211 */ /* 0x040fe200078c10ff */
[----:B------:R-:W2:Y:S03]  /*196e0*/  LDL.LU R18, [R1+0x694] ;  /* 0x0006940001127983 */ /* 0x000ea60000300800 */
[----:B------:R-:W-:Y:S01]  /*196f0*/  LEA.HI.X.SX32 R9, R15, R68, 0x2, P6 ;  /* 0x000000440f097211 */ /* 0x000fe200030f16ff */
[----:B------:R1:W-:Y:S04]  /*19700*/  @P3 STG.E desc[UR60][R10.64], R40 ;  /* 0x000000280a003986 */ /* 0x0003e8000c10193c */
[----:B------:R-:W2:Y:S01]  /*19710*/  LDL.LU R17, [R1+0x690] ;  /* 0x0006900001117983 */ /* 0x000ea20000300800 */
[----:B-1----:R-:W-:-:S03]  /*19720*/  LEA R10, P6, R13, R0, 0x2 ;  /* 0x000000000d0a7211 */ /* 0x002fc600078c10ff */
[----:B------:R1:W-:Y:S01]  /*19730*/  @P2 STG.E desc[UR60][R4.64], R21 ;  /* 0x0000001504002986 */ /* 0x0003e2000c10193c */
[----:B------:R-:W-:-:S03]  /*19740*/  LEA.HI.X.SX32 R11, R13, R68, 0x2, P6 ;  /* 0x000000440d0b7211 */ /* 0x000fc600030f16ff */
[----:B------:R1:W-:Y:S01]  /*19750*/  @P1 STG.E desc[UR60][R6.64], R41 ;  /* 0x0000002906001986 */ /* 0x0003e2000c10193c */
[-C--:B----4-:R-:W-:Y:S02]  /*19760*/  ISETP.LT.AND P2, PT, R12, R157.reuse, !P0 ;  /* 0x0000009d0c00720c */ /* 0x090fe40004741270 */
[-C--:B------:R-:W-:Y:S01]  /*19770*/  ISETP.LT.AND P1, PT, R16, R157.reuse, !P0 ;  /* 0x0000009d1000720c */ /* 0x080fe20004721270 */
[----:B------:R-:W4:Y:S04]  /*19780*/  LDL.LU R12, [R1+0x68c] ;  /* 0x00068c00010c7983 */ /* 0x000f280000300800 */
[----:B------:R1:W-:Y:S04]  /*19790*/  @P5 STG.E desc[UR60][R8.64], R22 ;  /* 0x0000001608005986 */ /* 0x0003e8000c10193c */
[----:B------:R-:W4:Y:S04]  /*197a0*/  LDL.LU R16, [R1+0x688] ;  /* 0x0006880001107983 */ /* 0x000f280000300800 */
[----:B------:R1:W-:Y:S01]  /*197b0*/  @P4 STG.E desc[UR60][R10.64], R42 ;  /* 0x0000002a0a004986 */ /* 0x0003e2000c10193c */
[----:B---3--:R-:W-:-:S03]  /*197c0*/  ISETP.LT.AND P5, PT, R2, R157, !P0 ;  /* 0x0000009d0200720c */ /* 0x008fc600047a1270 */
[----:B------:R-:W3:Y:S01]  /*197d0*/  LDL.LU R2, [R1+0x684] ;  /* 0x0006840001027983 */ /* 0x000ee20000300800 */
[----:B------:R-:W-:-:S03]  /*197e0*/  ISETP.LT.AND P4, PT, R14, R157, !P0 ;  /* 0x0000009d0e00720c */ /* 0x000fc60004781270 */
[----:B------:R-:W3:Y:S01]  /*197f0*/  LDL.LU R14, [R1+0x680] ;  /* 0x00068000010e7983 */ /* 0x000ee20000300800 */
[----:B------:R-:W-:-:S04]  /*19800*/  VIADD R15, R13, UR5 ;  /* 0x000000050d0f7c36 */ /* 0x000fc80008000000 */
[C---:B------:R-:W-:Y:S01]  /*19810*/  VIADD R13, R15.reuse, UR5 ;  /* 0x000000050f0d7c36 */ /* 0x040fe20008000000 */
[----:B-1----:R-:W-:Y:S02]  /*19820*/  LEA R4, P6, R15, R0, 0x2 ;  /* 0x000000000f047211 */ /* 0x002fe400078c10ff */
[----:B------:R-:W-:Y:S02]  /*19830*/  ISETP.LT.AND P3, PT, R19, R157, !P0 ;  /* 0x0000009d1300720c */ /* 0x000fe40004761270 */
[----:B------:R-:W-:Y:S01]  /*19840*/  LEA.HI.X.SX32 R5, R15, R68, 0x2, P6 ;  /* 0x000000440f057211 */ /* 0x000fe200030f16ff */
[C---:B------:R-:W-:Y:S01]  /*19850*/  VIADD R15, R13.reuse, UR5 ;  /* 0x000000050d0f7c36 */ /* 0x040fe20008000000 */
[----:B------:R-:W-:-:S04]  /*19860*/  LEA R6, P6, R13, R0, 0x2 ;  /* 0x000000000d067211 */ /* 0x000fc800078c10ff */
[----:B------:R-:W-:Y:S02]  /*19870*/  LEA.HI.X.SX32 R7, R13, R68, 0x2, P6 ;  /* 0x000000440d077211 */ /* 0x000fe400030f16ff */
[C---:B------:R-:W-:Y:S02]  /*19880*/  LEA R8, P6, R15.reuse, R0, 0x2 ;  /* 0x000000000f087211 */ /* 0x040fe400078c10ff */
[C---:B------:R-:W-:Y:S02]  /*19890*/  IADD3 R13, R15.reuse, UR5, RZ ;  /* 0x000000050f0d7c10 */ /* 0x040fe4000fffe0ff */
[----:B------:R-:W-:Y:S02]  /*198a0*/  LEA.HI.X.SX32 R9, R15, R68, 0x2, P6 ;  /* 0x000000440f097211 */ /* 0x000fe400030f16ff */
[C---:B------:R-:W-:Y:S01]  /*198b0*/  LEA R10, P6, R13.reuse, R0, 0x2 ;  /* 0x000000000d0a7211 */ /* 0x040fe200078c10ff */
[C---:B------:R-:W-:Y:S01]  /*198c0*/  VIADD R15, R13.reuse, UR5 ;  /* 0x000000050d0f7c36 */ /* 0x040fe20008000000 */
[----:B------:R1:W-:Y:S02]  /*198d0*/  @P3 STG.E desc[UR60][R4.64], R23 ;  /* 0x0000001704003986 */ /* 0x0003e4000c10193c */
[----:B------:R-:W-:Y:S01]  /*198e0*/  LEA.HI.X.SX32 R11, R13, R68, 0x2, P6 ;  /* 0x000000440d0b7211 */ /* 0x000fe200030f16ff */
[C---:B------:R-:W-:Y:S01]  /*198f0*/  VIADD R13, R15.reuse, UR5 ;  /* 0x000000050f0d7c36 */ /* 0x040fe20008000000 */
[----:B------:R2:W-:Y:S04]  /*19900*/  @P2 STG.E desc[UR60][R6.64], R43 ;  /* 0x0000002b06002986 */ /* 0x0005e8000c10193c */
[----:B------:R-:W3:Y:S01]  /*19910*/  LDS.128 R20, [R3] ;  /* 0x0000000003147984 */ /* 0x000ee20000000c00 */
[----:B-1----:R-:W-:-:S02]  /*19920*/  LEA R4, P6, R15, R0, 0x2 ;  /* 0x000000000f047211 */ /* 0x002fc400078c10ff */
[-C--:B--2---:R-:W-:Y:S02]  /*19930*/  ISETP.LT.AND P3, PT, R18, R157.reuse, !P0 ;  /* 0x0000009d1200720c */ /* 0x084fe40004761270 */
[----:B------:R-:W2:Y:S01]  /*19940*/  LDL.LU R18, [R1+0x67c] ;  /* 0x00067c0001127983 */ /* 0x000ea20000300800 */
[----:B------:R-:W-:Y:S02]  /*19950*/  LEA.HI.X.SX32 R5, R15, R68, 0x2, P6 ;  /* 0x000000440f057211 */ /* 0x000fe400030f16ff */
[----:B------:R-:W-:Y:S02]  /*19960*/  LEA R6, P6, R13, R0, 0x2 ;  /* 0x000000000d067211 */ /* 0x000fe400078c10ff */
[----:B------:R-:W-:Y:S02]  /*19970*/  ISETP.LT.AND P2, PT, R17, R157, !P0 ;  /* 0x0000009d1100720c */ /* 0x000fe40004741270 */
[----:B------:R-:W2:Y:S01]  /*19980*/  LDL.LU R17, [R1+0x678] ;  /* 0x0006780001117983 */ /* 0x000ea20000300800 */
[----:B------:R-:W-:-:S03]  /*19990*/  LEA.HI.X.SX32 R7, R13, R68, 0x2, P6 ;  /* 0x000000440d077211 */ /* 0x000fc600030f16ff */
[----:B------:R1:W-:Y:S04]  /*199a0*/  @P1 STG.E desc[UR60][R8.64], R28 ;  /* 0x0000001c08001986 */ /* 0x0003e8000c10193c */
[----:B------:R1:W-:Y:S04]  /*199b0*/  @P5 STG.E desc[UR60][R10.64], R44 ;  /* 0x0000002c0a005986 */ /* 0x0003e8000c10193c */
[----:B------:R1:W-:Y:S01]  /*199c0*/  @P4 STG.E desc[UR60][R4.64], R29 ;  /* 0x0000001d04004986 */ /* 0x0003e2000c10193c */
[----:B----4-:R-:W-:-:S03]  /*199d0*/  ISETP.LT.AND P1, PT, R12, R157, !P0 ;  /* 0x0000009d0c00720c */ /* 0x010fc60004721270 */
[----:B------:R4:W-:Y:S04]  /*199e0*/  @P3 STG.E desc[UR60][R6.64], R45 ;  /* 0x0000002d06003986 */ /* 0x0009e8000c10193c */
[----:B------:R-:W2:Y:S01]  /*199f0*/  LDL.LU R12, [R1+0x674] ;  /* 0x00067400010c7983 */ /* 0x000ea20000300800 */
[----:B------:R-:W-:-:S03]  /*19a00*/  ISETP.LT.AND P5, PT, R16, R157, !P0 ;  /* 0x0000009d1000720c */ /* 0x000fc600047a1270 */
[----:B------:R-:W2:Y:S01]  /*19a10*/  LDL.LU R16, [R1+0x670] ;  /* 0x0006700001107983 */ /* 0x000ea20000300800 */
[----:B---3--:R-:W-:-:S03]  /*19a20*/  ISETP.LT.AND P4, PT, R2, R157, !P0 ;  /* 0x0000009d0200720c */ /* 0x008fc60004781270 */
[----:B------:R-:W3:Y:S01]  /*19a30*/  LDL.LU R2, [R1+0x66c] ;  /* 0x00066c0001027983 */ /* 0x000ee20000300800 */
[----:B------:R-:W-:-:S03]  /*19a40*/  ISETP.LT.AND P3, PT, R14, R157, !P0 ;  /* 0x0000009d0e00720c */ /* 0x000fc60004761270 */
[----:B------:R-:W3:Y:S01]  /*19a50*/  LDL.LU R14, [R1+0x668] ;  /* 0x00066800010e7983 */ /* 0x000ee20000300800 */
[----:B------:R-:W-:-:S04]  /*19a60*/  VIADD R15, R13, UR5 ;  /* 0x000000050d0f7c36 */ /* 0x000fc80008000000 */
[C---:B------:R-:W-:Y:S01]  /*19a70*/  VIADD R13, R15.reuse, UR5 ;  /* 0x000000050f0d7c36 */ /* 0x040fe20008000000 */
[----:B-1----:R-:W-:-:S04]  /*19a80*/  LEA R8, P6, R15, R0, 0x2 ;  /* 0x000000000f087211 */ /* 0x002fc800078c10ff */
        /* <DEDUP_REMOVED lines=8> */
[C---:B----4-:R-:W-:Y:S01]  /*19b10*/  LEA R6, P6, R13.reuse, R0, 0x2 ;  /* 0x000000000d067211 */ /* 0x050fe200078c10ff */
[----:B------:R1:W-:Y:S03]  /*19b20*/  @P2 STG.E desc[UR60][R8.64], R30 ;  /* 0x0000001e08002986 */ /* 0x0003e6000c10193c */
[----:B------:R-:W-:Y:S01]  /*19b30*/  LEA.HI.X.SX32 R7, R13, R68, 0x2, P6 ;  /* 0x000000440d077211 */ /* 0x000fe200030f16ff */
[C---:B------:R-:W-:Y:S01]  /*19b40*/  VIADD R13, R15.reuse, UR5 ;  /* 0x000000050f0d7c36 */ /* 0x040fe20008000000 */
[----:B------:R4:W-:Y:S01]  /*19b50*/  @P1 STG.E desc[UR60][R10.64], R46 ;  /* 0x0000002e0a001986 */ /* 0x0009e2000c10193c */
[----:B-1----:R-:W-:Y:S02]  /*19b60*/  LEA R8, P6, R15, R0, 0x2 ;  /* 0x000000000f087211 */ /* 0x002fe400078c10ff */
[----:B--2---:R-:W-:-:S02]  /*19b70*/  ISETP.LT.AND P2, PT, R18, R157, !P0 ;  /* 0x0000009d1200720c */ /* 0x004fc40004741270 */
[----:B------:R-:W2:Y:S01]  /*19b80*/  LDL.LU R18, [R1+0x664] ;  /* 0x0006640001127983 */ /* 0x000ea20000300800 */
[----:B------:R-:W-:Y:S02]  /*19b90*/  LEA.HI.X.SX32 R9, R15, R68, 0x2, P6 ;  /* 0x000000440f097211 */ /* 0x000fe400030f16ff */
[----:B----4-:R-:W-:Y:S02]  /*19ba0*/  LEA R10, P6, R13, R0, 0x2 ;  /* 0x000000000d0a7211 */ /* 0x010fe400078c10ff */
[----:B------:R-:W-:Y:S02]  /*19bb0*/  ISETP.LT.AND P1, PT, R17, R157, !P0 ;  /* 0x0000009d1100720c */ /* 0x000fe40004721270 */
[----:B------:R-:W4:Y:S01]  /*19bc0*/  LDL.LU R17, [R1+0x660] ;  /* 0x0006600001117983 */ /* 0x000f220000300800 */
[----:B------:R-:W-:-:S03]  /*19bd0*/  LEA.HI.X.SX32 R11, R13, R68, 0x2, P6 ;  /* 0x000000440d0b7211 */ /* 0x000fc600030f16ff */
[----:B------:R1:W-:Y:S04]  /*19be0*/  @P5 STG.E desc[UR60][R4.64], R31 ;  /* 0x0000001f04005986 */ /* 0x0003e8000c10193c */
[----:B------:R1:W-:Y:S04]  /*19bf0*/  @P4 STG.E desc[UR60][R6.64], R47 ;  /* 0x0000002f06004986 */ /* 0x0003e8000c10193c */
[----:B------:R1:W-:Y:S04]  /*19c00*/  @P3 STG.E desc[UR60][R8.64], R36 ;  /* 0x0000002408003986 */ /* 0x0003e8000c10193c */
[----:B------:R1:W-:Y:S01]  /*19c10*/  @P2 STG.E desc[UR60][R10.64], R48 ;  /* 0x000000300a002986 */ /* 0x0003e2000c10193c */
[----:B------:R-:W-:-:S03]  /*19c20*/  ISETP.LT.AND P5, PT, R12, R157, !P0 ;  /* 0x0000009d0c00720c */ /* 0x000fc600047a1270 */
[----:B------:R-:W4:Y:S01]  /*19c30*/  LDL.LU R12, [R1+0x65c] ;  /* 0x00065c00010c7983 */ /* 0x000f220000300800 */
[----:B------:R-:W-:-:S03]  /*19c40*/  ISETP.LT.AND P4, PT, R16, R157, !P0 ;  /* 0x0000009d1000720c */ /* 0x000fc60004781270 */
[----:B------:R-:W4:Y:S01]  /*19c50*/  LDL.LU R16, [R1+0x658] ;  /* 0x0006580001107983 */ /* 0x000f220000300800 */
        /* <DEDUP_REMOVED lines=24> */
[----:B------:R-:W-:Y:S02]  /*19de0*/  LEA R6, P6, R13, R0, 0x2 ;  /* 0x000000000d067211 */ /* 0x000fe400078c10ff */
[----:B----4-:R-:W-:Y:S02]  /*19df0*/  ISETP.LT.AND P5, PT, R17, R157, !P0 ;  /* 0x0000009d1100720c */ /* 0x010fe400047a1270 */
        /* <DEDUP_REMOVED lines=14> */
[----:B------:R-:W-:-:S05]  /*19ee0*/  VIADD R15, R13, UR5 ;  /* 0x000000050d0f7c36 */ /* 0x000fca0008000000 */
[C---:B-1----:R-:W-:Y:S02]  /*19ef0*/  LEA R8, P6, R15.reuse, R0, 0x2 ;  /* 0x000000000f087211 */ /* 0x042fe400078c10ff */
[C---:B------:R-:W-:Y:S02]  /*19f00*/  IADD3 R13, R15.reuse, UR5, RZ ;  /* 0x000000050f0d7c10 */ /* 0x040fe4000fffe0ff */
[----:B------:R-:W-:Y:S02]  /*19f10*/  LEA.HI.X.SX32 R9, R15, R68, 0x2, P6 ;  /* 0x000000440f097211 */ /* 0x000fe400030f16ff */
[C---:B------:R-:W-:Y:S01]  /*19f20*/  LEA R10, P6, R13.reuse, R0, 0x2 ;  /* 0x000000000d0a7211 */ /* 0x040fe200078c10ff */
[----:B------:R-:W-:-:S03]  /*19f30*/  VIADD R15, R13, UR5 ;  /* 0x000000050d0f7c36 */ /* 0x000fc60008000000 */
        /* <DEDUP_REMOVED lines=23> */
[----:B------:R-:W2:Y:S01]  /*1a0b0*/  LDL.LU R12, [R1+0x62c] ;  /* 0x00062c00010c7983 */ /* 0x000ea20000300800 */
[----:B------:R-:W-:-:S03]  /*1a0c0*/  ISETP.LT.AND P2, PT, R16, R157, !P0 ;  /* 0x0000009d1000720c */ /* 0x000fc60004741270 */
[----:B------:R-:W2:Y:S01]  /*1a0d0*/  LDL.LU R16, [R1+0x628] ;  /* 0x0006280001107983 */ /* 0x000ea20000300800 */
[----:B---3--:R-:W-:-:S03]  /*1a0e0*/  ISETP.LT.AND P5, PT, R14, R157, !P0 ;  /* 0x0000009d0e00720c */ /* 0x008fc600047a1270 */
[----:B------:R-:W3:Y:S01]  /*1a0f0*/  LDL.LU R14, [R1+0x624] ;  /* 0x00062400010e7983 */ /* 0x000ee20000300800 */
[----:B------:R-:W-:-:S04]  /*1a100*/  VIADD R15, R13, UR5 ;  /* 0x000000050d0f7c36 */ /* 0x000fc80008000000 */
[C---:B------:R-:W-:Y:S01]  /*1a110*/  VIADD R3, R15.reuse, UR5 ;  /* 0x000000050f037c36 */ /* 0x040fe20008000000 */
[----:B-1----:R-:W-:Y:S02]  /*1a120*/  LEA R4, P6, R15, R0, 0x2 ;  /* 0x000000000f047211 */ /* 0x002fe400078c10ff */
[----:B------:R-:W-:Y:S01]  /*1a130*/  ISETP.LT.AND P1, PT, R2, R157, !P0 ;  /* 0x0000009d0200720c */ /* 0x000fe20004721270 */
[----:B------:R-:W-:Y:S01]  /*1a140*/  VIADD R7, R3, UR5 ;  /* 0x0000000503077c36 */ /* 0x000fe20008000000 */
[----:B------:R-:W-:Y:S02]  /*1a150*/  LEA.HI.X.SX32 R5, R15, R68, 0x2, P6 ;  /* 0x000000440f057211 */ /* 0x000fe400030f16ff */
[----:B------:R-:W-:Y:S01]  /*1a160*/  LEA R2, P6, R3, R0, 0x2 ;  /* 0x0000000003027211 */ /* 0x000fe200078c10ff */
[----:B------:R-:W-:-:S03]  /*1a170*/  VIADD R9, R7, UR5 ;  /* 0x0000000507097c36 */ /* 0x000fc60008000000 */
[----:B------:R-:W-:Y:S02]  /*1a180*/  LEA.HI.X.SX32 R3, R3, R68, 0x2, P6 ;  /* 0x0000004403037211 */ /* 0x000fe400030f16ff */
[----:B------:R-:W-:Y:S01]  /*1a190*/  LEA R6, P6, R7, R0, 0x2 ;  /* 0x0000000007067211 */ /* 0x000fe200078c10ff */
[----:B------:R-:W-:-:S03]  /*1a1a0*/  VIADD R11, R9, UR5 ;  /* 0x00000005090b7c36 */ /* 0x000fc60008000000 */
[----:B------:R-:W-:Y:S02]  /*1a1b0*/  LEA.HI.X.SX32 R7, R7, R68, 0x2, P6 ;  /* 0x0000004407077211 */ /* 0x000fe400030f16ff */
[----:B------:R-:W-:Y:S01]  /*1a1c0*/  LEA R8, P6, R9, R0, 0x2 ;  /* 0x0000000009087211 */ /* 0x000fe200078c10ff */
[----:B------:R-:W-:Y:S01]  /*1a1d0*/  VIADD R13, R11, UR5 ;  /* 0x000000050b0d7c36 */ /* 0x000fe20008000000 */
[----:B------:R-:W-:Y:S02]  /*1a1e0*/  @P4 STG.E desc[UR60][R4.64], R59 ;  /* 0x0000003b04004986 */ /* 0x000fe4000c10193c */
[----:B------:R-:W-:Y:S01]  /*1a1f0*/  LEA.HI.X.SX32 R9, R9, R68, 0x2, P6 ;  /* 0x0000004409097211 */ /* 0x000fe200030f16ff */
[C---:B------:R-:W-:Y:S01]  /*1a200*/  VIADD R15, R13.reuse, UR5 ;  /* 0x000000050d0f7c36 */ /* 0x040fe20008000000 */
[----:B------:R1:W-:Y:S04]  /*1a210*/  @P3 STG.E desc[UR60][R2.64], R67 ;  /* 0x0000004302003986 */ /* 0x0003e8000c10193c */
[----:B------:R2:W-:Y:S04]  /*1a220*/  @P2 STG.E desc[UR60][R6.64], R52 ;  /* 0x0000003406002986 */ /* 0x0005e8000c10193c */
[----:B------:R2:W-:Y:S01]  /*1a230*/  @P1 STG.E desc[UR60][R8.64], R20 ;  /* 0x0000001408001986 */ /* 0x0005e2000c10193c */
[----:B-1----:R-:W-:-:S02]  /*1a240*/  LEA R2, P1, R13, R0, 0x2 ;  /* 0x000000000d027211 */ /* 0x002fc400078210ff */
[----:B------:R-:W-:Y:S02]  /*1a250*/  LEA R4, P6, R11, R0, 0x2 ;  /* 0x000000000b047211 */ /* 0x000fe400078c10ff */
[-C--:B----4-:R-:W-:Y:S01]  /*1a260*/  ISETP.LT.AND P3, PT, R17, R157.reuse, !P0 ;  /* 0x0000009d1100720c */ /* 0x090fe20004761270 */
[----:B------:R-:W-:Y:S01]  /*1a270*/  VIADD R17, R15, UR5 ;  /* 0x000000050f117c36 */ /* 0x000fe20008000000 */
[----:B------:R-:W-:Y:S02]  /*1a280*/  LEA.HI.X.SX32 R3, R13, R68, 0x2, P1 ;  /* 0x000000440d037211 */ /* 0x000fe400008f16ff */
[----:B--2---:R-:W-:Y:S02]  /*1a290*/  ISETP.LT.AND P4, PT, R18, R157, !P0 ;  /* 0x0000009d1200720c */ /* 0x004fe40004781270 */
[C---:B------:R-:W-:Y:S01]  /*1a2a0*/  LEA R6, P1, R17.reuse, R0, 0x2 ;  /* 0x0000000011067211 */ /* 0x040fe200078210ff */
[----:B------:R-:W-:Y:S01]  /*1a2b0*/  VIADD R19, R17, UR5 ;  /* 0x0000000511137c36 */ /* 0x000fe20008000000 */
[----:B------:R-:W-:-:S02]  /*1a2c0*/  LEA.HI.X.SX32 R5, R11, R68, 0x2, P6 ;  /* 0x000000440b057211 */ /* 0x000fc400030f16ff */
[----:B------:R-:W-:Y:S02]  /*1a2d0*/  LEA R10, P6, R15, R0, 0x2 ;  /* 0x000000000f0a7211 */ /* 0x000fe400078c10ff */
[-C--:B------:R-:W-:Y:S02]  /*1a2e0*/  LEA.HI.X.SX32 R7, R17, R68.reuse, 0x2, P1 ;  /* 0x0000004411077211 */ /* 0x080fe400008f16ff */
[----:B------:R-:W-:Y:S02]  /*1a2f0*/  LEA.HI.X.SX32 R11, R15, R68, 0x2, P6 ;  /* 0x000000440f0b7211 */ /* 0x000fe400030f16ff */
[-C--:B------:R-:W-:Y:S02]  /*1a300*/  ISETP.LT.AND P2, PT, R12, R157.reuse, !P0 ;  /* 0x0000009d0c00720c */ /* 0x080fe40004741270 */
[----:B------:R-:W-:Y:S02]  /*1a310*/  ISETP.LT.AND P1, PT, R16, R157, !P0 ;  /* 0x0000009d1000720c */ /* 0x000fe40004721270 */
[C---:B------:R-:W-:Y:S01]  /*1a320*/  LEA R12, P6, R19.reuse, R0, 0x2 ;  /* 0x00000000130c7211 */ /* 0x040fe200078c10ff */
[C---:B------:R-:W-:Y:S01]  /*1a330*/  VIADD R15, R19.reuse, UR5 ;  /* 0x00000005130f7c36 */ /* 0x040fe20008000000 */
[----:B------:R1:W-:Y:S02]  /*1a340*/  @P5 STG.E desc[UR60][R4.64], R53 ;  /* 0x0000003504005986 */ /* 0x0003e4000c10193c */
[----:B------:R-:W-:-:S02]  /*1a350*/  LEA.HI.X.SX32 R13, R19, R68, 0x2, P6 ;  /* 0x00000044130d7211 */ /* 0x000fc400030f16ff */
[----:B------:R1:W-:Y:S01]  /*1a360*/  @P4 STG.E desc[UR60][R2.64], R21 ;  /* 0x0000001502004986 */ /* 0x0003e2000c10193c */
[----:B------:R-:W-:-:S03]  /*1a370*/  LEA R8, P6, R15, R0, 0x2 ;  /* 0x000000000f087211 */ /* 0x000fc600078c10ff */
[----:B------:R1:W-:Y:S04]  /*1a380*/  @P3 STG.E desc[UR60][R10.64], R54 ;  /* 0x000000360a003986 */ /* 0x0003e8000c10193c */
[----:B------:R1:W-:Y:S01]  /*1a390*/  @P2 STG.E desc[UR60][R6.64], R22 ;  /* 0x0000001606002986 */ /* 0x0003e2000c10193c */
[----:B------:R-:W-:-:S03]  /*1a3a0*/  LEA.HI.X.SX32 R9, R15, R68, 0x2, P6 ;  /* 0x000000440f097211 */ /* 0x000fc600030f16ff */
[----:B------:R1:W-:Y:S01]  /*1a3b0*/  @P1 STG.E desc[UR60][R12.64], R55 ;  /* 0x000000370c001986 */ /* 0x0003e2000c10193c */
[----:B---3--:R-:W-:-:S13]  /*1a3c0*/  ISETP.LT.AND P0, PT, R14, R157, !P0 ;  /* 0x0000009d0e00720c */ /* 0x008fda0004701270 */
[----:B-1----:R-:W-:Y:S05]  /*1a3d0*/  @!P0 EXIT ;  /* 0x000000000000894d */ /* 0x002fea0003800000 */
[----:B------:R-:W-:Y:S01]  /*1a3e0*/  STG.E desc[UR60][R8.64], R23 ;  /* 0x0000001708007986 */ /* 0x000fe2000c10193c */
[----:B------:R-:W-:Y:S05]  /*1a3f0*/  EXIT ;  /* 0x000000000000794d */ /* 0x000fea0003800000 */
.L_x_2:
[----:B------:R-:W-:-:S00]  /*1a400*/  BRA `(.L_x_2) ;  /* 0xfffffffc00fc7947 */ /* 0x000fc0000383ffff */
[----:B------:R-:W-:-:S00]  /*1a410*/  NOP ;  /* 0x0000000000007918 */ /* 0x000fc00000000000 */
        /* <DEDUP_REMOVED lines=14> */
.L_x_3:


//--------------------- .nv.shared.matmul_kernel  --------------------------
	.section	.nv.shared.matmul_kernel,"aw",@nobits
	.sectionflags	@""
	.align	16
	.zero		1024


//--------------------- .nv.shared.reserved.0     --------------------------
	.section	.nv.shared.reserved.0,"aw",@nobits
	.weak		__nv_reservedSMEM_offset_0_alias
	.size		__nv_reservedSMEM_offset_0_alias, 0, 0
	.other		__nv_reservedSMEM_offset_0_alias,@"STO_CUDA_RESERVED_SHARED STV_DEFAULT"
__nv_reservedSMEM_offset_0_alias:
	.zero		0


//--------------------- .nv.constant0.matmul_kernel --------------------------
	.section	.nv.constant0.matmul_kernel,"a",@progbits
	.sectionflags	@""
	.align	4
.nv.constant0.matmul_kernel:
	.zero		608


//--------------------- SYMBOLS --------------------------

	.type		.nv.reservedSmem.offset0,@object
	.size		.nv.reservedSmem.offset0,0x4
